def matmul_kernel(
    a_ptr,
    b_ptr,
    c_ptr,
    M,
    N,
    K,
    stride_am,
    stride_ak,
    stride_bk,
    stride_bn,
    stride_cm,
    stride_cn,
    BLOCK_M: tl.constexpr,
    BLOCK_N: tl.constexpr,
    BLOCK_K: tl.constexpr,
    GROUP_M: tl.constexpr,
):
    pid = tl.program_id(axis=0)
    num_pid_m = tl.cdiv(M, BLOCK_M)
    num_pid_n = tl.cdiv(N, BLOCK_N)
    num_pid_in_group = GROUP_M * num_pid_n
    group_id = pid // num_pid_in_group
    first_pid_m = group_id * GROUP_M
    group_size_m = min(num_pid_m - first_pid_m, GROUP_M)
    pid_m = first_pid_m + ((pid % num_pid_in_group) % group_size_m)
    pid_n = (pid % num_pid_in_group) // group_size_m

    offs_am = (pid_m * BLOCK_M + tl.arange(0, BLOCK_M)) % M
    offs_bn = (pid_n * BLOCK_N + tl.arange(0, BLOCK_N)) % N
    offs_k = tl.arange(0, BLOCK_K)
    a_ptrs = a_ptr + offs_am[:, None] * stride_am + offs_k[None, :] * stride_ak
    b_ptrs = b_ptr + offs_k[:, None] * stride_bk + offs_bn[None, :] * stride_bn

    acc = tl.zeros((BLOCK_M, BLOCK_N), dtype=tl.float32)
    for kk in range(0, tl.cdiv(K, BLOCK_K)):
        a = tl.load(a_ptrs, mask=offs_k[None, :] < K - kk * BLOCK_K, other=0.0)
        b = tl.load(b_ptrs, mask=offs_k[:, None] < K - kk * BLOCK_K, other=0.0)
        acc = tl.dot(a, b, acc)
        a_ptrs += BLOCK_K * stride_ak
        b_ptrs += BLOCK_K * stride_bk

    c = acc.to(c_ptr.dtype.element_ty)
    offs_cm = pid_m * BLOCK_M + tl.arange(0, BLOCK_M)
    offs_cn = pid_n * BLOCK_N + tl.arange(0, BLOCK_N)
    c_ptrs = c_ptr + offs_cm[:, None] * stride_cm + offs_cn[None, :] * stride_cn
    mask = (offs_cm[:, None] < M) & (offs_cn[None, :] < N)
    tl.store(c_ptrs, c, mask=mask)

# config = {"BLOCK_K": 32, "BLOCK_M": 512, "BLOCK_N": 512, "GROUP_M": 8, "arch": "sm_100", "dtype": "fp16", "num_ctas": 1, "num_stages": 3, "num_warps": 16}
# arch = sm_100


// ===== COMPILED SASS (sm_100a) =====

	.target	sm_100a

	.elftype	@"ET_EXEC"


//--------------------- .note.nv.tkinfo           --------------------------
	.section	.note.nv.tkinfo,"",@"SHT_NOTE"
	.sectionflags	@"SHF_NOTE_NV_TKINFO"
	.tkinfo
        /*0018*/ 	.word	0x00000081
        /*0030*/ 	.string	""
        /*0030*/ 	.string	"ptxas-blackwell"
        /*0030*/ 	.string	"Cuda compilation tools, release 12.9, V12.9.86"
        /*0030*/ 	.string	"Build cuda_12.9.r12.9/compiler.36037853_0"
        /*0030*/ 	.string	"-v  -suppress-debug-info  -lineinfo  -arch sm_100a "



//--------------------- .note.nv.cuver            --------------------------
	.section	.note.nv.cuver,"",@"SHT_NOTE"
	.sectionflags	@"SHF_NOTE_NV_CUVER"
        /*0018*/ 	.short	0x0001
        /*001a*/ 	.short	0x0064
        /*001c*/ 	.short	0x0001
        /*001e*/ 	.short	0x0000
        /*0020*/ 	.short	0x0001
        /*0022*/ 	.short	0x0000


//--------------------- .nv.info                  --------------------------
	.section	.nv.info,"",@"SHT_CUDA_INFO"
	.align	4


	//----- nvinfo : EIATTR_REGCOUNT
	.align		4
        /*0000*/ 	.byte	0x04, 0x2f
        /*0002*/ 	.short	(.L_1 - .L_0)
	.align		4
.L_0:
        /*0004*/ 	.word	index@(matmul_kernel)
        /*0008*/ 	.word	0x00000020


	//----- nvinfo : EIATTR_FRAME_SIZE
	.align		4
.L_1:
        /*000c*/ 	.byte	0x04, 0x11
        /*000e*/ 	.short	(.L_3 - .L_2)
	.align		4
.L_2:
        /*0010*/ 	.word	index@(matmul_kernel)
        /*0014*/ 	.word	0x00001fd0


	//----- nvinfo : EIATTR_MIN_STACK_SIZE
	.align		4
.L_3:
        /*0018*/ 	.byte	0x04, 0x12
        /*001a*/ 	.short	(.L_5 - .L_4)
	.align		4
.L_4:
        /*001c*/ 	.word	index@(matmul_kernel)
        /*0020*/ 	.word	0x00001fd0
.L_5:


//--------------------- .nv.info.matmul_kernel    --------------------------
	.section	.nv.info.matmul_kernel,"",@"SHT_CUDA_INFO"
	.sectionflags	@""
	.align	4


	//----- nvinfo : EIATTR_CUDA_API_VERSION
	.align		4
        /*0000*/ 	.byte	0x04, 0x37
        /*0002*/ 	.short	(.L_7 - .L_6)
.L_6:
        /*0004*/ 	.word	0x00000081


	//----- nvinfo : EIATTR_KPARAM_INFO
	.align		4
.L_7:
        /*0008*/ 	.byte	0x04, 0x17
        /*000a*/ 	.short	(.L_9 - .L_8)
.L_8:
        /*000c*/ 	.word	0x00000000
        /*0010*/ 	.short	0x000d
        /*0012*/ 	.short	0x0048
        /*0014*/ 	.byte	0x00, 0xf4, 0x21, 0x00


	//----- nvinfo : EIATTR_KPARAM_INFO
	.align		4
.L_9:
        /*0018*/ 	.byte	0x04, 0x17
        /*001a*/ 	.short	(.L_11 - .L_10)
.L_10:
        /*001c*/ 	.word	0x00000000
        /*0020*/ 	.short	0x000c
        /*0022*/ 	.short	0x0040
        /*0024*/ 	.byte	0x00, 0xf4, 0x21, 0x00


	//----- nvinfo : EIATTR_KPARAM_INFO
	.align		4
.L_11:
        /*0028*/ 	.byte	0x04, 0x17
        /*002a*/ 	.short	(.L_13 - .L_12)
.L_12:
        /*002c*/ 	.word	0x00000000
        /*0030*/ 	.short	0x000b
        /*0032*/ 	.short	0x0038
        /*0034*/ 	.byte	0x00, 0xf0, 0x11, 0x00


	//----- nvinfo : EIATTR_KPARAM_INFO
	.align		4
.L_13:
        /*0038*/ 	.byte	0x04, 0x17
        /*003a*/ 	.short	(.L_15 - .L_14)
.L_14:
        /*003c*/ 	.word	0x00000000
        /*0040*/ 	.short	0x000a
        /*0042*/ 	.short	0x0034
        /*0044*/ 	.byte	0x00, 0xf0, 0x11, 0x00


	//----- nvinfo : EIATTR_KPARAM_INFO
	.align		4
.L_15:
        /*0048*/ 	.byte	0x04, 0x17
        /*004a*/ 	.short	(.L_17 - .L_16)
.L_16:
        /*004c*/ 	.word	0x00000000
        /*0050*/ 	.short	0x0009
        /*0052*/ 	.short	0x0030
        /*0054*/ 	.byte	0x00, 0xf0, 0x11, 0x00


	//----- nvinfo : EIATTR_KPARAM_INFO
	.align		4
.L_17:
        /*0058*/ 	.byte	0x04, 0x17
        /*005a*/ 	.short	(.L_19 - .L_18)
.L_18:
        /*005c*/ 	.word	0x00000000
        /*0060*/ 	.short	0x0008
        /*0062*/ 	.short	0x002c
        /*0064*/ 	.byte	0x00, 0xf0, 0x11, 0x00


	//----- nvinfo : EIATTR_KPARAM_INFO
	.align		4
.L_19:
        /*0068*/ 	.byte	0x04, 0x17
        /*006a*/ 	.short	(.L_21 - .L_20)
.L_20:
        /*006c*/ 	.word	0x00000000
        /*0070*/ 	.short	0x0007
        /*0072*/ 	.short	0x0028
        /*0074*/ 	.byte	0x00, 0xf0, 0x11, 0x00


	//----- nvinfo : EIATTR_KPARAM_INFO
	.align		4
.L_21:
        /*0078*/ 	.byte	0x04, 0x17
        /*007a*/ 	.short	(.L_23 - .L_22)
.L_22:
        /*007c*/ 	.word	0x00000000
        /*0080*/ 	.short	0x0006
        /*0082*/ 	.short	0x0024
        /*0084*/ 	.byte	0x00, 0xf0, 0x11, 0x00


	//----- nvinfo : EIATTR_KPARAM_INFO
	.align		4
.L_23:
        /*0088*/ 	.byte	0x04, 0x17
        /*008a*/ 	.short	(.L_25 - .L_24)
.L_24:
        /*008c*/ 	.word	0x00000000
        /*0090*/ 	.short	0x0005
        /*0092*/ 	.short	0x0020
        /*0094*/ 	.byte	0x00, 0xf0, 0x11, 0x00


	//----- nvinfo : EIATTR_KPARAM_INFO
	.align		4
.L_25:
        /*0098*/ 	.byte	0x04, 0x17
        /*009a*/ 	.short	(.L_27 - .L_26)
.L_26:
        /*009c*/ 	.word	0x00000000
        /*00a0*/ 	.short	0x0004
        /*00a2*/ 	.short	0x001c
        /*00a4*/ 	.byte	0x00, 0xf0, 0x11, 0x00


	//----- nvinfo : EIATTR_KPARAM_INFO
	.align		4
.L_27:
        /*00a8*/ 	.byte	0x04, 0x17
        /*00aa*/ 	.short	(.L_29 - .L_28)
.L_28:
        /*00ac*/ 	.word	0x00000000
        /*00b0*/ 	.short	0x0003
        /*00b2*/ 	.short	0x0018
        /*00b4*/ 	.byte	0x00, 0xf0, 0x11, 0x00


	//----- nvinfo : EIATTR_KPARAM_INFO
	.align		4
.L_29:
        /*00b8*/ 	.byte	0x04, 0x17
        /*00ba*/ 	.short	(.L_31 - .L_30)
.L_30:
        /*00bc*/ 	.word	0x00000000
        /*00c0*/ 	.short	0x0002
        /*00c2*/ 	.short	0x0010
        /*00c4*/ 	.byte	0x00, 0xf4, 0x21, 0x00


	//----- nvinfo : EIATTR_KPARAM_INFO
	.align		4
.L_31:
        /*00c8*/ 	.byte	0x04, 0x17
        /*00ca*/ 	.short	(.L_33 - .L_32)
.L_32:
        /*00cc*/ 	.word	0x00000000
        /*00d0*/ 	.short	0x0001
        /*00d2*/ 	.short	0x0008
        /*00d4*/ 	.byte	0x00, 0xf4, 0x21, 0x00


	//----- nvinfo : EIATTR_KPARAM_INFO
	.align		4
.L_33:
        /*00d8*/ 	.byte	0x04, 0x17
        /*00da*/ 	.short	(.L_35 - .L_34)
.L_34:
        /*00dc*/ 	.word	0x00000000
        /*00e0*/ 	.short	0x0000
        /*00e2*/ 	.short	0x0000
        /*00e4*/ 	.byte	0x00, 0xf4, 0x21, 0x00


	//----- nvinfo : EIATTR_SPARSE_MMA_MASK
	.align		4
.L_35:
        /*00e8*/ 	.byte	0x03, 0x50
        /*00ea*/ 	.short	0x0000


	//----- nvinfo : EIATTR_MAXREG_COUNT
	.align		4
        /*00ec*/ 	.byte	0x03, 0x1b
        /*00ee*/ 	.short	0x0080


	//----- nvinfo : EIATTR_NUM_BARRIERS
	.align		4
        /*00f0*/ 	.byte	0x02, 0x4c
        /*00f2*/ 	.byte	0x01
	.zero		1


	//----- nvinfo : EIATTR_ANNOTATIONS
	.align		4
        /*00f4*/ 	.byte	0x04, 0x55
        /*00f6*/ 	.short	(.L_37 - .L_36)


	//   ....[0]....
.L_36:
        /*00f8*/ 	.word	0x00000001
        /*00fc*/ 	.byte	0x40, 0x05, 0x00, 0x00, 0x01, 0x00, 0x00, 0x00, 0xb0, 0x05, 0x00, 0x00, 0x01, 0x00, 0x00, 0x00
        /* <DEDUP_REMOVED lines=3569> */
        /*e01c*/ 	.byte	0xc0, 0x6b, 0x03, 0x00


	//----- nvinfo : EIATTR_VRC_CTA_INIT_COUNT
	.align		4
.L_37:
        /*e020*/ 	.byte	0x02, 0x4a
	.zero		1
	.zero		1


	//----- nvinfo : EIATTR_EXIT_INSTR_OFFSETS
	.align		4
        /*e024*/ 	.byte	0x04, 0x1c
        /*e026*/ 	.short	(.L_39 - .L_38)


	//   ....[0]....
.L_38:
        /*e028*/ 	.word	0x00036de0


	//   ....[1]....
        /*e02c*/ 	.word	0x00036e10


	//----- nvinfo : EIATTR_REQNTID
	.align		4
.L_39:
        /*e030*/ 	.byte	0x04, 0x10
        /*e032*/ 	.short	(.L_41 - .L_40)
.L_40:
        /*e034*/ 	.word	0x00000200
        /*e038*/ 	.word	0x00000001
        /*e03c*/ 	.word	0x00000001


	//----- nvinfo : EIATTR_CBANK_PARAM_SIZE
	.align		4
.L_41:
        /*e040*/ 	.byte	0x03, 0x19
        /*e042*/ 	.short	0x0050


	//----- nvinfo : EIATTR_PARAM_CBANK
	.align		4
        /*e044*/ 	.byte	0x04, 0x0a
        /*e046*/ 	.short	(.L_43 - .L_42)
	.align		4
.L_42:
        /*e048*/ 	.word	index@(.nv.constant0.matmul_kernel)
        /*e04c*/ 	.short	0x0380
        /*e04e*/ 	.short	0x0050


	//----- nvinfo : EIATTR_SW_WAR
	.align		4
.L_43:
        /*e050*/ 	.byte	0x04, 0x36
        /*e052*/ 	.short	(.L_45 - .L_44)
.L_44:
        /*e054*/ 	.word	0x00000008
.L_45:


//--------------------- .nv.compat                --------------------------
	.section	.nv.compat,"",@"SHT_CUDA_COMPAT_INFO"
	.align	4
        /*0000*/ 	.byte	0x02, 0x02, 0x01, 0x00, 0x02, 0x05, 0x05, 0x00, 0x02, 0x03, 0x00, 0x00, 0x02, 0x06, 0x01, 0x00


//--------------------- .nv.callgraph             --------------------------
	.section	.nv.callgraph,"",@"SHT_CUDA_CALLGRAPH"
	.align	4
	.sectionentsize	8
	.align		4
        /*0000*/ 	.word	0x00000000
	.align		4
        /*0004*/ 	.word	0xffffffff
	.align		4
        /*0008*/ 	.word	0x00000000
	.align		4
        /*000c*/ 	.word	0xfffffffe
	.align		4
        /*0010*/ 	.word	0x00000000
	.align		4
        /*0014*/ 	.word	0xfffffffd
	.align		4
        /*0018*/ 	.word	0x00000000
	.align		4
        /*001c*/ 	.word	0xfffffffc


//--------------------- .text.matmul_kernel       --------------------------
	.section	.text.matmul_kernel,"ax",@progbits
	.align	128
        .global         matmul_kernel
        .type           matmul_kernel,@function
        .size           matmul_kernel,(.L_x_4 - matmul_kernel)
        .other          matmul_kernel,@"STO_CUDA_ENTRY STV_DEFAULT"
matmul_kernel:
.text.matmul_kernel:
[----:B------:R-:W0:Y:S08]  /*0000*/  LDC R1, c[0x0][0x37c] ;  /* 0x0000df00ff017b82 */ /* 0x000e300000000800 */
[----:B------:R-:W1:Y:S01]  /*0010*/  LDC.64 R4, c[0x0][0x398] ;  /* 0x0000e600ff047b82 */ /* 0x000e620000000a00 */
[----:B------:R-:W2:Y:S01]  /*0020*/  S2R R14, SR_TID.X ;  /* 0x00000000000e7919 */ /* 0x000ea20000002100 */
[----:B------:R-:W3:Y:S01]  /*0030*/  LDCU UR4, c[0x0][0x3a0] ;  /* 0x00007400ff0477ac */ /* 0x000ee20008000800 */
[----:B0-----:R-:W-:Y:S01]  /*0040*/  VIADD R1, R1, 0xffffe030 ;  /* 0xffffe03001017836 */ /* 0x001fe20000000000 */
[----:B------:R-:W0:Y:S04]  /*0050*/  LDCU UR7, c[0x0][0x3a0] ;  /* 0x00007400ff0777ac */ /* 0x000e280008000800 */
[----:B------:R-:W4:Y:S01]  /*0060*/  S2UR UR6, SR_CgaCtaId ;  /* 0x00000000000679c3 */ /* 0x000f220000008800 */
[----:B------:R-:W-:Y:S01]  /*0070*/  UMOV UR5, 0x400 ;  /* 0x0000040000057882 */ /* 0x000fe20000000000 */
[----:B------:R-:W0:Y:S01]  /*0080*/  LDCU.64 UR8, c[0x0][0x358] ;  /* 0x00006b00ff0877ac */ /* 0x000e220008000a00 */
[----:B---3--:R-:W-:Y:S01]  /*0090*/  UIADD3 UR4, UPT, UPT, UR4, 0x1f, URZ ;  /* 0x0000001f04047890 */ /* 0x008fe2000fffe0ff */
[----:B-1----:R-:W-:-:S03]  /*00a0*/  VIADD R0, R5, 0x1ff ;  /* 0x000001ff05007836 */ /* 0x002fc60000000000 */
[----:B------:R-:W-:Y:S02]  /*00b0*/  UISETP.GT.AND UP0, UPT, UR4, 0x1f, UPT ;  /* 0x0000001f0400788c */ /* 0x000fe4000bf04270 */
[----:B------:R-:W-:Y:S01]  /*00c0*/  SHF.R.S32.HI R3, RZ, 0x1f, R0 ;  /* 0x0000001fff037819 */ /* 0x000fe20000011400 */
[----:B----4-:R-:W-:-:S03]  /*00d0*/  ULEA UR5, UR6, UR5, 0x18 ;  /* 0x0000000506057291 */ /* 0x010fc6000f8ec0ff */
[----:B------:R-:W-:Y:S02]  /*00e0*/  LEA.HI R3, R3, R0, RZ, 0x9 ;  /* 0x0000000003037211 */ /* 0x000fe400078f48ff */
[----:B--2---:R-:W-:Y:S02]  /*00f0*/  LOP3.LUT R16, R14, 0x1ff, RZ, 0xc0, !PT ;  /* 0x000001ff0e107812 */ /* 0x004fe400078ec0ff */
[----:B------:R-:W-:Y:S02]  /*0100*/  SHF.R.S32.HI R0, RZ, 0x9, R3 ;  /* 0x00000009ff007819 */ /* 0x000fe40000011403 */
[----:B------:R-:W1:Y:S03]  /*0110*/  S2R R3, SR_CTAID.X ;  /* 0x0000000000037919 */ /* 0x000e660000002500 */
[----:B------:R-:W-:-:S05]  /*0120*/  IMAD.SHL.U32 R0, R0, 0x8, RZ ;  /* 0x0000000800007824 */ /* 0x000fca00078e00ff */
[-C--:B------:R-:W-:Y:S02]  /*0130*/  IABS R9, R0.reuse ;  /* 0x0000000000097213 */ /* 0x080fe40000000000 */
[----:B------:R-:W-:Y:S02]  /*0140*/  IABS R12, R0 ;  /* 0x00000000000c7213 */ /* 0x000fe40000000000 */
[----:B------:R-:W2:Y:S08]  /*0150*/  I2F.RP R2, R9 ;  /* 0x0000000900027306 */ /* 0x000eb00000209400 */
[----:B--2---:R-:W2:Y:S01]  /*0160*/  MUFU.RCP R2, R2 ;  /* 0x0000000200027308 */ /* 0x004ea20000001000 */
[----:B-1----:R-:W-:Y:S01]  /*0170*/  IABS R10, R3 ;  /* 0x00000003000a7213 */ /* 0x002fe20000000000 */
[----:B--2---:R-:W-:-:S02]  /*0180*/  VIADD R6, R2, 0xffffffe ;  /* 0x0ffffffe02067836 */ /* 0x004fc40000000000 */
[----:B------:R-:W-:-:S04]  /*0190*/  IMAD.MOV R2, RZ, RZ, -R12 ;  /* 0x000000ffff027224 */ /* 0x000fc800078e0a0c */
[----:B------:R1:W2:Y:S02]  /*01a0*/  F2I.FTZ.U32.TRUNC.NTZ R7, R6 ;  /* 0x0000000600077305 */ /* 0x0002a4000021f000 */
[----:B-1----:R-:W-:Y:S02]  /*01b0*/  IMAD.MOV.U32 R6, RZ, RZ, RZ ;  /* 0x000000ffff067224 */ /* 0x002fe400078e00ff */
[----:B--2---:R-:W-:-:S04]  /*01c0*/  IMAD.MOV R8, RZ, RZ, -R7 ;  /* 0x000000ffff087224 */ /* 0x004fc800078e0a07 */
[----:B------:R-:W-:Y:S02]  /*01d0*/  IMAD R11, R8, R9, RZ ;  /* 0x00000009080b7224 */ /* 0x000fe400078e02ff */
[----:B------:R-:W-:Y:S02]  /*01e0*/  IMAD.MOV.U32 R8, RZ, RZ, R10 ;  /* 0x000000ffff087224 */ /* 0x000fe400078e000a */
[----:B------:R-:W-:-:S06]  /*01f0*/  IMAD.HI.U32 R7, R7, R11, R6 ;  /* 0x0000000b07077227 */ /* 0x000fcc00078e0006 */
[----:B------:R-:W-:-:S04]  /*0200*/  IMAD.HI.U32 R7, R7, R8, RZ ;  /* 0x0000000807077227 */ /* 0x000fc800078e00ff */
[----:B------:R-:W-:-:S05]  /*0210*/  IMAD R2, R7, R2, R8 ;  /* 0x0000000207027224 */ /* 0x000fca00078e0208 */
[----:B------:R-:W-:-:S13]  /*0220*/  ISETP.GT.U32.AND P1, PT, R9, R2, PT ;  /* 0x000000020900720c */ /* 0x000fda0003f24070 */
[----:B------:R-:W-:Y:S02]  /*0230*/  @!P1 IMAD.IADD R2, R2, 0x1, -R9 ;  /* 0x0000000102029824 */ /* 0x000fe400078e0a09 */
[----:B------:R-:W-:Y:S01]  /*0240*/  @!P1 VIADD R7, R7, 0x1 ;  /* 0x0000000107079836 */ /* 0x000fe20000000000 */
[----:B------:R-:W-:Y:S02]  /*0250*/  ISETP.NE.AND P1, PT, R0, RZ, PT ;  /* 0x000000ff0000720c */ /* 0x000fe40003f25270 */
[----:B------:R-:W-:Y:S02]  /*0260*/  ISETP.GE.U32.AND P0, PT, R2, R9, PT ;  /* 0x000000090200720c */ /* 0x000fe40003f06070 */
[----:B------:R-:W-:-:S04]  /*0270*/  LOP3.LUT R2, R3, R0, RZ, 0x3c, !PT ;  /* 0x0000000003027212 */ /* 0x000fc800078e3cff */
[----:B------:R-:W-:Y:S01]  /*0280*/  ISETP.GE.AND P2, PT, R2, RZ, PT ;  /* 0x000000ff0200720c */ /* 0x000fe20003f46270 */
[----:B------:R-:W-:-:S06]  /*0290*/  VIADD R2, R4, 0x1ff ;  /* 0x000001ff04027836 */ /* 0x000fcc0000000000 */
[----:B------:R-:W-:-:S04]  /*02a0*/  @P0 VIADD R7, R7, 0x1 ;  /* 0x0000000107070836 */ /* 0x000fc80000000000 */
[----:B------:R-:W-:Y:S01]  /*02b0*/  IMAD.MOV.U32 R6, RZ, RZ, R7 ;  /* 0x000000ffff067224 */ /* 0x000fe200078e0007 */
[----:B------:R-:W-:-:S03]  /*02c0*/  SHF.R.S32.HI R7, RZ, 0x1f, R2 ;  /* 0x0000001fff077819 */ /* 0x000fc60000011402 */
[----:B------:R-:W-:Y:S01]  /*02d0*/  @!P2 IMAD.MOV R6, RZ, RZ, -R6 ;  /* 0x000000ffff06a224 */ /* 0x000fe200078e0a06 */
[----:B------:R-:W-:Y:S02]  /*02e0*/  @!P1 LOP3.LUT R6, RZ, R0, RZ, 0x33, !PT ;  /* 0x00000000ff069212 */ /* 0x000fe400078e33ff */
[----:B------:R-:W-:-:S03]  /*02f0*/  LEA.HI R7, R7, R2, RZ, 0x9 ;  /* 0x0000000207077211 */ /* 0x000fc600078f48ff */
[----:B------:R-:W-:Y:S02]  /*0300*/  IMAD.SHL.U32 R2, R6, 0x8, RZ ;  /* 0x0000000806027824 */ /* 0x000fe400078e00ff */
[----:B------:R-:W-:-:S03]  /*0310*/  IMAD.MOV R6, RZ, RZ, -R6 ;  /* 0x000000ffff067224 */ /* 0x000fc600078e0a06 */
[----:B------:R-:W-:Y:S01]  /*0320*/  LEA.HI.SX32 R7, R7, -R2, 0x17 ;  /* 0x8000000207077211 */ /* 0x000fe200078fbaff */
[----:B------:R-:W-:Y:S02]  /*0330*/  IMAD R15, R0, R6, R3 ;  /* 0x00000006000f7224 */ /* 0x000fe400078e0203 */
[----:B------:R-:W-:Y:S01]  /*0340*/  IMAD.MOV.U32 R6, RZ, RZ, RZ ;  /* 0x000000ffff067224 */ /* 0x000fe200078e00ff */
[----:B------:R-:W-:Y:S02]  /*0350*/  VIMNMX R8, PT, PT, R7, 0x8, PT ;  /* 0x0000000807087848 */ /* 0x000fe40003fe0100 */
[----:B------:R-:W-:Y:S02]  /*0360*/  IABS R13, R15 ;  /* 0x0000000f000d7213 */ /* 0x000fe40000000000 */
[----:B------:R-:W-:-:S04]  /*0370*/  IABS R11, R8 ;  /* 0x00000008000b7213 */ /* 0x000fc80000000000 */
[----:B------:R-:W1:Y:S08]  /*0380*/  I2F.RP R9, R11 ;  /* 0x0000000b00097306 */ /* 0x000e700000209400 */
[----:B-1----:R-:W1:Y:S02]  /*0390*/  MUFU.RCP R9, R9 ;  /* 0x0000000900097308 */ /* 0x002e640000001000 */
[----:B-1----:R-:W-:-:S06]  /*03a0*/  VIADD R7, R9, 0xffffffe ;  /* 0x0ffffffe09077836 */ /* 0x002fcc0000000000 */
[----:B------:R-:W1:Y:S02]  /*03b0*/  F2I.FTZ.U32.TRUNC.NTZ R7, R7 ;  /* 0x0000000700077305 */ /* 0x000e64000021f000 */
[----:B-1----:R-:W-:-:S04]  /*03c0*/  IMAD.MOV R10, RZ, RZ, -R7 ;  /* 0x000000ffff0a7224 */ /* 0x002fc800078e0a07 */
[----:B------:R-:W-:-:S04]  /*03d0*/  IMAD.MOV.U32 R0, RZ, RZ, R10 ;  /* 0x000000ffff007224 */ /* 0x000fc800078e000a */
[----:B------:R-:W-:Y:S01]  /*03e0*/  IMAD R3, R0, R11, RZ ;  /* 0x0000000b00037224 */ /* 0x000fe200078e02ff */
[----:B------:R-:W-:-:S03]  /*03f0*/  IABS R0, R8 ;  /* 0x0000000800007213 */ /* 0x000fc60000000000 */
[----:B------:R-:W-:-:S04]  /*0400*/  IMAD.HI.U32 R6, R7, R3, R6 ;  /* 0x0000000307067227 */ /* 0x000fc800078e0006 */
[----:B------:R-:W-:Y:S02]  /*0410*/  IMAD.MOV R0, RZ, RZ, -R0 ;  /* 0x000000ffff007224 */ /* 0x000fe400078e0a00 */
        /* <DEDUP_REMOVED lines=9> */
[----:B0-----:R-:W-:-:S06]  /*04b0*/  IMAD.U32 R0, RZ, RZ, UR7 ;  /* 0x00000007ff007e24 */ /* 0x001fcc000f8e00ff */
[----:B------:R-:W-:-:S06]  /*04c0*/  @P0 VIADD R6, R6, 0x1 ;  /* 0x0000000106060836 */ /* 0x000fcc0000000000 */
[----:B------:R-:W-:Y:S01]  /*04d0*/  @!P2 IMAD.MOV R6, RZ, RZ, -R6 ;  /* 0x000000ffff06a224 */ /* 0x000fe200078e0a06 */
[----:B------:R-:W-:-:S05]  /*04e0*/  @!P1 LOP3.LUT R6, RZ, R8, RZ, 0x33, !PT ;  /* 0x00000008ff069212 */ /* 0x000fca00078e33ff */
[----:B------:R-:W-:Y:S02]  /*04f0*/  IMAD.MOV R3, RZ, RZ, -R6 ;  /* 0x000000ffff037224 */ /* 0x000fe400078e0a06 */
[----:B------:R-:W-:Y:S02]  /*0500*/  IMAD.SHL.U32 R28, R6, 0x200, RZ ;  /* 0x00000200061c7824 */ /* 0x000fe400078e00ff */
[----:B------:R-:W-:-:S04]  /*0510*/  IMAD R3, R8, R3, R15 ;  /* 0x0000000308037224 */ /* 0x000fc800078e020f */
[----:B------:R-:W-:-:S04]  /*0520*/  IMAD.IADD R3, R2, 0x1, R3 ;  /* 0x0000000102037824 */ /* 0x000fc800078e0203 */
[----:B------:R-:W-:-:S05]  /*0530*/  IMAD R2, R3, 0x200, R16 ;  /* 0x0000020003027824 */ /* 0x000fca00078e0210 */
[----:B------:R0:W-:Y:S01]  /*0540*/  STL [R1+0xd8c], R2 ;  /* 0x000d8c0201007387 */ /* 0x0001e20000100800 */
[----:B------:R-:W-:Y:S05]  /*0550*/  BRA.U UP0, `(.L_x_0) ;  /* 0x0000000d00e47547 */ /* 0x000fea000b800000 */
[C---:B0-----:R-:W-:Y:S01]  /*0560*/  IMAD.SHL.U32 R2, R14.reuse, 0x10, RZ ;  /* 0x000000100e027824 */ /* 0x041fe200078e00ff */
[----:B------:R-:W-:Y:S01]  /*0570*/  CS2R R16, SRZ ;  /* 0x0000000000107805 */ /* 0x000fe2000001ff00 */
[----:B------:R-:W-:Y:S01]  /*0580*/  IMAD.SHL.U32 R0, R14, 0x2, RZ ;  /* 0x000000020e007824 */ /* 0x000fe200078e00ff */
[----:B------:R-:W-:Y:S02]  /*0590*/  CS2R R18, SRZ ;  /* 0x0000000000127805 */ /* 0x000fe4000001ff00 */
[----:B------:R-:W-:Y:S01]  /*05a0*/  CS2R R12, SRZ ;  /* 0x00000000000c7805 */ /* 0x000fe2000001ff00 */
[----:B------:R1:W-:Y:S01]  /*05b0*/  STL [R1+0xdac], R2 ;  /* 0x000dac0201007387 */ /* 0x0003e20000100800 */
[----:B------:R-:W-:Y:S02]  /*05c0*/  CS2R R14, SRZ ;  /* 0x00000000000e7805 */ /* 0x000fe4000001ff00 */
[----:B------:R-:W-:Y:S02]  /*05d0*/  CS2R R8, SRZ ;  /* 0x0000000000087805 */ /* 0x000fe4000001ff00 */
[----:B------:R-:W-:Y:S01]  /*05e0*/  CS2R R10, SRZ ;  /* 0x00000000000a7805 */ /* 0x000fe2000001ff00 */
[----:B------:R1:W-:Y:S01]  /*05f0*/  STL [R1+0xd88], R0 ;  /* 0x000d880001007387 */ /* 0x0003e20000100800 */
[----:B------:R-:W-:-:S02]  /*0600*/  CS2R R4, SRZ ;  /* 0x0000000000047805 */ /* 0x000fc4000001ff00 */
[----:B------:R-:W-:Y:S02]  /*0610*/  CS2R R6, SRZ ;  /* 0x0000000000067805 */ /* 0x000fe4000001ff00 */
[----:B------:R-:W-:Y:S01]  /*0620*/  CS2R R20, SRZ ;  /* 0x0000000000147805 */ /* 0x000fe2000001ff00 */
[----:B------:R1:W-:Y:S01]  /*0630*/  STL [R1], RZ ;  /* 0x000000ff01007387 */ /* 0x0003e20000100800 */
[----:B------:R-:W-:Y:S02]  /*0640*/  CS2R R22, SRZ ;  /* 0x0000000000167805 */ /* 0x000fe4000001ff00 */
[----:B------:R-:W-:Y:S02]  /*0650*/  CS2R R24, SRZ ;  /* 0x0000000000187805 */ /* 0x000fe4000001ff00 */
[----:B------:R-:W-:Y:S01]  /*0660*/  CS2R R26, SRZ ;  /* 0x00000000001a7805 */ /* 0x000fe2000001ff00 */
[----:B------:R1:W-:Y:S04]  /*0670*/  STL [R1+0x4], RZ ;  /* 0x000004ff01007387 */ /* 0x0003e80000100800 */
        /* <DEDUP_REMOVED lines=229> */
[----:B------:R1:W-:Y:S01]  /*14d0*/  STL [R1+0x86c], RZ ;  /* 0x00086cff01007387 */ /* 0x0003e20000100800 */
[----:B------:R-:W-:Y:S05]  /*14e0*/  BRA `(.L_x_1) ;  /* 0x000001b400847947 */ /* 0x000fea0003800000 */
.L_x_0:
[----:B------:R-:W-:Y:S01]  /*14f0*/  IABS R3, R4 ;  /* 0x0000000400037213 */ /* 0x000fe20000000000 */
[----:B------:R-:W-:Y:S01]  /*1500*/  IMAD.MOV.U32 R27, RZ, RZ, R2 ;  /* 0x000000ffff1b7224 */ /* 0x000fe200078e0002 */
[----:B0-----:R-:W-:Y:S01]  /*1510*/  IABS R2, R5 ;  /* 0x0000000500027213 */ /* 0x001fe20000000000 */
[----:B------:R-:W-:Y:S01]  /*1520*/  STL [R1+0xdb0], R0 ;  /* 0x000db00001007387 */ /* 0x000fe20000100800 */
[----:B------:R-:W0:Y:S01]  /*1530*/  I2F.RP R9, R3 ;  /* 0x0000000300097306 */ /* 0x000e220000209400 */
[----:B------:R-:W1:Y:S01]  /*1540*/  LDCU UR6, c[0x0][0x3b0] ;  /* 0x00007600ff0677ac */ /* 0x000e620008000800 */
[----:B------:R-:W-:Y:S01]  /*1550*/  ISETP.GE.AND P2, PT, R27, RZ, PT ;  /* 0x000000ff1b00720c */ /* 0x000fe20003f46270 */
[----:B------:R2:W-:Y:S01]  /*1560*/  STL [R1+0xdec], R5 ;  /* 0x000dec0501007387 */ /* 0x0005e20000100800 */
[----:B------:R-:W3:Y:S04]  /*1570*/  LDCU UR7, c[0x0][0x3a4] ;  /* 0x00007480ff0777ac */ /* 0x000ee80008000800 */
[----:B------:R-:W4:Y:S01]  /*1580*/  I2F.RP R8, R2 ;  /* 0x0000000200087306 */ /* 0x000f220000209400 */
[----:B------:R-:W1:Y:S01]  /*1590*/  LDCU.128 UR12, c[0x0][0x380] ;  /* 0x00007000ff0c77ac */ /* 0x000e620008000c00 */
[----:B--2---:R-:W2:Y:S06]  /*15a0*/  S2R R5, SR_TID.X ;  /* 0x0000000000057919 */ /* 0x004eac0000002100 */
[----:B0-----:R-:W0:Y:S08]  /*15b0*/  MUFU.RCP R9, R9 ;  /* 0x0000000900097308 */ /* 0x001e300000001000 */
[----:B----4-:R-:W4:Y:S01]  /*15c0*/  MUFU.RCP R8, R8 ;  /* 0x0000000800087308 */ /* 0x010f220000001000 */
[----:B0-----:R-:W-:-:S07]  /*15d0*/  VIADD R6, R9, 0xffffffe ;  /* 0x0ffffffe09067836 */ /* 0x001fce0000000000 */
[----:B------:R0:W1:Y:S01]  /*15e0*/  F2I.FTZ.U32.TRUNC.NTZ R7, R6 ;  /* 0x0000000600077305 */ /* 0x000062000021f000 */
[----:B----4-:R-:W-:Y:S01]  /*15f0*/  VIADD R10, R8, 0xffffffe ;  /* 0x0ffffffe080a7836 */ /* 0x010fe20000000000 */
[----:B------:R-:W-:-:S06]  /*1600*/  IABS R8, R27 ;  /* 0x0000001b00087213 */ /* 0x000fcc0000000000 */
[----:B------:R4:W3:Y:S01]  /*1610*/  F2I.FTZ.U32.TRUNC.NTZ R11, R10 ;  /* 0x0000000a000b7305 */ /* 0x0008e2000021f000 */
[----:B0-----:R-:W-:Y:S01]  /*1620*/  IMAD.MOV.U32 R6, RZ, RZ, RZ ;  /* 0x000000ffff067224 */ /* 0x001fe200078e00ff */
[C---:B--2---:R-:W-:Y:S01]  /*1630*/  LOP3.LUT R17, R5.reuse, 0x7, RZ, 0xc0, !PT ;  /* 0x0000000705117812 */ /* 0x044fe200078ec0ff */
[C---:B------:R-:W-:Y:S02]  /*1640*/  IMAD.SHL.U32 R14, R5.reuse, 0x2, RZ ;  /* 0x00000002050e7824 */ /* 0x040fe400078e00ff */
[----:B------:R-:W-:Y:S02]  /*1650*/  IMAD.SHL.U32 R15, R5, 0x10, RZ ;  /* 0x00000010050f7824 */ /* 0x000fe400078e00ff */
[--C-:B-1----:R-:W-:Y:S01]  /*1660*/  IMAD.MOV R12, RZ, RZ, -R7.reuse ;  /* 0x000000ffff0c7224 */ /* 0x102fe200078e0a07 */
[----:B------:R0:W-:Y:S01]  /*1670*/  STL [R1+0xd88], R14 ;  /* 0x000d880e01007387 */ /* 0x0001e20000100800 */
[----:B----4-:R-:W-:Y:S01]  /*1680*/  IMAD.MOV.U32 R10, RZ, RZ, RZ ;  /* 0x000000ffff0a7224 */ /* 0x010fe200078e00ff */
[----:B------:R-:W-:Y:S01]  /*1690*/  LOP3.LUT R29, R15, 0x600, RZ, 0xc0, !PT ;  /* 0x000006000f1d7812 */ /* 0x000fe200078ec0ff */
[----:B------:R-:W-:Y:S01]  /*16a0*/  IMAD R13, R12, R3, RZ ;  /* 0x000000030c0d7224 */ /* 0x000fe200078e02ff */
[----:B------:R1:W-:Y:S03]  /*16b0*/  STL [R1+0xdac], R15 ;  /* 0x000dac0f01007387 */ /* 0x0003e60000100800 */
[----:B------:R-:W-:Y:S01]  /*16c0*/  IMAD.HI.U32 R7, R7, R13, R6 ;  /* 0x0000000d07077227 */ /* 0x000fe200078e0006 */
[----:B------:R-:W-:Y:S01]  /*16d0*/  LEA R13, R17, UR5, 0x6 ;  /* 0x00000005110d7c11 */ /* 0x000fe2000f8e30ff */
[----:B------:R-:W-:Y:S02]  /*16e0*/  STL [R1+0xdb4], R28 ;  /* 0x000db41c01007387 */ /* 0x000fe40000100800 */
[----:B---3--:R-:W-:-:S02]  /*16f0*/  IMAD.MOV R9, RZ, RZ, -R11 ;  /* 0x000000ffff097224 */ /* 0x008fc400078e0a0b */
[----:B------:R-:W-:-:S04]  /*1700*/  IMAD.HI.U32 R7, R7, R8, RZ ;  /* 0x0000000807077227 */ /* 0x000fc800078e00ff */
[----:B------:R-:W-:Y:S01]  /*1710*/  IMAD.MOV R6, RZ, RZ, -R7 ;  /* 0x000000ffff067224 */ /* 0x000fe200078e0a07 */
[----:B------:R-:W-:Y:S01]  /*1720*/  LEA.HI R7, R5, R28, RZ, 0x1b ;  /* 0x0000001c05077211 */ /* 0x000fe200078fd8ff */
[----:B------:R-:W-:Y:S02]  /*1730*/  IMAD R9, R9, R2, RZ ;  /* 0x0000000209097224 */ /* 0x000fe400078e02ff */
[----:B------:R-:W-:Y:S02]  /*1740*/  IMAD R8, R3, R6, R8 ;  /* 0x0000000603087224 */ /* 0x000fe400078e0208 */
[----:B------:R-:W-:Y:S01]  /*1750*/  IMAD.HI.U32 R6, R11, R9, R10 ;  /* 0x000000090b067227 */ /* 0x000fe200078e000a */
[----:B------:R-:W-:Y:S02]  /*1760*/  SHF.R.U32.HI R11, RZ, 0x5, R5 ;  /* 0x00000005ff0b7819 */ /* 0x000fe40000011605 */
[----:B------:R-:W-:Y:S01]  /*1770*/  ISETP.GT.U32.AND P0, PT, R3, R8, PT ;  /* 0x000000080300720c */ /* 0x000fe20003f04070 */
[----:B------:R-:W-:Y:S01]  /*1780*/  IMAD.SHL.U32 R9, R5, 0x8, RZ ;  /* 0x0000000805097824 */ /* 0x000fe200078e00ff */
[----:B------:R-:W-:Y:S01]  /*1790*/  SGXT.U32 R11, R11, 0x4 ;  /* 0x000000040b0b781a */ /* 0x000fe20000000000 */
[----:B------:R-:W-:-:S02]  /*17a0*/  VIADD R16, R7, 0x1f0 ;  /* 0x000001f007107836 */ /* 0x000fc40000000000 */
[----:B------:R-:W-:Y:S01]  /*17b0*/  VIADD R27, R7, 0x150 ;  /* 0x00000150071b7836 */ /* 0x000fe20000000000 */
[----:B------:R-:W-:Y:S01]  /*17c0*/  LOP3.LUT R12, R9, 0x30, R14, 0x48, !PT ;  /* 0x00000030090c7812 */ /* 0x000fe200078e480e */
[C---:B0-----:R-:W-:Y:S01]  /*17d0*/  VIADD R14, R7.reuse, 0x1d0 ;  /* 0x000001d0070e7836 */ /* 0x041fe20000000000 */
[----:B------:R-:W-:Y:S01]  /*17e0*/  IABS R19, R16 ;  /* 0x0000001000137213 */ /* 0x000fe20000000000 */
[----:B------:R-:W-:Y:S01]  /*17f0*/  VIADD R24, R7, 0xb0 ;  /* 0x000000b007187836 */ /* 0x000fe20000000000 */
[----:B------:R-:W-:Y:S02]  /*1800*/  LOP3.LUT R11, R28, R11, RZ, 0xfc, !PT ;  /* 0x0000000b1c0b7212 */ /* 0x000fe400078efcff */
[----:B------:R-:W-:Y:S01]  /*1810*/  IABS R17, R14 ;  /* 0x0000000e00117213 */ /* 0x000fe20000000000 */
[----:B------:R-:W-:Y:S01]  /*1820*/  @!P0 IMAD.IADD R8, R8, 0x1, -R3 ;  /* 0x0000000108088824 */ /* 0x000fe200078e0a03 */
[----:B------:R-:W-:Y:S01]  /*1830*/  IADD3 R29, PT, PT, R12, R13, R29 ;  /* 0x0000000d0c1d7210 */ /* 0x000fe20007ffe01d */
[----:B------:R-:W-:Y:S01]  /*1840*/  IMAD.HI.U32 R9, R6, R19, RZ ;  /* 0x0000001306097227 */ /* 0x000fe200078e00ff */
[----:B------:R-:W-:-:S02]  /*1850*/  LOP3.LUT R10, R11, 0x1e0, RZ, 0xfc, !PT ;  /* 0x000001e00b0a7812 */ /* 0x000fc400078efcff */
[----:B------:R-:W-:Y:S01]  /*1860*/  ISETP.GT.U32.AND P1, PT, R3, R8, PT ;  /* 0x000000080300720c */ /* 0x000fe20003f24070 */
[----:B------:R-:W-:Y:S01]  /*1870*/  IMAD.MOV.U32 R13, RZ, RZ, R17 ;  /* 0x000000ffff0d7224 */ /* 0x000fe200078e0011 */
[----:B-1----:R-:W-:Y:S01]  /*1880*/  IABS R15, R10 ;  /* 0x0000000a000f7213 */ /* 0x002fe20000000000 */
[----:B------:R-:W-:Y:S01]  /*1890*/  IMAD.MOV R17, RZ, RZ, -R9 ;  /* 0x000000ffff117224 */ /* 0x000fe200078e0a09 */
[----:B------:R-:W-:Y:S01]  /*18a0*/  ISETP.GE.AND P4, PT, R16, RZ, PT ;  /* 0x000000ff1000720c */ /* 0x000fe20003f86270 */
[----:B------:R-:W-:Y:S01]  /*18b0*/  IMAD.HI.U32 R12, R6, R13, RZ ;  /* 0x0000000d060c7227 */ /* 0x000fe200078e00ff */
[----:B------:R-:W-:Y:S01]  /*18c0*/  ISETP.NE.AND P0, PT, R4, RZ, PT ;  /* 0x000000ff0400720c */ /* 0x000fe20003f05270 */
[----:B------:R-:W-:Y:S01]  /*18d0*/  STL [R1+0xdb8], R29 ;  /* 0x000db81d01007387 */ /* 0x000fe20000100800 */
[----:B------:R-:W-:Y:S01]  /*18e0*/  ISETP.GE.AND P6, PT, R14, RZ, PT ;  /* 0x000000ff0e00720c */ /* 0x000fe20003fc6270 */
[----:B------:R-:W-:Y:S01]  /*18f0*/  IMAD R19, R2, R17, R19 ;  /* 0x0000001102137224 */ /* 0x000fe200078e0213 */
[C---:B------:R-:W-:Y:S01]  /*1900*/  LOP3.LUT R17, R11.reuse, 0x1a0, RZ, 0xfc, !PT ;  /* 0x000001a00b117812 */ /* 0x040fe200078efcff */
[----:B------:R-:W-:Y:S01]  /*1910*/  IMAD.HI.U32 R9, R6, R15, RZ ;  /* 0x0000000f06097227 */ /* 0x000fe200078e00ff */
[----:B------:R-:W-:-:S02]  /*1920*/  LOP3.LUT R26, R11, 0xa0, RZ, 0xfc, !PT ;  /* 0x000000a00b1a7812 */ /* 0x000fc400078efcff */
[----:B------:R-:W-:Y:S01]  /*1930*/  IABS R23, R17 ;  /* 0x0000001100177213 */ /* 0x000fe20000000000 */
[----:B------:R-:W-:Y:S01]  /*1940*/  @!P1 IMAD.IADD R8, R8, 0x1, -R3 ;  /* 0x0000000108089824 */ /* 0x000fe200078e0a03 */
[C---:B------:R-:W-:Y:S01]  /*1950*/  ISETP.GT.U32.AND P1, PT, R2.reuse, R19, PT ;  /* 0x000000130200720c */ /* 0x040fe20003f24070 */
[----:B------:R-:W-:Y:S01]  /*1960*/  IMAD.MOV R16, RZ, RZ, -R9 ;  /* 0x000000ffff107224 */ /* 0x000fe200078e0a09 */
[----:B------:R-:W-:Y:S01]  /*1970*/  LOP3.LUT R9, R11, 0x1c0, RZ, 0xfc, !PT ;  /* 0x000001c00b097812 */ /* 0x000fe200078efcff */
[----:B------:R-:W-:Y:S02]  /*1980*/  IMAD.MOV R12, RZ, RZ, -R12 ;  /* 0x000000ffff0c7224 */ /* 0x000fe400078e0a0c */
[C---:B------:R-:W-:Y:S02]  /*1990*/  IMAD R15, R2.reuse, R16, R15 ;  /* 0x00000010020f7224 */ /* 0x040fe400078e020f */
[----:B------:R-:W-:Y:S02]  /*19a0*/  IMAD.MOV.U32 R3, RZ, RZ, R8 ;  /* 0x000000ffff037224 */ /* 0x000fe400078e0008 */
[C---:B------:R-:W-:Y:S01]  /*19b0*/  IMAD R18, R2.reuse, R12, R13 ;  /* 0x0000000c02127224 */ /* 0x040fe200078e020d */
[C---:B------:R-:W-:Y:S01]  /*19c0*/  ISETP.GT.U32.AND P5, PT, R2.reuse, R15, PT ;  /* 0x0000000f0200720c */ /* 0x040fe20003fa4070 */
[----:B------:R-:W-:Y:S01]  /*19d0*/  @!P2 IMAD.MOV R3, RZ, RZ, -R3 ;  /* 0x000000ffff03a224 */ /* 0x000fe200078e0a03 */
[----:B------:R-:W-:Y:S01]  /*19e0*/  @!P0 LOP3.LUT R3, RZ, R4, RZ, 0x33, !PT ;  /* 0x00000004ff038212 */ /* 0x000fe200078e33ff */
[--C-:B------:R-:W-:Y:S01]  /*19f0*/  @!P1 IMAD.IADD R19, R19, 0x1, -R2.reuse ;  /* 0x0000000113139824 */ /* 0x100fe200078e0a02 */
[----:B------:R-:W-:Y:S01]  /*1a00*/  IABS R13, R9 ;  /* 0x00000009000d7213 */ /* 0x000fe20000000000 */
[C---:B------:R-:W-:Y:S01]  /*1a10*/  VIADD R8, R7.reuse, 0x1b0 ;  /* 0x000001b007087836 */ /* 0x040fe20000000000 */
[C---:B------:R-:W-:Y:S01]  /*1a20*/  ISETP.GT.U32.AND P1, PT, R2.reuse, R18, PT ;  /* 0x000000120200720c */ /* 0x040fe20003f24070 */
[----:B------:R-:W-:Y:S01]  /*1a30*/  VIADD R12, R7, 0x190 ;  /* 0x00000190070c7836 */ /* 0x000fe20000000000 */
[----:B------:R-:W-:Y:S01]  /*1a40*/  ISETP.GT.U32.AND P0, PT, R2, R19, PT ;  /* 0x000000130200720c */ /* 0x000fe20003f04070 */
[----:B------:R-:W-:Y:S01]  /*1a50*/  IMAD.HI.U32 R4, R6, R13, RZ ;  /* 0x0000000d06047227 */ /* 0x000fe200078e00ff */
[----:B------:R-:W-:Y:S01]  /*1a60*/  IABS R25, R8 ;  /* 0x0000000800197213 */ /* 0x000fe20000000000 */
[----:B------:R-:W-:Y:S01]  /*1a70*/  STL [R1+0xdd8], R3 ;  /* 0x000dd80301007387 */ /* 0x000fe20000100800 */
[----:B------:R-:W-:Y:S01]  /*1a80*/  ISETP.GE.AND P2, PT, R8, RZ, PT ;  /* 0x000000ff0800720c */ /* 0x000fe20003f46270 */
[----:B------:R-:W-:Y:S01]  /*1a90*/  @!P5 IMAD.IADD R15, R15, 0x1, -R2 ;  /* 0x000000010f0fd824 */ /* 0x000fe200078e0a02 */
[----:B------:R-:W-:Y:S01]  /*1aa0*/  ISETP.GE.AND P3, PT, R12, RZ, PT ;  /* 0x000000ff0c00720c */ /* 0x000fe20003f66270 */
[----:B------:R-:W-:Y:S01]  /*1ab0*/  IMAD.MOV R4, RZ, RZ, -R4 ;  /* 0x000000ffff047224 */ /* 0x000fe200078e0a04 */
[----:B------:R-:W-:Y:S01]  /*1ac0*/  IABS R21, R12 ;  /* 0x0000000c00157213 */ /* 0x000fe20000000000 */
[----:B------:R-:W-:-:S04]  /*1ad0*/  IMAD.HI.U32 R8, R6, R23, RZ ;  /* 0x0000001706087227 */ /* 0x000fc800078e00ff */
[----:B------:R-:W-:Y:S01]  /*1ae0*/  @!P0 IMAD.IADD R19, R19, 0x1, -R2 ;  /* 0x0000000113138824 */ /* 0x000fe200078e0a02 */
[C---:B------:R-:W-:Y:S01]  /*1af0*/  ISETP.GT.U32.AND P0, PT, R2.reuse, R15, PT ;  /* 0x0000000f0200720c */ /* 0x040fe20003f04070 */
[----:B------:R-:W-:Y:S02]  /*1b00*/  IMAD R13, R2, R4, R13 ;  /* 0x00000004020d7224 */ /* 0x000fe400078e020d */
[----:B------:R-:W-:-:S04]  /*1b10*/  IMAD.HI.U32 R4, R6, R25, RZ ;  /* 0x0000001906047227 */ /* 0x000fc800078e00ff */
[----:B------:R-:W-:Y:S01]  /*1b20*/  @!P1 IMAD.IADD R18, R18, 0x1, -R2 ;  /* 0x0000000112129824 */ /* 0x000fe200078e0a02 */
[C---:B------:R-:W-:Y:S01]  /*1b30*/  ISETP.GT.U32.AND P1, PT, R2.reuse, R13, PT ;  /* 0x0000000d0200720c */ /* 0x040fe20003f24070 */
[----:B------:R-:W-:Y:S02]  /*1b40*/  IMAD.MOV R4, RZ, RZ, -R4 ;  /* 0x000000ffff047224 */ /* 0x000fe400078e0a04 */
[----:B------:R-:W-:Y:S01]  /*1b50*/  IMAD.MOV.U32 R0, RZ, RZ, R19 ;  /* 0x000000ffff007224 */ /* 0x000fe200078e0013 */
[C---:B------:R-:W-:Y:S01]  /*1b60*/  ISETP.GT.U32.AND P5, PT, R2.reuse, R18, PT ;  /* 0x000000120200720c */ /* 0x040fe20003fa4070 */
[C---:B------:R-:W-:Y:S01]  /*1b70*/  IMAD R12, R2.reuse, R4, R25 ;  /* 0x00000004020c7224 */ /* 0x040fe200078e0219 */
[----:B------:R-:W-:Y:S01]  /*1b80*/  LOP3.LUT R25, R11, 0xe0, RZ, 0xfc, !PT ;  /* 0x000000e00b197812 */ /* 0x000fe200078efcff */
[----:B------:R-:W-:Y:S02]  /*1b90*/  IMAD.MOV R8, RZ, RZ, -R8 ;  /* 0x000000ffff087224 */ /* 0x000fe400078e0a08 */
[----:B------:R-:W-:Y:S01]  /*1ba0*/  @!P0 IMAD.IADD R15, R15, 0x1, -R2 ;  /* 0x000000010f0f8824 */ /* 0x000fe200078e0a02 */
[----:B------:R-:W-:Y:S01]  /*1bb0*/  ISETP.GT.U32.AND P0, PT, R2, R12, PT ;  /* 0x0000000c0200720c */ /* 0x000fe20003f04070 */
[----:B------:R-:W-:Y:S01]  /*1bc0*/  @!P4 IMAD.MOV R0, RZ, RZ, -R0 ;  /* 0x000000ffff00c224 */ /* 0x000fe200078e0a00 */
[----:B------:R-:W-:Y:S01]  /*1bd0*/  ISETP.GE.AND P4, PT, R10, RZ, PT ;  /* 0x000000ff0a00720c */ /* 0x000fe20003f86270 */
[----:B------:R-:W-:Y:S01]  /*1be0*/  IMAD R16, R2, R8, R23 ;  /* 0x0000000802107224 */ /* 0x000fe200078e0217 */
[----:B------:R-:W-:Y:S01]  /*1bf0*/  LOP3.LUT R10, R11, 0x180, RZ, 0xfc, !PT ;  /* 0x000001800b0a7812 */ /* 0x000fe200078efcff */
[--C-:B------:R-:W-:Y:S01]  /*1c00*/  @!P1 IMAD.IADD R13, R13, 0x1, -R2.reuse ;  /* 0x000000010d0d9824 */ /* 0x100fe200078e0a02 */
[----:B------:R0:W-:Y:S01]  /*1c10*/  STL [R1+0x10], R0 ;  /* 0x0000100001007387 */ /* 0x0001e20000100800 */
[----:B------:R-:W-:Y:S01]  /*1c20*/  @!P5 IMAD.IADD R18, R18, 0x1, -R2 ;  /* 0x000000011212d824 */ /* 0x000fe200078e0a02 */
[----:B------:R-:W-:Y:S01]  /*1c30*/  ISETP.GT.U32.AND P5, PT, R2, R16, PT ;  /* 0x000000100200720c */ /* 0x000fe20003fa4070 */
[----:B------:R-:W-:Y:S01]  /*1c40*/  IMAD.HI.U32 R4, R6, R21, RZ ;  /* 0x0000001506047227 */ /* 0x000fe200078e00ff */
[----:B------:R-:W-:-:S02]  /*1c50*/  IABS R14, R10 ;  /* 0x0000000a000e7213 */ /* 0x000fc40000000000 */
[----:B------:R-:W-:Y:S01]  /*1c60*/  LOP3.LUT R23, R11, 0x100, RZ, 0xfc, !PT ;  /* 0x000001000b177812 */ /* 0x000fe200078efcff */
[----:B------:R-:W-:Y:S01]  /*1c70*/  @!P0 IMAD.IADD R12, R12, 0x1, -R2 ;  /* 0x000000010c0c8824 */ /* 0x000fe200078e0a02 */
[C---:B------:R-:W-:Y:S01]  /*1c80*/  ISETP.GT.U32.AND P0, PT, R2.reuse, R13, PT ;  /* 0x0000000d0200720c */ /* 0x040fe20003f04070 */
[----:B------:R-:W-:Y:S02]  /*1c90*/  IMAD.MOV R4, RZ, RZ, -R4 ;  /* 0x000000ffff047224 */ /* 0x000fe400078e0a04 */
[----:B0-----:R-:W-:Y:S02]  /*1ca0*/  IMAD.MOV.U32 R0, RZ, RZ, R15 ;  /* 0x000000ffff007224 */ /* 0x001fe400078e000f */
[----:B------:R-:W-:Y:S02]  /*1cb0*/  IMAD R4, R2, R4, R21 ;  /* 0x0000000402047224 */ /* 0x000fe400078e0215 */
[----:B------:R-:W-:Y:S02]  /*1cc0*/  @!P4 IMAD.MOV R0, RZ, RZ, -R0 ;  /* 0x000000ffff00c224 */ /* 0x000fe400078e0a00 */
[----:B------:R-:W-:Y:S01]  /*1cd0*/  @!P5 IMAD.IADD R16, R16, 0x1, -R2 ;  /* 0x000000011010d824 */ /* 0x000fe200078e0a02 */
[----:B------:R-:W-:Y:S01]  /*1ce0*/  ISETP.GT.U32.AND P5, PT, R2, R12, PT ;  /* 0x0000000c0200720c */ /* 0x000fe20003fa4070 */
[----:B------:R-:W-:Y:S01]  /*1cf0*/  VIADD R8, R7, 0x170 ;  /* 0x0000017007087836 */ /* 0x000fe20000000000 */
[----:B------:R0:W-:Y:S01]  /*1d00*/  STL [R1+0xc], R0 ;  /* 0x00000c0001007387 */ /* 0x0001e20000100800 */
[----:B------:R-:W-:Y:S01]  /*1d10*/  IMAD.HI.U32 R15, R6, R14, RZ ;  /* 0x0000000e060f7227 */ /* 0x000fe200078e00ff */
[----:B------:R-:W-:-:S02]  /*1d20*/  ISETP.GT.U32.AND P4, PT, R2, R16, PT ;  /* 0x000000100200720c */ /* 0x000fc40003f84070 */
[----:B------:R-:W-:Y:S01]  /*1d30*/  IABS R20, R8 ;  /* 0x0000000800147213 */ /* 0x000fe20000000000 */
[----:B------:R-:W-:Y:S01]  /*1d40*/  @!P0 IMAD.IADD R13, R13, 0x1, -R2 ;  /* 0x000000010d0d8824 */ /* 0x000fe200078e0a02 */
[----:B------:R-:W-:Y:S01]  /*1d50*/  ISETP.GE.AND P0, PT, R9, RZ, PT ;  /* 0x000000ff0900720c */ /* 0x000fe20003f06270 */
[----:B------:R-:W-:Y:S01]  /*1d60*/  IMAD.MOV R15, RZ, RZ, -R15 ;  /* 0x000000ffff0f7224 */ /* 0x000fe200078e0a0f */
[----:B------:R-:W-:Y:S01]  /*1d70*/  ISETP.GE.AND P1, PT, R8, RZ, PT ;  /* 0x000000ff0800720c */ /* 0x000fe20003f26270 */
[----:B------:R-:W-:Y:S01]  /*1d80*/  IMAD.MOV.U32 R3, RZ, RZ, R13 ;  /* 0x000000ffff037224 */ /* 0x000fe200078e000d */
[----:B------:R-:W-:Y:S01]  /*1d90*/  LOP3.LUT R8, R11, 0x160, RZ, 0xfc, !PT ;  /* 0x000001600b087812 */ /* 0x000fe200078efcff */
[----:B0-----:R-:W-:Y:S01]  /*1da0*/  IMAD.MOV.U32 R0, RZ, RZ, R18 ;  /* 0x000000ffff007224 */ /* 0x001fe200078e0012 */
[----:B------:R-:W-:Y:S01]  /*1db0*/  IABS R18, R25 ;  /* 0x0000001900127213 */ /* 0x000fe20000000000 */
[----:B------:R-:W-:Y:S01]  /*1dc0*/  @!P5 IMAD.IADD R12, R12, 0x1, -R2 ;  /* 0x000000010c0cd824 */ /* 0x000fe200078e0a02 */
[----:B------:R-:W-:Y:S01]  /*1dd0*/  IABS R21, R8 ;  /* 0x0000000800157213 */ /* 0x000fe20000000000 */
[----:B------:R-:W-:Y:S01]  /*1de0*/  @!P6 IMAD.MOV R0, RZ, RZ, -R0 ;  /* 0x000000ffff00e224 */ /* 0x000fe200078e0a00 */
[C---:B------:R-:W-:Y:S01]  /*1df0*/  ISETP.GT.U32.AND P6, PT, R2.reuse, R4, PT ;  /* 0x000000040200720c */ /* 0x040fe20003fc4070 */
[----:B------:R-:W-:-:S02]  /*1e00*/  IMAD R14, R2, R15, R14 ;  /* 0x0000000f020e7224 */ /* 0x000fc400078e020e */
[----:B------:R-:W-:Y:S01]  /*1e10*/  IMAD.HI.U32 R15, R6, R20, RZ ;  /* 0x00000014060f7227 */ /* 0x000fe200078e00ff */
[----:B------:R0:W-:Y:S02]  /*1e20*/  STL [R1+0x8], R0 ;  /* 0x0000080001007387 */ /* 0x0001e40000100800 */
[----:B------:R-:W-:Y:S01]  /*1e30*/  ISETP.GT.U32.AND P5, PT, R2, R14, PT ;  /* 0x0000000e0200720c */ /* 0x000fe20003fa4070 */
[----:B------:R-:W-:-:S04]  /*1e40*/  IMAD.HI.U32 R9, R6, R21, RZ ;  /* 0x0000001506097227 */ /* 0x000fc800078e00ff */
[----:B------:R-:W-:Y:S02]  /*1e50*/  IMAD.MOV R15, RZ, RZ, -R15 ;  /* 0x000000ffff0f7224 */ /* 0x000fe400078e0a0f */
[----:B------:R-:W-:Y:S01]  /*1e60*/  @!P6 IMAD.IADD R4, R4, 0x1, -R2 ;  /* 0x000000010404e824 */ /* 0x000fe200078e0a02 */
[----:B------:R-:W-:Y:S01]  /*1e70*/  ISETP.GE.AND P6, PT, R17, RZ, PT ;  /* 0x000000ff1100720c */ /* 0x000fe20003fc6270 */
[----:B0-----:R-:W-:Y:S02]  /*1e80*/  IMAD.MOV.U32 R0, RZ, RZ, R12 ;  /* 0x000000ffff007224 */ /* 0x001fe400078e000c */
[----:B------:R-:W-:Y:S01]  /*1e90*/  @!P0 IMAD.MOV R3, RZ, RZ, -R3 ;  /* 0x000000ffff038224 */ /* 0x000fe200078e0a03 */
[----:B------:R-:W-:Y:S01]  /*1ea0*/  ISETP.GT.U32.AND P0, PT, R2, R4, PT ;  /* 0x000000040200720c */ /* 0x000fe20003f04070 */
[----:B------:R-:W-:Y:S02]  /*1eb0*/  @!P2 IMAD.MOV R0, RZ, RZ, -R0 ;  /* 0x000000ffff00a224 */ /* 0x000fe400078e0a00 */
[----:B------:R-:W-:Y:S01]  /*1ec0*/  @!P4 IMAD.IADD R16, R16, 0x1, -R2 ;  /* 0x000000011010c824 */ /* 0x000fe200078e0a02 */
[----:B------:R-:W-:Y:S01]  /*1ed0*/  STL [R1+0x4], R3 ;  /* 0x0000040301007387 */ /* 0x000fe20000100800 */
[----:B------:R-:W-:Y:S01]  /*1ee0*/  IMAD.MOV R9, RZ, RZ, -R9 ;  /* 0x000000ffff097224 */ /* 0x000fe200078e0a09 */
[----:B------:R-:W-:Y:S01]  /*1ef0*/  ISETP.GE.AND P4, PT, R27, RZ, PT ;  /* 0x000000ff1b00720c */ /* 0x000fe20003f86270 */
[C---:B------:R-:W-:Y:S01]  /*1f00*/  IMAD R20, R2.reuse, R15, R20 ;  /* 0x0000000f02147224 */ /* 0x040fe200078e0214 */
[----:B------:R0:W-:Y:S01]  /*1f10*/  STL [R1+0x28], R0 ;  /* 0x0000280001007387 */ /* 0x0001e20000100800 */
[----:B------:R-:W-:Y:S01]  /*1f20*/  IMAD R21, R2, R9, R21 ;  /* 0x0000000902157224 */ /* 0x000fe200078e0215 */
[----:B------:R-:W-:Y:S01]  /*1f30*/  IABS R27, R27 ;  /* 0x0000001b001b7213 */ /* 0x000fe20000000000 */
[--C-:B------:R-:W-:Y:S01]  /*1f40*/  @!P5 IMAD.IADD R14, R14, 0x1, -R2.reuse ;  /* 0x000000010e0ed824 */ /* 0x100fe200078e0a02 */
[----:B------:R-:W-:Y:S01]  /*1f50*/  ISETP.GT.U32.AND P2, PT, R2, R20, PT ;  /* 0x000000140200720c */ /* 0x000fe20003f44070 */
[----:B------:R-:W-:Y:S01]  /*1f60*/  @!P0 IMAD.IADD R4, R4, 0x1, -R2 ;  /* 0x0000000104048824 */ /* 0x000fe200078e0a02 */
[----:B------:R-:W-:Y:S01]  /*1f70*/  LOP3.LUT R15, R11, 0x140, RZ, 0xfc, !PT ;  /* 0x000001400b0f7812 */ /* 0x000fe200078efcff */
[----:B------:R-:W-:Y:S01]  /*1f80*/  IMAD.HI.U32 R13, R6, R27, RZ ;  /* 0x0000001b060d7227 */ /* 0x000fe200078e00ff */
[----:B------:R-:W-:-:S02]  /*1f90*/  ISETP.GT.U32.AND P5, PT, R2, R14, PT ;  /* 0x0000000e0200720c */ /* 0x000fc40003fa4070 */
[----:B------:R-:W-:Y:S01]  /*1fa0*/  IABS R12, R15 ;  /* 0x0000000f000c7213 */ /* 0x000fe20000000000 */
[----:B0-----:R-:W-:Y:S01]  /*1fb0*/  IMAD.MOV.U32 R0, RZ, RZ, R16 ;  /* 0x000000ffff007224 */ /* 0x001fe200078e0010 */
[----:B------:R-:W-:Y:S01]  /*1fc0*/  ISETP.GE.AND P0, PT, R10, RZ, PT ;  /* 0x000000ff0a00720c */ /* 0x000fe20003f06270 */
[----:B------:R-:W-:Y:S01]  /*1fd0*/  IMAD.MOV R13, RZ, RZ, -R13 ;  /* 0x000000ffff0d7224 */ /* 0x000fe200078e0a0d */
[----:B------:R-:W-:Y:S01]  /*1fe0*/  IABS R16, R23 ;  /* 0x0000001700107213 */ /* 0x000fe20000000000 */
[----:B------:R-:W-:Y:S01]  /*1ff0*/  @!P6 IMAD.MOV R0, RZ, RZ, -R0 ;  /* 0x000000ffff00e224 */ /* 0x000fe200078e0a00 */
[----:B------:R-:W-:Y:S01]  /*2000*/  ISETP.GT.U32.AND P6, PT, R2, R21, PT ;  /* 0x000000150200720c */ /* 0x000fe20003fc4070 */
[----:B------:R-:W-:Y:S02]  /*2010*/  @!P2 IMAD.IADD R20, R20, 0x1, -R2 ;  /* 0x000000011414a824 */ /* 0x000fe400078e0a02 */
[----:B------:R-:W-:Y:S01]  /*2020*/  IMAD R27, R2, R13, R27 ;  /* 0x0000000d021b7224 */ /* 0x000fe200078e021b */
[----:B------:R0:W-:Y:S01]  /*2030*/  STL [R1+0x2c], R0 ;  /* 0x00002c0001007387 */ /* 0x0001e20000100800 */
[----:B------:R-:W-:-:S02]  /*2040*/  VIADD R9, R7, 0x130 ;  /* 0x0000013007097836 */ /* 0x000fc40000000000 */
[----:B------:R-:W-:-:S03]  /*2050*/  IMAD.HI.U32 R10, R6, R12, RZ ;  /* 0x0000000c060a7227 */ /* 0x000fc600078e00ff */
[----:B------:R-:W-:Y:S01]  /*2060*/  IABS R13, R9 ;  /* 0x00000009000d7213 */ /* 0x000fe20000000000 */
[--C-:B------:R-:W-:Y:S01]  /*2070*/  @!P5 IMAD.IADD R14, R14, 0x1, -R2.reuse ;  /* 0x000000010e0ed824 */ /* 0x100fe200078e0a02 */
[C---:B------:R-:W-:Y:S01]  /*2080*/  ISETP.GT.U32.AND P5, PT, R2.reuse, R27, PT ;  /* 0x0000001b0200720c */ /* 0x040fe20003fa4070 */
[----:B------:R-:W-:Y:S01]  /*2090*/  @!P6 IMAD.IADD R21, R21, 0x1, -R2 ;  /* 0x000000011515e824 */ /* 0x000fe200078e0a02 */
[C---:B------:R-:W-:Y:S01]  /*20a0*/  ISETP.GT.U32.AND P6, PT, R2.reuse, R20, PT ;  /* 0x000000140200720c */ /* 0x040fe20003fc4070 */
[----:B------:R-:W-:Y:S01]  /*20b0*/  IMAD.MOV R10, RZ, RZ, -R10 ;  /* 0x000000ffff0a7224 */ /* 0x000fe200078e0a0a */
[----:B------:R-:W-:Y:S01]  /*20c0*/  ISETP.GE.AND P2, PT, R9, RZ, PT ;  /* 0x000000ff0900720c */ /* 0x000fe20003f46270 */
[----:B------:R-:W-:Y:S01]  /*20d0*/  IMAD.MOV.U32 R3, RZ, RZ, R4 ;  /* 0x000000ffff037224 */ /* 0x000fe200078e0004 */
[----:B------:R-:W-:Y:S01]  /*20e0*/  LOP3.LUT R9, R11, 0x120, RZ, 0xfc, !PT ;  /* 0x000001200b097812 */ /* 0x000fe200078efcff */
[C---:B------:R-:W-:Y:S02]  /*20f0*/  IMAD R12, R2.reuse, R10, R12 ;  /* 0x0000000a020c7224 */ /* 0x040fe400078e020c */
[----:B------:R-:W-:Y:S01]  /*2100*/  @!P3 IMAD.MOV R3, RZ, RZ, -R3 ;  /* 0x000000ffff03b224 */ /* 0x000fe200078e0a03 */
[----:B------:R-:W-:Y:S01]  /*2110*/  ISETP.GT.U32.AND P3, PT, R2, R21, PT ;  /* 0x000000150200720c */ /* 0x000fe20003f64070 */
[----:B------:R-:W-:-:S03]  /*2120*/  IMAD.HI.U32 R4, R6, R13, RZ ;  /* 0x0000000d06047227 */ /* 0x000fc600078e00ff */
[----:B------:R-:W-:Y:S01]  /*2130*/  STL [R1+0xddc], R3 ;  /* 0x000ddc0301007387 */ /* 0x000fe20000100800 */
[----:B------:R-:W-:Y:S01]  /*2140*/  @!P6 IMAD.IADD R20, R20, 0x1, -R2 ;  /* 0x000000011414e824 */ /* 0x000fe200078e0a02 */
[----:B------:R-:W-:Y:S01]  /*2150*/  ISETP.GT.U32.AND P6, PT, R2, R12, PT ;  /* 0x0000000c0200720c */ /* 0x000fe20003fc4070 */
[----:B------:R-:W-:Y:S01]  /*2160*/  IMAD.MOV.U32 R29, RZ, RZ, R14 ;  /* 0x000000ffff1d7224 */ /* 0x000fe200078e000e */
[----:B------:R-:W-:Y:S01]  /*2170*/  IABS R14, R9 ;  /* 0x00000009000e7213 */ /* 0x000fe20000000000 */
[----:B------:R-:W-:Y:S02]  /*2180*/  IMAD.MOV R4, RZ, RZ, -R4 ;  /* 0x000000ffff047224 */ /* 0x000fe400078e0a04 */
[----:B------:R-:W-:Y:S01]  /*2190*/  @!P5 IMAD.IADD R27, R27, 0x1, -R2 ;  /* 0x000000011b1bd824 */ /* 0x000fe200078e0a02 */
[----:B------:R-:W-:Y:S01]  /*21a0*/  ISETP.GE.AND P5, PT, R8, RZ, PT ;  /* 0x000000ff0800720c */ /* 0x000fe20003fa6270 */
[----:B------:R-:W-:Y:S02]  /*21b0*/  IMAD R13, R2, R4, R13 ;  /* 0x00000004020d7224 */ /* 0x000fe400078e020d */
[----:B------:R-:W-:-:S04]  /*21c0*/  IMAD.HI.U32 R4, R6, R14, RZ ;  /* 0x0000000e06047227 */ /* 0x000fc800078e00ff */
[----:B------:R-:W-:Y:S02]  /*21d0*/  @!P3 IMAD.IADD R21, R21, 0x1, -R2 ;  /* 0x000000011515b824 */ /* 0x000fe400078e0a02 */
[----:B------:R-:W-:Y:S02]  /*21e0*/  IMAD.MOV R4, RZ, RZ, -R4 ;  /* 0x000000ffff047224 */ /* 0x000fe400078e0a04 */
[----:B------:R-:W-:Y:S01]  /*21f0*/  @!P6 IMAD.IADD R12, R12, 0x1, -R2 ;  /* 0x000000010c0ce824 */ /* 0x000fe200078e0a02 */
[C---:B------:R-:W-:Y:S01]  /*2200*/  ISETP.GT.U32.AND P6, PT, R2.reuse, R13, PT ;  /* 0x0000000d0200720c */ /* 0x040fe20003fc4070 */
[C---:B------:R-:W-:Y:S02]  /*2210*/  IMAD R14, R2.reuse, R4, R14 ;  /* 0x00000004020e7224 */ /* 0x040fe400078e020e */
[----:B0-----:R-:W-:Y:S01]  /*2220*/  IMAD.MOV.U32 R0, RZ, RZ, R21 ;  /* 0x000000ffff007224 */ /* 0x001fe200078e0015 */
[----:B------:R-:W-:Y:S01]  /*2230*/  IABS R21, R24 ;  /* 0x0000001800157213 */ /* 0x000fe20000000000 */
[----:B------:R-:W-:Y:S01]  /*2240*/  @!P0 IMAD.MOV R29, RZ, RZ, -R29 ;  /* 0x000000ffff1d8224 */ /* 0x000fe200078e0a1d */
[C---:B------:R-:W-:Y:S01]  /*2250*/  ISETP.GT.U32.AND P0, PT, R2.reuse, R27, PT ;  /* 0x0000001b0200720c */ /* 0x040fe20003f04070 */
[----:B------:R-:W-:Y:S01]  /*2260*/  @!P5 IMAD.MOV R0, RZ, RZ, -R0 ;  /* 0x000000ffff00d224 */ /* 0x000fe200078e0a00 */
[----:B------:R-:W-:Y:S01]  /*2270*/  ISETP.GT.U32.AND P5, PT, R2, R14, PT ;  /* 0x0000000e0200720c */ /* 0x000fe20003fa4070 */
[----:B------:R-:W-:Y:S01]  /*2280*/  IMAD.HI.U32 R10, R6, R16, RZ ;  /* 0x00000010060a7227 */ /* 0x000fe200078e00ff */
[----:B------:R-:W-:Y:S03]  /*2290*/  STL [R1+0xde0], R29 ;  /* 0x000de01d01007387 */ /* 0x000fe60000100800 */
[----:B------:R-:W-:-:S02]  /*22a0*/  VIADD R19, R7, 0x110 ;  /* 0x0000011007137836 */ /* 0x000fc40000000000 */
[----:B------:R-:W-:Y:S02]  /*22b0*/  IMAD.MOV R10, RZ, RZ, -R10 ;  /* 0x000000ffff0a7224 */ /* 0x000fe400078e0a0a */
[----:B------:R-:W-:Y:S01]  /*22c0*/  IMAD.MOV.U32 R28, RZ, RZ, R20 ;  /* 0x000000ffff1c7224 */ /* 0x000fe200078e0014 */
[----:B------:R-:W-:Y:S01]  /*22d0*/  ISETP.GE.AND P3, PT, R19, RZ, PT ;  /* 0x000000ff1300720c */ /* 0x000fe20003f66270 */
[----:B------:R-:W-:Y:S01]  /*22e0*/  @!P6 IMAD.IADD R13, R13, 0x1, -R2 ;  /* 0x000000010d0de824 */ /* 0x000fe200078e0a02 */
[----:B------:R-:W-:Y:S01]  /*22f0*/  IABS R19, R19 ;  /* 0x0000001300137213 */ /* 0x000fe20000000000 */
[C---:B------:R-:W-:Y:S01]  /*2300*/  IMAD R16, R2.reuse, R10, R16 ;  /* 0x0000000a02107224 */ /* 0x040fe200078e0210 */
[C---:B------:R-:W-:Y:S01]  /*2310*/  ISETP.GT.U32.AND P6, PT, R2.reuse, R12, PT ;  /* 0x0000000c0200720c */ /* 0x040fe20003fc4070 */
[----:B------:R-:W-:Y:S01]  /*2320*/  @!P1 IMAD.MOV R28, RZ, RZ, -R28 ;  /* 0x000000ffff1c9224 */ /* 0x000fe200078e0a1c */
[----:B------:R-:W-:Y:S01]  /*2330*/  ISETP.GT.U32.AND P1, PT, R2, R13, PT ;  /* 0x0000000d0200720c */ /* 0x000fe20003f24070 */
[----:B------:R-:W-:-:S03]  /*2340*/  IMAD.HI.U32 R22, R6, R19, RZ ;  /* 0x0000001306167227 */ /* 0x000fc600078e00ff */
[----:B------:R0:W-:Y:S01]  /*2350*/  STL [R1+0xde4], R28 ;  /* 0x000de41c01007387 */ /* 0x0001e20000100800 */
[--C-:B------:R-:W-:Y:S01]  /*2360*/  @!P5 IMAD.IADD R14, R14, 0x1, -R2.reuse ;  /* 0x000000010e0ed824 */ /* 0x100fe200078e0a02 */
[C---:B------:R-:W-:Y:S01]  /*2370*/  ISETP.GT.U32.AND P5, PT, R2.reuse, R16, PT ;  /* 0x000000100200720c */ /* 0x040fe20003fa4070 */
[----:B------:R-:W-:Y:S01]  /*2380*/  @!P0 IMAD.IADD R27, R27, 0x1, -R2 ;  /* 0x000000011b1b8824 */ /* 0x000fe200078e0a02 */
[----:B------:R-:W-:Y:S01]  /*2390*/  STL [R1+0xde8], R0 ;  /* 0x000de80001007387 */ /* 0x000fe20000100800 */
[----:B------:R-:W-:Y:S01]  /*23a0*/  IMAD.MOV R20, RZ, RZ, -R22 ;  /* 0x000000ffff147224 */ /* 0x000fe200078e0a16 */
[----:B------:R-:W-:Y:S01]  /*23b0*/  IABS R22, R26 ;  /* 0x0000001a00167213 */ /* 0x000fe20000000000 */
[----:B------:R-:W-:Y:S02]  /*23c0*/  VIADD R17, R7, 0xf0 ;  /* 0x000000f007117836 */ /* 0x000fe40000000000 */
[----:B------:R-:W-:Y:S01]  /*23d0*/  @!P4 IMAD.MOV R27, RZ, RZ, -R27 ;  /* 0x000000ffff1bc224 */ /* 0x000fe200078e0a1b */
[----:B------:R-:W-:Y:S01]  /*23e0*/  ISETP.GE.AND P4, PT, R15, RZ, PT ;  /* 0x000000ff0f00720c */ /* 0x000fe20003f86270 */
[----:B------:R-:W-:Y:S01]  /*23f0*/  IMAD R15, R2, R20, R19 ;  /* 0x00000014020f7224 */ /* 0x000fe200078e0213 */
[----:B------:R-:W-:Y:S01]  /*2400*/  ISETP.GE.AND P0, PT, R17, RZ, PT ;  /* 0x000000ff1100720c */ /* 0x000fe20003f06270 */
[----:B------:R-:W-:Y:S01]  /*2410*/  VIADD R19, R7, 0xd0 ;  /* 0x000000d007137836 */ /* 0x000fe20000000000 */
[----:B------:R-:W-:Y:S01]  /*2420*/  IABS R17, R17 ;  /* 0x0000001100117213 */ /* 0x000fe20000000000 */
[--C-:B------:R-:W-:Y:S01]  /*2430*/  @!P1 IMAD.IADD R13, R13, 0x1, -R2.reuse ;  /* 0x000000010d0d9824 */ /* 0x100fe200078e0a02 */
[----:B------:R1:W-:Y:S01]  /*2440*/  STL [R1+0xdf0], R27 ;  /* 0x000df01b01007387 */ /* 0x0003e20000100800 */
[----:B------:R-:W-:Y:S01]  /*2450*/  @!P5 IMAD.IADD R16, R16, 0x1, -R2 ;  /* 0x000000011010d824 */ /* 0x000fe200078e0a02 */
[----:B------:R-:W-:Y:S01]  /*2460*/  ISETP.GE.AND P1, PT, R19, RZ, PT ;  /* 0x000000ff1300720c */ /* 0x000fe20003f26270 */
[----:B------:R-:W-:Y:S01]  /*2470*/  IMAD.HI.U32 R8, R6, R17, RZ ;  /* 0x0000001106087227 */ /* 0x000fe200078e00ff */
[----:B------:R-:W-:-:S02]  /*2480*/  IABS R19, R19 ;  /* 0x0000001300137213 */ /* 0x000fc40000000000 */
[----:B------:R-:W-:Y:S01]  /*2490*/  ISETP.GT.U32.AND P5, PT, R2, R16, PT ;  /* 0x000000100200720c */ /* 0x000fe20003fa4070 */
[----:B------:R-:W-:Y:S01]  /*24a0*/  IMAD.MOV R8, RZ, RZ, -R8 ;  /* 0x000000ffff087224 */ /* 0x000fe200078e0a08 */
[C---:B0-----:R-:W-:Y:S01]  /*24b0*/  LOP3.LUT R28, R11.reuse, 0x60, RZ, 0xfc, !PT ;  /* 0x000000600b1c7812 */ /* 0x041fe200078efcff */
[C---:B------:R-:W-:Y:S01]  /*24c0*/  IMAD.HI.U32 R10, R6.reuse, R19, RZ ;  /* 0x00000013060a7227 */ /* 0x040fe200078e00ff */
[----:B-1----:R-:W-:Y:S02]  /*24d0*/  LOP3.LUT R27, R11, 0x20, RZ, 0xfc, !PT ;  /* 0x000000200b1b7812 */ /* 0x002fe400078efcff */
[----:B------:R-:W-:Y:S01]  /*24e0*/  IABS R26, R28 ;  /* 0x0000001c001a7213 */ /* 0x000fe20000000000 */
[----:B------:R-:W-:-:S04]  /*24f0*/  IMAD.HI.U32 R4, R6, R18, RZ ;  /* 0x0000001206047227 */ /* 0x000fc800078e00ff */
[----:B------:R-:W-:Y:S02]  /*2500*/  IMAD R17, R2, R8, R17 ;  /* 0x0000000802117224 */ /* 0x000fe400078e0211 */
[----:B------:R-:W-:Y:S02]  /*2510*/  IMAD.MOV R10, RZ, RZ, -R10 ;  /* 0x000000ffff0a7224 */ /* 0x000fe400078e0a0a */
[----:B------:R-:W-:Y:S02]  /*2520*/  IMAD.MOV R4, RZ, RZ, -R4 ;  /* 0x000000ffff047224 */ /* 0x000fe400078e0a04 */
[----:B------:R-:W-:Y:S01]  /*2530*/  @!P6 IMAD.IADD R12, R12, 0x1, -R2 ;  /* 0x000000010c0ce824 */ /* 0x000fe200078e0a02 */
[C---:B------:R-:W-:Y:S01]  /*2540*/  ISETP.GT.U32.AND P6, PT, R2.reuse, R15, PT ;  /* 0x0000000f0200720c */ /* 0x040fe20003fc4070 */
[----:B------:R-:W-:Y:S01]  /*2550*/  @!P2 IMAD.MOV R13, RZ, RZ, -R13 ;  /* 0x000000ffff0da224 */ /* 0x000fe200078e0a0d */
[C---:B------:R-:W-:Y:S01]  /*2560*/  ISETP.GT.U32.AND P2, PT, R2.reuse, R17, PT ;  /* 0x000000110200720c */ /* 0x040fe20003f44070 */
[----:B------:R-:W-:-:S02]  /*2570*/  IMAD R19, R2, R10, R19 ;  /* 0x0000000a02137224 */ /* 0x000fc400078e0213 */
[----:B------:R-:W-:Y:S01]  /*2580*/  IMAD R18, R2, R4, R18 ;  /* 0x0000000402127224 */ /* 0x000fe200078e0212 */
[----:B------:R-:W-:Y:S01]  /*2590*/  LOP3.LUT R4, R11, 0xc0, RZ, 0xfc, !PT ;  /* 0x000000c00b047812 */ /* 0x000fe200078efcff */
[----:B------:R-:W-:Y:S01]  /*25a0*/  @!P5 IMAD.IADD R16, R16, 0x1, -R2 ;  /* 0x000000011010d824 */ /* 0x000fe200078e0a02 */
[C---:B------:R-:W-:Y:S01]  /*25b0*/  ISETP.GT.U32.AND P5, PT, R2.reuse, R19, PT ;  /* 0x000000130200720c */ /* 0x040fe20003fa4070 */
[----:B------:R-:W-:Y:S01]  /*25c0*/  @!P4 IMAD.MOV R12, RZ, RZ, -R12 ;  /* 0x000000ffff0cc224 */ /* 0x000fe200078e0a0c */
[----:B------:R-:W-:Y:S01]  /*25d0*/  IABS R20, R4 ;  /* 0x0000000400147213 */ /* 0x000fe20000000000 */
[----:B------:R-:W-:Y:S02]  /*25e0*/  VIADD R3, R7, 0x90 ;  /* 0x0000009007037836 */ /* 0x000fe40000000000 */
[--C-:B------:R-:W-:Y:S01]  /*25f0*/  @!P6 IMAD.IADD R15, R15, 0x1, -R2.reuse ;  /* 0x000000010f0fe824 */ /* 0x100fe200078e0a02 */
[----:B------:R-:W-:Y:S01]  /*2600*/  ISETP.GT.U32.AND P6, PT, R2, R14, PT ;  /* 0x0000000e0200720c */ /* 0x000fe20003fc4070 */
[----:B------:R-:W-:Y:S01]  /*2610*/  IMAD.HI.U32 R8, R6, R20, RZ ;  /* 0x0000001406087227 */ /* 0x000fe200078e00ff */
[----:B------:R0:W-:Y:S02]  /*2620*/  STL [R1+0xdf4], R12 ;  /* 0x000df40c01007387 */ /* 0x0001e40000100800 */
[----:B------:R-:W-:Y:S01]  /*2630*/  ISETP.GT.U32.AND P4, PT, R2, R15, PT ;  /* 0x0000000f0200720c */ /* 0x000fe20003f84070 */
[----:B------:R-:W-:Y:S01]  /*2640*/  @!P2 IMAD.IADD R17, R17, 0x1, -R2 ;  /* 0x000000011111a824 */ /* 0x000fe200078e0a02 */
[----:B------:R1:W-:Y:S01]  /*2650*/  STL [R1+0xdf8], R13 ;  /* 0x000df80d01007387 */ /* 0x0003e20000100800 */
[----:B------:R-:W-:-:S02]  /*2660*/  IMAD.MOV R8, RZ, RZ, -R8 ;  /* 0x000000ffff087224 */ /* 0x000fc400078e0a08 */
[----:B------:R-:W-:Y:S01]  /*2670*/  @!P5 IMAD.IADD R19, R19, 0x1, -R2 ;  /* 0x000000011313d824 */ /* 0x000fe200078e0a02 */
[C---:B------:R-:W-:Y:S01]  /*2680*/  ISETP.GT.U32.AND P5, PT, R2.reuse, R17, PT ;  /* 0x000000110200720c */ /* 0x040fe20003fa4070 */
[----:B------:R-:W-:Y:S01]  /*2690*/  IMAD R20, R2, R8, R20 ;  /* 0x0000000802147224 */ /* 0x000fe200078e0214 */
[----:B------:R2:W-:Y:S01]  /*26a0*/  STL [R1+0x60], R3 ;  /* 0x0000600301007387 */ /* 0x0005e20000100800 */
[----:B------:R-:W-:Y:S01]  /*26b0*/  IMAD.HI.U32 R8, R6, R21, RZ ;  /* 0x0000001506087227 */ /* 0x000fe200078e00ff */
[C---:B0-----:R-:W-:Y:S02]  /*26c0*/  LOP3.LUT R12, R11.reuse, 0x40, RZ, 0xfc, !PT ;  /* 0x000000400b0c7812 */ /* 0x041fe400078efcff */
[----:B------:R-:W-:Y:S01]  /*26d0*/  ISETP.GT.U32.AND P2, PT, R2, R20, PT ;  /* 0x000000140200720c */ /* 0x000fe20003f44070 */
[----:B------:R-:W-:Y:S01]  /*26e0*/  IMAD.MOV R8, RZ, RZ, -R8 ;  /* 0x000000ffff087224 */ /* 0x000fe200078e0a08 */
[----:B-1----:R-:W-:Y:S01]  /*26f0*/  LOP3.LUT R13, R11, 0x80, RZ, 0xfc, !PT ;  /* 0x000000800b0d7812 */ /* 0x002fe200078efcff */
[----:B------:R-:W-:Y:S01]  /*2700*/  @!P6 IMAD.IADD R14, R14, 0x1, -R2 ;  /* 0x000000010e0ee824 */ /* 0x000fe200078e0a02 */
[C---:B------:R-:W-:Y:S01]  /*2710*/  ISETP.GT.U32.AND P6, PT, R2.reuse, R18, PT ;  /* 0x000000120200720c */ /* 0x040fe20003fc4070 */
[----:B------:R-:W-:-:S02]  /*2720*/  IMAD R21, R2, R8, R21 ;  /* 0x0000000802157224 */ /* 0x000fc400078e0215 */
[--C-:B------:R-:W-:Y:S01]  /*2730*/  @!P4 IMAD.IADD R15, R15, 0x1, -R2.reuse ;  /* 0x000000010f0fc824 */ /* 0x100fe200078e0a02 */
[----:B------:R-:W-:Y:S01]  /*2740*/  ISETP.GE.AND P4, PT, R9, RZ, PT ;  /* 0x000000ff0900720c */ /* 0x000fe20003f86270 */
[--C-:B------:R-:W-:Y:S01]  /*2750*/  @!P5 IMAD.IADD R17, R17, 0x1, -R2.reuse ;  /* 0x000000011111d824 */ /* 0x100fe200078e0a02 */
[----:B------:R-:W-:Y:S01]  /*2760*/  ISETP.GT.U32.AND P5, PT, R2, R21, PT ;  /* 0x000000150200720c */ /* 0x000fe20003fa4070 */
[----:B------:R-:W-:Y:S02]  /*2770*/  @!P3 IMAD.MOV R15, RZ, RZ, -R15 ;  /* 0x000000ffff0fb224 */ /* 0x000fe400078e0a0f */
[----:B------:R-:W-:Y:S01]  /*2780*/  @!P2 IMAD.IADD R20, R20, 0x1, -R2 ;  /* 0x000000011414a824 */ /* 0x000fe200078e0a02 */
[----:B------:R-:W-:Y:S01]  /*2790*/  ISETP.GT.U32.AND P2, PT, R2, R19, PT ;  /* 0x000000130200720c */ /* 0x000fe20003f44070 */
[----:B------:R-:W-:-:S03]  /*27a0*/  IMAD.HI.U32 R8, R6, R22, RZ ;  /* 0x0000001606087227 */ /* 0x000fc600078e00ff */
[----:B------:R-:W-:Y:S01]  /*27b0*/  ISETP.GT.U32.AND P3, PT, R2, R20, PT ;  /* 0x000000140200720c */ /* 0x000fe20003f64070 */
[----:B------:R-:W-:Y:S01]  /*27c0*/  @!P6 IMAD.IADD R18, R18, 0x1, -R2 ;  /* 0x000000011212e824 */ /* 0x000fe200078e0a02 */
[----:B------:R-:W-:Y:S01]  /*27d0*/  ISETP.GE.AND P6, PT, R23, RZ, PT ;  /* 0x000000ff1700720c */ /* 0x000fe20003fc6270 */
[----:B------:R-:W-:Y:S01]  /*27e0*/  @!P4 IMAD.MOV R14, RZ, RZ, -R14 ;  /* 0x000000ffff0ec224 */ /* 0x000fe200078e0a0e */
[----:B------:R-:W-:Y:S01]  /*27f0*/  IABS R23, R3 ;  /* 0x0000000300177213 */ /* 0x000fe20000000000 */
[----:B------:R-:W-:Y:S01]  /*2800*/  @!P5 IMAD.IADD R21, R21, 0x1, -R2 ;  /* 0x000000011515d824 */ /* 0x000fe200078e0a02 */
[----:B------:R-:W-:Y:S01]  /*2810*/  ISETP.GT.U32.AND P4, PT, R2, R18, PT ;  /* 0x000000120200720c */ /* 0x000fe20003f84070 */
[----:B------:R-:W-:Y:S01]  /*2820*/  IMAD.MOV R8, RZ, RZ, -R8 ;  /* 0x000000ffff087224 */ /* 0x000fe200078e0a08 */
[----:B------:R-:W-:Y:S01]  /*2830*/  STL [R1+0xdfc], R14 ;  /* 0x000dfc0e01007387 */ /* 0x000fe20000100800 */
[----:B------:R-:W-:Y:S01]  /*2840*/  IMAD.HI.U32 R9, R6, R23, RZ ;  /* 0x0000001706097227 */ /* 0x000fe200078e00ff */
[----:B------:R-:W-:-:S02]  /*2850*/  ISETP.GT.U32.AND P5, PT, R2, R21, PT ;  /* 0x000000150200720c */ /* 0x000fc40003fa4070 */
[----:B------:R0:W-:Y:S01]  /*2860*/  STL [R1+0xe00], R15 ;  /* 0x000e000f01007387 */ /* 0x0001e20000100800 */
[----:B------:R-:W-:Y:S01]  /*2870*/  IMAD.MOV R9, RZ, RZ, -R9 ;  /* 0x000000ffff097224 */ /* 0x000fe200078e0a09 */
[----:B--2---:R-:W-:Y:S01]  /*2880*/  IABS R3, R11 ;  /* 0x0000000b00037213 */ /* 0x004fe20000000000 */
[----:B------:R-:W-:Y:S01]  /*2890*/  @!P6 IMAD.MOV R16, RZ, RZ, -R16 ;  /* 0x000000ffff10e224 */ /* 0x000fe200078e0a10 */
[----:B------:R-:W-:Y:S01]  /*28a0*/  ISETP.GE.AND P6, PT, R24, RZ, PT ;  /* 0x000000ff1800720c */ /* 0x000fe20003fc6270 */
[----:B------:R-:W-:Y:S01]  /*28b0*/  IMAD R23, R2, R9, R23 ;  /* 0x0000000902177224 */ /* 0x000fe200078e0217 */
[----:B------:R-:W-:Y:S01]  /*28c0*/  IABS R24, R13 ;  /* 0x0000000d00187213 */ /* 0x000fe20000000000 */
[--C-:B------:R-:W-:Y:S01]  /*28d0*/  @!P4 IMAD.IADD R18, R18, 0x1, -R2.reuse ;  /* 0x000000011212c824 */ /* 0x100fe200078e0a02 */
[----:B------:R-:W-:Y:S01]  /*28e0*/  ISETP.GE.AND P4, PT, R25, RZ, PT ;  /* 0x000000ff1900720c */ /* 0x000fe20003f86270 */
[--C-:B------:R-:W-:Y:S01]  /*28f0*/  @!P2 IMAD.IADD R19, R19, 0x1, -R2.reuse ;  /* 0x000000011313a824 */ /* 0x100fe200078e0a02 */
[----:B------:R-:W-:Y:S01]  /*2900*/  ISETP.GE.AND P2, PT, R4, RZ, PT ;  /* 0x000000ff0400720c */ /* 0x000fe20003f46270 */
[----:B0-----:R-:W-:Y:S01]  /*2910*/  VIADD R15, R7, 0x70 ;  /* 0x00000070070f7836 */ /* 0x001fe20000000000 */
[----:B------:R0:W-:Y:S01]  /*2920*/  STL [R1+0xe04], R16 ;  /* 0x000e041001007387 */ /* 0x0001e20000100800 */
[----:B------:R-:W-:Y:S01]  /*2930*/  @!P5 IMAD.IADD R21, R21, 0x1, -R2 ;  /* 0x000000011515d824 */ /* 0x000fe200078e0a02 */
[----:B------:R-:W-:Y:S01]  /*2940*/  ISETP.GT.U32.AND P5, PT, R2, R23, PT ;  /* 0x000000170200720c */ /* 0x000fe20003fa4070 */
[----:B------:R-:W-:Y:S01]  /*2950*/  VIADD R14, R7, 0x50 ;  /* 0x00000050070e7836 */ /* 0x000fe20000000000 */
[----:B------:R-:W-:Y:S01]  /*2960*/  IABS R25, R15 ;  /* 0x0000000f00197213 */ /* 0x000fe20000000000 */
[C---:B------:R-:W-:Y:S01]  /*2970*/  IMAD.HI.U32 R4, R6.reuse, R24, RZ ;  /* 0x0000001806047227 */ /* 0x040fe200078e00ff */
[----:B------:R-:W-:Y:S02]  /*2980*/  STL [R1+0xe08], R17 ;  /* 0x000e081101007387 */ /* 0x000fe40000100800 */
[----:B------:R-:W-:Y:S01]  /*2990*/  IABS R10, R14 ;  /* 0x0000000e000a7213 */ /* 0x000fe20000000000 */
[----:B------:R-:W-:-:S04]  /*29a0*/  IMAD.HI.U32 R9, R6, R25, RZ ;  /* 0x0000001906097227 */ /* 0x000fc800078e00ff */
[----:B------:R-:W-:Y:S02]  /*29b0*/  IMAD.MOV R9, RZ, RZ, -R9 ;  /* 0x000000ffff097224 */ /* 0x000fe400078e0a09 */
[----:B------:R-:W-:Y:S02]  /*29c0*/  IMAD.MOV R4, RZ, RZ, -R4 ;  /* 0x000000ffff047224 */ /* 0x000fe400078e0a04 */
[C---:B------:R-:W-:Y:S01]  /*29d0*/  IMAD R25, R2.reuse, R9, R25 ;  /* 0x0000000902197224 */ /* 0x040fe200078e0219 */
[----:B------:R-:W-:Y:S01]  /*29e0*/  IABS R9, R12 ;  /* 0x0000000c00097213 */ /* 0x000fe20000000000 */
[C---:B------:R-:W-:Y:S02]  /*29f0*/  IMAD R24, R2.reuse, R4, R24 ;  /* 0x0000000402187224 */ /* 0x040fe400078e0218 */
[----:B------:R-:W-:Y:S02]  /*2a00*/  IMAD R22, R2, R8, R22 ;  /* 0x0000000802167224 */ /* 0x000fe400078e0216 */
[----:B------:R-:W-:-:S04]  /*2a10*/  IMAD.HI.U32 R4, R6, R10, RZ ;  /* 0x0000000a06047227 */ /* 0x000fc800078e00ff */
[----:B------:R-:W-:Y:S01]  /*2a20*/  @!P5 IMAD.IADD R23, R23, 0x1, -R2 ;  /* 0x000000011717d824 */ /* 0x000fe200078e0a02 */
[----:B------:R-:W-:Y:S01]  /*2a30*/  ISETP.GT.U32.AND P5, PT, R2, R25, PT ;  /* 0x000000190200720c */ /* 0x000fe20003fa4070 */
[----:B------:R-:W-:-:S04]  /*2a40*/  IMAD.HI.U32 R8, R6, R26, RZ ;  /* 0x0000001a06087227 */ /* 0x000fc800078e00ff */
[C---:B------:R-:W-:Y:S02]  /*2a50*/  VIADD R0, R7.reuse, 0x30 ;  /* 0x0000003007007836 */ /* 0x040fe40000000000 */
[----:B------:R-:W-:Y:S02]  /*2a60*/  IMAD.MOV R4, RZ, RZ, -R4 ;  /* 0x000000ffff047224 */ /* 0x000fe400078e0a04 */
[----:B------:R-:W-:Y:S02]  /*2a70*/  IMAD.MOV R8, RZ, RZ, -R8 ;  /* 0x000000ffff087224 */ /* 0x000fe400078e0a08 */
[----:B------:R-:W-:Y:S02]  /*2a80*/  VIADD R29, R7, 0x10 ;  /* 0x00000010071d7836 */ /* 0x000fe40000000000 */
[----:B------:R-:W-:Y:S01]  /*2a90*/  @!P3 IMAD.IADD R20, R20, 0x1, -R2 ;  /* 0x000000011414b824 */ /* 0x000fe200078e0a02 */
[C---:B------:R-:W-:Y:S01]  /*2aa0*/  ISETP.GT.U32.AND P3, PT, R2.reuse, R22, PT ;  /* 0x000000160200720c */ /* 0x040fe20003f64070 */
[C---:B------:R-:W-:Y:S01]  /*2ab0*/  IMAD R10, R2.reuse, R4, R10 ;  /* 0x00000004020a7224 */ /* 0x040fe200078e020a */
[----:B------:R-:W-:Y:S01]  /*2ac0*/  IABS R4, R0 ;  /* 0x0000000000047213 */ /* 0x000fe20000000000 */
[----:B------:R-:W-:Y:S01]  /*2ad0*/  IMAD R26, R2, R8, R26 ;  /* 0x00000008021a7224 */ /* 0x000fe200078e021a */
[----:B------:R-:W-:Y:S01]  /*2ae0*/  IABS R8, R29 ;  /* 0x0000001d00087213 */ /* 0x000fe20000000000 */
[----:B------:R-:W-:Y:S01]  /*2af0*/  IMAD.HI.U32 R7, R6, R9, RZ ;  /* 0x0000000906077227 */ /* 0x000fe200078e00ff */
[----:B------:R-:W-:Y:S03]  /*2b00*/  STL [R1+0xe0c], R20 ;  /* 0x000e0c1401007387 */ /* 0x000fe60000100800 */
[----:B0-----:R-:W-:Y:S01]  /*2b10*/  IMAD.MOV.U32 R16, RZ, RZ, R4 ;  /* 0x000000ffff107224 */ /* 0x001fe200078e0004 */
[----:B------:R0:W-:Y:S01]  /*2b20*/  STL [R1+0xe10], R13 ;  /* 0x000e100d01007387 */ /* 0x0001e20000100800 */
[--C-:B------:R-:W-:Y:S01]  /*2b30*/  @!P5 IMAD.IADD R25, R25, 0x1, -R2.reuse ;  /* 0x000000011919d824 */ /* 0x100fe200078e0a02 */
[----:B------:R-:W-:Y:S01]  /*2b40*/  IABS R4, R27 ;  /* 0x0000001b00047213 */ /* 0x000fe20000000000 */
[----:B------:R-:W-:Y:S01]  /*2b50*/  IMAD.MOV R7, RZ, RZ, -R7 ;  /* 0x000000ffff077224 */ /* 0x000fe200078e0a07 */
[----:B------:R-:W-:Y:S01]  /*2b60*/  ISETP.GT.U32.AND P5, PT, R2, R10, PT ;  /* 0x0000000a0200720c */ /* 0x000fe20003fa4070 */
[----:B------:R-:W-:-:S02]  /*2b70*/  @!P3 IMAD.IADD R22, R22, 0x1, -R2 ;  /* 0x000000011616b824 */ /* 0x000fc400078e0a02 */
[----:B------:R-:W-:Y:S02]  /*2b80*/  IMAD R9, R2, R7, R9 ;  /* 0x0000000702097224 */ /* 0x000fe400078e0209 */
[----:B------:R-:W-:Y:S01]  /*2b90*/  IMAD.HI.U32 R7, R6, R4, RZ ;  /* 0x0000000406077227 */ /* 0x000fe200078e00ff */
[----:B------:R-:W-:-:S03]  /*2ba0*/  ISETP.GT.U32.AND P3, PT, R2, R22, PT ;  /* 0x000000160200720c */ /* 0x000fc60003f64070 */
[----:B0-----:R-:W-:Y:S02]  /*2bb0*/  IMAD.MOV.U32 R13, RZ, RZ, R8 ;  /* 0x000000ffff0d7224 */ /* 0x001fe400078e0008 */
[----:B------:R-:W-:-:S04]  /*2bc0*/  IMAD.HI.U32 R8, R6, R16, RZ ;  /* 0x0000001006087227 */ /* 0x000fc800078e00ff */
[----:B------:R-:W-:-:S04]  /*2bd0*/  IMAD.HI.U32 R17, R6, R13, RZ ;  /* 0x0000000d06117227 */ /* 0x000fc800078e00ff */
[----:B------:R-:W-:Y:S02]  /*2be0*/  IMAD.MOV R20, RZ, RZ, -R17 ;  /* 0x000000ffff147224 */ /* 0x000fe400078e0a11 */
[----:B------:R-:W-:Y:S01]  /*2bf0*/  IMAD.MOV R17, RZ, RZ, -R7 ;  /* 0x000000ffff117224 */ /* 0x000fe200078e0a07 */
[----:B------:R-:W-:Y:S01]  /*2c00*/  LOP3.LUT R7, R11, 0xa0, RZ, 0xfc, !PT ;  /* 0x000000a00b077812 */ /* 0x000fe200078efcff */
[----:B------:R-:W-:Y:S02]  /*2c10*/  IMAD.MOV R8, RZ, RZ, -R8 ;  /* 0x000000ffff087224 */ /* 0x000fe400078e0a08 */
[----:B------:R-:W-:Y:S01]  /*2c20*/  @!P5 IMAD.IADD R10, R10, 0x1, -R2 ;  /* 0x000000010a0ad824 */ /* 0x000fe200078e0a02 */
[----:B------:R-:W-:Y:S01]  /*2c30*/  ISETP.GE.AND P5, PT, R7, RZ, PT ;  /* 0x000000ff0700720c */ /* 0x000fe20003fa6270 */
[C---:B------:R-:W-:Y:S02]  /*2c40*/  IMAD R8, R2.reuse, R8, R16 ;  /* 0x0000000802087224 */ /* 0x040fe400078e0210 */
[----:B------:R-:W2:Y:S01]  /*2c50*/  LDL.LU R16, [R1+0x60] ;  /* 0x0000600001107983 */ /* 0x000ea20000300800 */
[----:B------:R-:W-:-:S02]  /*2c60*/  IMAD R7, R2, R20, R13 ;  /* 0x0000001402077224 */ /* 0x000fc400078e020d */
[----:B------:R-:W-:Y:S01]  /*2c70*/  IMAD R4, R2, R17, R4 ;  /* 0x0000001102047224 */ /* 0x000fe200078e0204 */
[----:B------:R-:W3:Y:S01]  /*2c80*/  LDL.LU R13, [R1+0xe10] ;  /* 0x000e1000010d7983 */ /* 0x000ee20000300800 */
[----:B------:R-:W-:-:S03]  /*2c90*/  IMAD.HI.U32 R6, R6, R3, RZ ;  /* 0x0000000306067227 */ /* 0x000fc600078e00ff */
[----:B------:R-:W4:Y:S01]  /*2ca0*/  LDL.LU R20, [R1+0xe0c] ;  /* 0x000e0c0001147983 */ /* 0x000f220000300800 */
[----:B------:R-:W-:Y:S01]  /*2cb0*/  @!P3 IMAD.IADD R22, R22, 0x1, -R2 ;  /* 0x000000011616b824 */ /* 0x000fe200078e0a02 */
[----:B------:R-:W-:Y:S02]  /*2cc0*/  ISETP.GT.U32.AND P3, PT, R2, R24, PT ;  /* 0x000000180200720c */ /* 0x000fe40003f64070 */
[----:B------:R-:W3:Y:S01]  /*2cd0*/  LDL.LU R17, [R1+0xe08] ;  /* 0x000e080001117983 */ /* 0x000ee20000300800 */
[----:B------:R-:W-:-:S04]  /*2ce0*/  IMAD.MOV R6, RZ, RZ, -R6 ;  /* 0x000000ffff067224 */ /* 0x000fc800078e0a06 */
[C---:B------:R-:W-:Y:S02]  /*2cf0*/  IMAD R6, R2.reuse, R6, R3 ;  /* 0x0000000602067224 */ /* 0x040fe400078e0203 */
[----:B------:R-:W4:Y:S01]  /*2d00*/  LDL R3, [R1+0xd88] ;  /* 0x000d880001037983 */ /* 0x000f220000100800 */
[----:B------:R-:W-:Y:S01]  /*2d10*/  @!P1 IMAD.MOV R19, RZ, RZ, -R19 ;  /* 0x000000ffff139224 */ /* 0x000fe200078e0a13 */
[C---:B------:R-:W-:Y:S01]  /*2d20*/  ISETP.GT.U32.AND P1, PT, R2.reuse, R25, PT ;  /* 0x000000190200720c */ /* 0x040fe20003f24070 */
[----:B------:R-:W-:Y:S01]  /*2d30*/  @!P5 IMAD.MOV R22, RZ, RZ, -R22 ;  /* 0x000000ffff16d224 */ /* 0x000fe200078e0a16 */
[----:B------:R-:W-:Y:S01]  /*2d40*/  ISETP.GT.U32.AND P5, PT, R2, R8, PT ;  /* 0x000000080200720c */ /* 0x000fe20003fa4070 */
[----:B------:R-:W-:Y:S01]  /*2d50*/  @!P3 IMAD.IADD R24, R24, 0x1, -R2 ;  /* 0x000000011818b824 */ /* 0x000fe200078e0a02 */
[----:B------:R-:W-:-:S09]  /*2d60*/  ISETP.GT.U32.AND P3, PT, R2, R26, PT ;  /* 0x0000001a0200720c */ /* 0x000fd20003f64070 */
[--C-:B------:R-:W-:Y:S02]  /*2d70*/  @!P1 IMAD.IADD R25, R25, 0x1, -R2.reuse ;  /* 0x0000000119199824 */ /* 0x100fe400078e0a02 */
[--C-:B------:R-:W-:Y:S02]  /*2d80*/  @!P5 IMAD.IADD R8, R8, 0x1, -R2.reuse ;  /* 0x000000010808d824 */ /* 0x100fe400078e0a02 */
[----:B------:R-:W-:Y:S01]  /*2d90*/  @!P3 IMAD.IADD R26, R26, 0x1, -R2 ;  /* 0x000000011a1ab824 */ /* 0x000fe200078e0a02 */
[----:B------:R-:W-:-:S13]  /*2da0*/  ISETP.GT.U32.AND P3, PT, R2, R9, PT ;  /* 0x000000090200720c */ /* 0x000fda0003f64070 */
[----:B------:R-:W-:Y:S01]  /*2db0*/  @!P3 IMAD.IADD R9, R9, 0x1, -R2 ;  /* 0x000000010909b824 */ /* 0x000fe200078e0a02 */
[C---:B------:R-:W-:Y:S01]  /*2dc0*/  ISETP.GT.U32.AND P3, PT, R2.reuse, R24, PT ;  /* 0x000000180200720c */ /* 0x040fe20003f64070 */
[----:B------:R-:W-:Y:S01]  /*2dd0*/  @!P6 IMAD.MOV R21, RZ, RZ, -R21 ;  /* 0x000000ffff15e224 */ /* 0x000fe200078e0a15 */
[----:B------:R-:W-:-:S11]  /*2de0*/  ISETP.GT.U32.AND P6, PT, R2, R10, PT ;  /* 0x0000000a0200720c */ /* 0x000fd60003fc4070 */
[----:B------:R-:W-:Y:S01]  /*2df0*/  @!P3 IMAD.IADD R24, R24, 0x1, -R2 ;  /* 0x000000011818b824 */ /* 0x000fe200078e0a02 */
[C---:B------:R-:W-:Y:S01]  /*2e00*/  ISETP.GT.U32.AND P3, PT, R2.reuse, R6, PT ;  /* 0x000000060200720c */ /* 0x040fe20003f64070 */
[----:B------:R-:W-:Y:S01]  /*2e10*/  @!P4 IMAD.MOV R18, RZ, RZ, -R18 ;  /* 0x000000ffff12c224 */ /* 0x000fe200078e0a12 */
[----:B------:R-:W-:Y:S01]  /*2e20*/  ISETP.GT.U32.AND P4, PT, R2, R9, PT ;  /* 0x000000090200720c */ /* 0x000fe20003f84070 */
[----:B------:R-:W-:Y:S01]  /*2e30*/  @!P6 IMAD.IADD R10, R10, 0x1, -R2 ;  /* 0x000000010a0ae824 */ /* 0x000fe200078e0a02 */
[----:B------:R-:W-:-:S09]  /*2e40*/  ISETP.GE.AND P6, PT, R15, RZ, PT ;  /* 0x000000ff0f00720c */ /* 0x000fd20003fc6270 */
[--C-:B------:R-:W-:Y:S02]  /*2e50*/  @!P3 IMAD.IADD R6, R6, 0x1, -R2.reuse ;  /* 0x000000010606b824 */ /* 0x100fe400078e0a02 */
[----:B------:R-:W-:Y:S01]  /*2e60*/  @!P4 IMAD.IADD R9, R9, 0x1, -R2 ;  /* 0x000000010909c824 */ /* 0x000fe200078e0a02 */
[----:B------:R-:W-:Y:S01]  /*2e70*/  ISETP.GE.AND P4, PT, R14, RZ, PT ;  /* 0x000000ff0e00720c */ /* 0x000fe20003f86270 */
[----:B------:R-:W-:Y:S01]  /*2e80*/  @!P6 IMAD.MOV R25, RZ, RZ, -R25 ;  /* 0x000000ffff19e224 */ /* 0x000fe200078e0a19 */
[----:B------:R-:W-:Y:S02]  /*2e90*/  ISETP.GE.AND P3, PT, R28, RZ, PT ;  /* 0x000000ff1c00720c */ /* 0x000fe40003f66270 */
[----:B------:R-:W-:Y:S02]  /*2ea0*/  ISETP.GE.AND P6, PT, R29, RZ, PT ;  /* 0x000000ff1d00720c */ /* 0x000fe40003fc6270 */
[----:B--2---:R-:W-:Y:S02]  /*2eb0*/  ISETP.GE.AND P1, PT, R16, RZ, PT ;  /* 0x000000ff1000720c */ /* 0x004fe40003f26270 */
[----:B------:R-:W2:Y:S01]  /*2ec0*/  LDL.LU R16, [R1+0xe04] ;  /* 0x000e040001107983 */ /* 0x000ea20000300800 */
[----:B---3--:R-:W-:Y:S01]  /*2ed0*/  @!P0 IMAD.MOV R17, RZ, RZ, -R17 ;  /* 0x000000ffff118224 */ /* 0x008fe200078e0a11 */
[C---:B------:R-:W-:Y:S01]  /*2ee0*/  ISETP.GT.U32.AND P0, PT, R2.reuse, R23, PT ;  /* 0x000000170200720c */ /* 0x040fe20003f04070 */
[----:B----4-:R-:W-:Y:S01]  /*2ef0*/  @!P2 IMAD.MOV R20, RZ, RZ, -R20 ;  /* 0x000000ffff14a224 */ /* 0x010fe200078e0a14 */
[----:B------:R-:W-:Y:S01]  /*2f00*/  ISETP.GE.AND P5, PT, R13, RZ, PT ;  /* 0x000000ff0d00720c */ /* 0x000fe20003fa6270 */
[----:B------:R-:W3:Y:S10]  /*2f10*/  LDL.LU R15, [R1+0xe00] ;  /* 0x000e0000010f7983 */ /* 0x000ef40000300800 */
[----:B------:R-:W-:Y:S01]  /*2f20*/  @!P0 IMAD.IADD R23, R23, 0x1, -R2 ;  /* 0x0000000117178824 */ /* 0x000fe200078e0a02 */
[C---:B------:R-:W-:Y:S01]  /*2f30*/  ISETP.GT.U32.AND P2, PT, R2.reuse, R26, PT ;  /* 0x0000001a0200720c */ /* 0x040fe20003f44070 */
[----:B------:R-:W-:Y:S01]  /*2f40*/  @!P5 IMAD.MOV R24, RZ, RZ, -R24 ;  /* 0x000000ffff18d224 */ /* 0x000fe200078e0a18 */
[----:B------:R-:W4:Y:S01]  /*2f50*/  LDL.LU R14, [R1+0xdfc] ;  /* 0x000dfc00010e7983 */ /* 0x000f220000300800 */
[----:B------:R-:W-:Y:S01]  /*2f60*/  @!P1 IMAD.MOV R23, RZ, RZ, -R23 ;  /* 0x000000ffff179224 */ /* 0x000fe200078e0a17 */
[----:B------:R-:W-:-:S13]  /*2f70*/  ISETP.GT.U32.AND P1, PT, R2, R8, PT ;  /* 0x000000080200720c */ /* 0x000fda0003f24070 */
[--C-:B------:R-:W-:Y:S01]  /*2f80*/  @!P1 IMAD.IADD R8, R8, 0x1, -R2.reuse ;  /* 0x0000000108089824 */ /* 0x100fe200078e0a02 */
[----:B------:R-:W-:Y:S02]  /*2f90*/  ISETP.GE.AND P1, PT, R11, RZ, PT ;  /* 0x000000ff0b00720c */ /* 0x000fe40003f26270 */
[----:B------:R-:W0:Y:S01]  /*2fa0*/  S2R R11, SR_TID.X ;  /* 0x00000000000b7919 */ /* 0x000e220000002100 */
[----:B------:R-:W-:Y:S01]  /*2fb0*/  ISETP.GT.U32.AND P0, PT, R2, R7, PT ;  /* 0x000000070200720c */ /* 0x000fe20003f04070 */
[----:B------:R-:W-:Y:S01]  /*2fc0*/  @!P2 IMAD.IADD R26, R26, 0x1, -R2 ;  /* 0x000000011a1aa824 */ /* 0x000fe200078e0a02 */
[C---:B------:R-:W-:Y:S02]  /*2fd0*/  ISETP.GT.U32.AND P2, PT, R2.reuse, R4, PT ;  /* 0x000000040200720c */ /* 0x040fe40003f44070 */
[----:B------:R-:W-:-:S09]  /*2fe0*/  ISETP.GT.U32.AND P5, PT, R2, R6, PT ;  /* 0x000000060200720c */ /* 0x000fd20003fa4070 */
[--C-:B------:R-:W-:Y:S01]  /*2ff0*/  @!P0 IMAD.IADD R7, R7, 0x1, -R2.reuse ;  /* 0x0000000107078824 */ /* 0x100fe200078e0a02 */
[----:B------:R-:W-:Y:S01]  /*3000*/  ISETP.GE.AND P0, PT, R0, RZ, PT ;  /* 0x000000ff0000720c */ /* 0x000fe20003f06270 */
[----:B------:R-:W-:Y:S01]  /*3010*/  @!P2 IMAD.IADD R4, R4, 0x1, -R2 ;  /* 0x000000010404a824 */ /* 0x000fe200078e0a02 */
[----:B------:R-:W-:Y:S02]  /*3020*/  SHF.R.U32.HI R0, RZ, 0x2, R5 ;  /* 0x00000002ff007819 */ /* 0x000fe40000011605 */
[----:B------:R-:W-:Y:S02]  /*3030*/  ISETP.GT.U32.AND P2, PT, R2, R7, PT ;  /* 0x000000070200720c */ /* 0x000fe40003f44070 */
[----:B------:R-:W-:Y:S01]  /*3040*/  LOP3.LUT R0, R0, 0x60, RZ, 0xc0, !PT ;  /* 0x0000006000007812 */ /* 0x000fe200078ec0ff */
[----:B------:R-:W-:-:S03]  /*3050*/  IMAD.SHL.U32 R5, R5, 0x200, RZ ;  /* 0x0000020005057824 */ /* 0x000fc600078e00ff */
[----:B------:R-:W-:Y:S02]  /*3060*/  LOP3.LUT R13, R0, 0x10, R3, 0xf8, !PT ;  /* 0x00000010000d7812 */ /* 0x000fe400078ef803 */
[----:B------:R-:W2:Y:S01]  /*3070*/  LDL.LU R0, [R1+0x10] ;  /* 0x0000100001007983 */ /* 0x000ea20000300800 */
[----:B0-----:R-:W-:-:S03]  /*3080*/  LOP3.LUT R11, R11, 0x7, RZ, 0xc0, !PT ;  /* 0x000000070b0b7812 */ /* 0x001fc600078ec0ff */
[----:B------:R-:W2:Y:S02]  /*3090*/  LDL.LU R28, [R1+0x8] ;  /* 0x00000800011c7983 */ /* 0x000ea40000300800 */
[----:B------:R-:W-:Y:S01]  /*30a0*/  IMAD R11, R11, 0x410, RZ ;  /* 0x000004100b0b7824 */ /* 0x000fe200078e02ff */
[----:B------:R-:W-:Y:S01]  /*30b0*/  LOP3.LUT R5, R5, 0x2000, RZ, 0xc0, !PT ;  /* 0x0000200005057812 */ /* 0x000fe200078ec0ff */
[----:B------:R-:W2:Y:S01]  /*30c0*/  LDL.LU R29, [R1+0x28] ;  /* 0x00002800011d7983 */ /* 0x000ea20000300800 */
[--C-:B------:R-:W-:Y:S02]  /*30d0*/  @!P2 IMAD.IADD R7, R7, 0x1, -R2.reuse ;  /* 0x000000010707a824 */ /* 0x100fe400078e0a02 */
[----:B------:R-:W-:Y:S01]  /*30e0*/  LOP3.LUT R11, R11, R13, RZ, 0x3c, !PT ;  /* 0x0000000d0b0b7212 */ /* 0x000fe200078e3cff */
[----:B------:R-:W2:Y:S01]  /*30f0*/  LDL.LU R3, [R1+0x2c] ;  /* 0x00002c0001037983 */ /* 0x000ea20000300800 */
[----:B------:R-:W-:Y:S01]  /*3100*/  ISETP.GE.AND P2, PT, R12, RZ, PT ;  /* 0x000000ff0c00720c */ /* 0x000fe20003f46270 */
[----:B------:R-:W-:Y:S01]  /*3110*/  @!P5 IMAD.IADD R6, R6, 0x1, -R2 ;  /* 0x000000010606d824 */ /* 0x000fe200078e0a02 */
[----:B------:R-:W-:Y:S01]  /*3120*/  ISETP.GE.AND P5, PT, R27, RZ, PT ;  /* 0x000000ff1b00720c */ /* 0x000fe20003fa6270 */
[----:B------:R-:W2:Y:S01]  /*3130*/  LDL.LU R13, [R1+0xdf8] ;  /* 0x000df800010d7983 */ /* 0x000ea20000300800 */
[----:B------:R-:W-:-:S03]  /*3140*/  IADD3 R11, PT, PT, R11, UR5, R5 ;  /* 0x000000050b0b7c10 */ /* 0x000fc6000fffe005 */
[----:B------:R-:W2:Y:S04]  /*3150*/  LDL.LU R12, [R1+0xdf4] ;  /* 0x000df400010c7983 */ /* 0x000ea80000300800 */
[----:B------:R-:W2:Y:S04]  /*3160*/  LDL.LU R27, [R1+0xdf0] ;  /* 0x000df000011b7983 */ /* 0x000ea80000300800 */
[----:B------:R-:W2:Y:S01]  /*3170*/  LDL.LU R5, [R1+0xdec] ;  /* 0x000dec0001057983 */ /* 0x000ea20000300800 */
[----:B------:R-:W-:Y:S01]  /*3180*/  @!P3 IMAD.MOV R26, RZ, RZ, -R26 ;  /* 0x000000ffff1ab224 */ /* 0x000fe200078e0a1a */
[----:B------:R-:W-:-:S02]  /*3190*/  ISETP.GT.U32.AND P3, PT, R2, R4, PT ;  /* 0x000000040200720c */ /* 0x000fc40003f64070 */
[----:B------:R0:W-:Y:S04]  /*31a0*/  STL [R1+0xb50], R11 ;  /* 0x000b500b01007387 */ /* 0x0001e80000100800 */
[----:B0-----:R-:W3:Y:S07]  /*31b0*/  LDL.LU R11, [R1+0x4] ;  /* 0x00000400010b7983 */ /* 0x001eee0000300800 */
[----:B------:R-:W-:Y:S01]  /*31c0*/  @!P3 IMAD.IADD R4, R4, 0x1, -R2 ;  /* 0x000000010404b824 */ /* 0x000fe200078e0a02 */
[----:B--2---:R-:W-:-:S02]  /*31d0*/  ISETP.NE.AND P3, PT, R5, RZ, PT ;  /* 0x000000ff0500720c */ /* 0x004fc40003f65270 */
[----:B------:R-:W-:Y:S02]  /*31e0*/  LOP3.LUT R2, RZ, R5, RZ, 0x33, !PT ;  /* 0x00000005ff027212 */ /* 0x000fe400078e33ff */
[----:B------:R-:W2:Y:S02]  /*31f0*/  LDL.LU R5, [R1+0xc] ;  /* 0x00000c0001057983 */ /* 0x000ea40000300800 */
[C---:B------:R-:W-:Y:S02]  /*3200*/  SEL R0, R2.reuse, R0, !P3 ;  /* 0x0000000002007207 */ /* 0x040fe40005800000 */
[C---:B------:R-:W-:Y:S02]  /*3210*/  SEL R28, R2.reuse, R28, !P3 ;  /* 0x0000001c021c7207 */ /* 0x040fe40005800000 */
[C---:B------:R-:W-:Y:S01]  /*3220*/  SEL R29, R2.reuse, R29, !P3 ;  /* 0x0000001d021d7207 */ /* 0x040fe20005800000 */
[----:B------:R0:W-:Y:S01]  /*3230*/  STL [R1+0x10], R0 ;  /* 0x0000100001007387 */ /* 0x0001e20000100800 */
[----:B------:R-:W-:-:S03]  /*3240*/  SEL R3, R2, R3, !P3 ;  /* 0x0000000302037207 */ /* 0x000fc60005800000 */
[----:B0-----:R-:W2:Y:S04]  /*3250*/  LDL.LU R0, [R1+0xde8] ;  /* 0x000de80001007983 */ /* 0x001ea80000300800 */
[----:B------:R0:W-:Y:S04]  /*3260*/  STL [R1+0x8], R28 ;  /* 0x0000081c01007387 */ /* 0x0001e80000100800 */
[----:B0-----:R-:W2:Y:S04]  /*3270*/  LDL.LU R28, [R1+0xde4] ;  /* 0x000de400011c7983 */ /* 0x001ea80000300800 */
[----:B------:R0:W-:Y:S04]  /*3280*/  STL [R1+0x14], R29 ;  /* 0x0000141d01007387 */ /* 0x0001e80000100800 */
[----:B0-----:R-:W2:Y:S04]  /*3290*/  LDL.LU R29, [R1+0xde0] ;  /* 0x000de000011d7983 */ /* 0x001ea80000300800 */
[----:B------:R0:W-:Y:S04]  /*32a0*/  STL [R1+0x18], R3 ;  /* 0x0000180301007387 */ /* 0x0001e80000100800 */
[----:B0-----:R-:W3:Y:S01]  /*32b0*/  LDL.LU R3, [R1+0xddc] ;  /* 0x000ddc0001037983 */ /* 0x001ee20000300800 */
[----:B------:R-:W-:-:S02]  /*32c0*/  SEL R27, R2, R27, !P3 ;  /* 0x0000001b021b7207 */ /* 0x000fc40005800000 */
[C---:B--2---:R-:W-:Y:S02]  /*32d0*/  SEL R29, R2.reuse, R29, !P3 ;  /* 0x0000001d021d7207 */ /* 0x044fe40005800000 */
[----:B---3--:R-:W-:-:S05]  /*32e0*/  SEL R3, R2, R3, !P3 ;  /* 0x0000000302037207 */ /* 0x008fca0005800000 */
[----:B------:R0:W-:Y:S04]  /*32f0*/  STL [R1+0x20], R3 ;  /* 0x0000200301007387 */ /* 0x0001e80000100800 */
[----:B0-----:R-:W2:Y:S04]  /*3300*/  LDL.LU R3, [R1+0xdd8] ;  /* 0x000dd80001037983 */ /* 0x001ea80000300800 */
[----:B------:R0:W-:Y:S02]  /*3310*/  STL [R1+0x24], R29 ;  /* 0x0000241d01007387 */ /* 0x0001e40000100800 */
[----:B0-----:R-:W-:-:S02]  /*3320*/  SEL R29, R2, R28, !P3 ;  /* 0x0000001c021d7207 */ /* 0x001fc40005800000 */
[C---:B------:R-:W-:Y:S02]  /*3330*/  SEL R28, R2.reuse, R0, !P3 ;  /* 0x00000000021c7207 */ /* 0x040fe40005800000 */
[C---:B------:R-:W-:Y:S01]  /*3340*/  SEL R0, R2.reuse, R12, !P3 ;  /* 0x0000000c02007207 */ /* 0x040fe20005800000 */
[----:B------:R0:W-:Y:S04]  /*3350*/  STL [R1+0x30], R29 ;  /* 0x0000301d01007387 */ /* 0x0001e80000100800 */
[----:B------:R-:W-:Y:S04]  /*3360*/  STL [R1+0x2c], R28 ;  /* 0x00002c1c01007387 */ /* 0x000fe80000100800 */
[----:B------:R-:W3:Y:S01]  /*3370*/  LDL.LU R12, [R1+0x14] ;  /* 0x00001400010c7983 */ /* 0x000ee20000300800 */
[----:B0-----:R-:W-:-:S03]  /*3380*/  SEL R29, R2, R13, !P3 ;  /* 0x0000000d021d7207 */ /* 0x001fc60005800000 */
[----:B------:R-:W-:Y:S04]  /*3390*/  STL [R1+0x28], R27 ;  /* 0x0000281b01007387 */ /* 0x000fe80000100800 */
[----:B------:R-:W-:Y:S04]  /*33a0*/  STL [R1+0x1c], R0 ;  /* 0x00001c0001007387 */ /* 0x000fe80000100800 */
[----:B------:R-:W2:Y:S04]  /*33b0*/  LDL.LU R13, [R1+0x18] ;  /* 0x00001800010d7983 */ /* 0x000ea80000300800 */
[----:B------:R0:W-:Y:S04]  /*33c0*/  STL [R1+0xdc8], R29 ;  /* 0x000dc81d01007387 */ /* 0x0001e80000100800 */
[----:B0-----:R-:W2:Y:S04]  /*33d0*/  LDL.LU R29, [R1+0x1c] ;  /* 0x00001c00011d7983 */ /* 0x001ea80000300800 */
[----:B--2---:R0:W-:Y:S04]  /*33e0*/  STL [R1+0xdcc], R29 ;  /* 0x000dcc1d01007387 */ /* 0x0041e80000100800 */
[----:B0-----:R-:W2:Y:S04]  /*33f0*/  LDL.LU R29, [R1+0x28] ;  /* 0x00002800011d7983 */ /* 0x001ea80000300800 */
[----:B--2---:R0:W-:Y:S04]  /*3400*/  STL [R1+0xdd0], R29 ;  /* 0x000dd01d01007387 */ /* 0x0041e80000100800 */
[----:B0-----:R-:W2:Y:S01]  /*3410*/  LDL.LU R29, [R1+0x2c] ;  /* 0x00002c00011d7983 */ /* 0x001ea20000300800 */
[----:B------:R-:W-:-:S02]  /*3420*/  @!P4 IMAD.MOV R10, RZ, RZ, -R10 ;  /* 0x000000ffff0ac224 */ /* 0x000fc400078e0a0a */
[----:B------:R-:W-:Y:S01]  /*3430*/  @!P2 IMAD.MOV R9, RZ, RZ, -R9 ;  /* 0x000000ffff09a224 */ /* 0x000fe200078e0a09 */
[----:B--2---:R0:W-:Y:S04]  /*3440*/  STL [R1+0xdd4], R29 ;  /* 0x000dd41d01007387 */ /* 0x0041e80000100800 */
[----:B0-----:R-:W2:Y:S01]  /*3450*/  LDL.LU R29, [R1+0x30] ;  /* 0x00003000011d7983 */ /* 0x001ea20000300800 */
[----:B------:R-:W-:Y:S02]  /*3460*/  @!P0 IMAD.MOV R8, RZ, RZ, -R8 ;  /* 0x000000ffff088224 */ /* 0x000fe400078e0a08 */
[----:B------:R-:W-:Y:S02]  /*3470*/  @!P6 IMAD.MOV R7, RZ, RZ, -R7 ;  /* 0x000000ffff07e224 */ /* 0x000fe400078e0a07 */
[----:B------:R-:W-:-:S02]  /*3480*/  @!P5 IMAD.MOV R4, RZ, RZ, -R4 ;  /* 0x000000ffff04d224 */ /* 0x000fc400078e0a04 */
[----:B------:R-:W-:Y:S01]  /*3490*/  @!P1 IMAD.MOV R6, RZ, RZ, -R6 ;  /* 0x000000ffff069224 */ /* 0x000fe200078e0a06 */
[C---:B----4-:R-:W-:Y:S02]  /*34a0*/  SEL R28, R2.reuse, R14, !P3 ;  /* 0x0000000e021c7207 */ /* 0x050fe40005800000 */
[C---:B------:R-:W-:Y:S01]  /*34b0*/  SEL R5, R2.reuse, R5, !P3 ;  /* 0x0000000502057207 */ /* 0x040fe20005800000 */
[----:B------:R-:W4:Y:S01]  /*34c0*/  LDL.LU R14, [R1+0x20] ;  /* 0x00002000010e7983 */ /* 0x000f220000300800 */
[C---:B------:R-:W-:Y:S02]  /*34d0*/  SEL R11, R2.reuse, R11, !P3 ;  /* 0x0000000b020b7207 */ /* 0x040fe40005800000 */
[C---:B------:R-:W-:Y:S02]  /*34e0*/  SEL R0, R2.reuse, R15, !P3 ;  /* 0x0000000f02007207 */ /* 0x040fe40005800000 */
[C---:B------:R-:W-:Y:S01]  /*34f0*/  SEL R27, R2.reuse, R16, !P3 ;  /* 0x00000010021b7207 */ /* 0x040fe20005800000 */
[----:B------:R-:W3:Y:S01]  /*3500*/  LDL.LU R15, [R1+0x24] ;  /* 0x00002400010f7983 */ /* 0x000ee20000300800 */
[----:B------:R-:W-:-:S02]  /*3510*/  SEL R17, R2, R17, !P3 ;  /* 0x0000001102117207 */ /* 0x000fc40005800000 */
[C---:B------:R-:W-:Y:S02]  /*3520*/  SEL R18, R2.reuse, R18, !P3 ;  /* 0x0000001202127207 */ /* 0x040fe40005800000 */
[C---:B------:R-:W-:Y:S02]  /*3530*/  SEL R19, R2.reuse, R19, !P3 ;  /* 0x0000001302137207 */ /* 0x040fe40005800000 */
[C---:B------:R-:W-:Y:S02]  /*3540*/  SEL R20, R2.reuse, R20, !P3 ;  /* 0x0000001402147207 */ /* 0x040fe40005800000 */
[C---:B------:R-:W-:Y:S02]  /*3550*/  SEL R21, R2.reuse, R21, !P3 ;  /* 0x0000001502157207 */ /* 0x040fe40005800000 */
[C---:B------:R-:W-:Y:S02]  /*3560*/  SEL R22, R2.reuse, R22, !P3 ;  /* 0x0000001602167207 */ /* 0x040fe40005800000 */
        /* <DEDUP_REMOVED lines=8> */
[C---:B------:R-:W-:Y:S01]  /*35f0*/  SEL R4, R2.reuse, R4, !P3 ;  /* 0x0000000402047207 */ /* 0x040fe20005800000 */
[----:B------:R-:W-:Y:S01]  /*3600*/  IMAD R16, R3, UR7, RZ ;  /* 0x0000000703107c24 */ /* 0x000fe2000f8e02ff */
[----:B------:R-:W-:Y:S02]  /*3610*/  SEL R2, R2, R6, !P3 ;  /* 0x0000000602027207 */ /* 0x000fe40005800000 */
[----:B------:R-:W3:Y:S04]  /*3620*/  LDL.LU R6, [R1+0x8] ;  /* 0x0000080001067983 */ /* 0x000ee80000300800 */
[----:B------:R-:W3:Y:S01]  /*3630*/  LDL.LU R3, [R1+0x10] ;  /* 0x0000100001037983 */ /* 0x000ee20000300800 */
[----:B--2---:R-:W-:-:S05]  /*3640*/  IMAD R29, R29, UR6, RZ ;  /* 0x000000061d1d7c24 */ /* 0x004fca000f8e02ff */
[----:B------:R0:W-:Y:S04]  /*3650*/  STL [R1+0x8], R29 ;  /* 0x0000081d01007387 */ /* 0x0001e80000100800 */
[----:B0-----:R-:W2:Y:S02]  /*3660*/  LDL.LU R29, [R1+0xdd4] ;  /* 0x000dd400011d7983 */ /* 0x001ea40000300800 */
        /* <DEDUP_REMOVED lines=8> */
[----:B0-----:R-:W2:Y:S01]  /*36f0*/  LDL.LU R29, [R1+0xdc8] ;  /* 0x000dc800011d7983 */ /* 0x001ea20000300800 */
[----:B------:R-:W-:Y:S02]  /*3700*/  IMAD R28, R28, UR6, RZ ;  /* 0x000000061c1c7c24 */ /* 0x000fe4000f8e02ff */
[----:B------:R-:W-:Y:S02]  /*3710*/  IMAD R27, R27, UR6, RZ ;  /* 0x000000061b1b7c24 */ /* 0x000fe4000f8e02ff */
[----:B------:R-:W-:Y:S02]  /*3720*/  IMAD R0, R0, UR6, RZ ;  /* 0x0000000600007c24 */ /* 0x000fe4000f8e02ff */
[----:B------:R-:W-:-:S02]  /*3730*/  IMAD R19, R19, UR6, RZ ;  /* 0x0000000613137c24 */ /* 0x000fc4000f8e02ff */
[----:B---3--:R-:W-:Y:S02]  /*3740*/  IMAD R3, R3, UR6, RZ ;  /* 0x0000000603037c24 */ /* 0x008fe4000f8e02ff */
[----:B------:R-:W-:Y:S02]  /*3750*/  IMAD R20, R20, UR6, RZ ;  /* 0x0000000614147c24 */ /* 0x000fe4000f8e02ff */
[----:B------:R-:W-:Y:S02]  /*3760*/  IMAD R5, R5, UR6, RZ ;  /* 0x0000000605057c24 */ /* 0x000fe4000f8e02ff */
[----:B------:R-:W-:Y:S02]  /*3770*/  IMAD R6, R6, UR6, RZ ;  /* 0x0000000606067c24 */ /* 0x000fe4000f8e02ff */
[----:B------:R-:W-:Y:S02]  /*3780*/  IMAD R11, R11, UR6, RZ ;  /* 0x000000060b0b7c24 */ /* 0x000fe4000f8e02ff */
[----:B------:R-:W-:-:S02]  /*3790*/  IMAD R12, R12, UR6, RZ ;  /* 0x000000060c0c7c24 */ /* 0x000fc4000f8e02ff */
[----:B------:R-:W-:Y:S02]  /*37a0*/  IMAD R13, R13, UR6, RZ ;  /* 0x000000060d0d7c24 */ /* 0x000fe4000f8e02ff */
[----:B--2---:R-:W-:-:S05]  /*37b0*/  IMAD R29, R29, UR6, RZ ;  /* 0x000000061d1d7c24 */ /* 0x004fca000f8e02ff */
[----:B------:R-:W-:Y:S04]  /*37c0*/  STL [R1+0xc], R29 ;  /* 0x00000c1d01007387 */ /* 0x000fe80000100800 */
[----:B------:R-:W-:Y:S04]  /*37d0*/  STL [R1+0x4], R28 ;  /* 0x0000041c01007387 */ /* 0x000fe80000100800 */
[----:B------:R-:W-:Y:S04]  /*37e0*/  STL [R1+0xdc4], R27 ;  /* 0x000dc41b01007387 */ /* 0x000fe80000100800 */
[----:B------:R-:W-:Y:S04]  /*37f0*/  STL [R1], R0 ;  /* 0x0000000001007387 */ /* 0x000fe80000100800 */
[----:B------:R0:W-:Y:S04]  /*3800*/  STL [R1+0xdc0], R19 ;  /* 0x000dc01301007387 */ /* 0x0001e80000100800 */
[----:B0-----:R-:W2:Y:S01]  /*3810*/  LDL.LU R19, [R1+0x8] ;  /* 0x0000080001137983 */ /* 0x001ea20000300800 */
[----:B------:R-:W-:-:S02]  /*3820*/  IMAD R28, R26, UR6, RZ ;  /* 0x000000061a1c7c24 */ /* 0x000fc4000f8e02ff */
[----:B------:R-:W-:Y:S02]  /*3830*/  IMAD R26, R10, UR6, RZ ;  /* 0x000000060a1a7c24 */ /* 0x000fe4000f8e02ff */
[----:B------:R-:W-:Y:S02]  /*3840*/  IMAD R10, R9, UR6, RZ ;  /* 0x00000006090a7c24 */ /* 0x000fe4000f8e02ff */
[----:B------:R-:W-:Y:S02]  /*3850*/  IMAD R9, R8, UR6, RZ ;  /* 0x0000000608097c24 */ /* 0x000fe4000f8e02ff */
[----:B------:R-:W-:Y:S01]  /*3860*/  IMAD R8, R2, UR6, RZ ;  /* 0x0000000602087c24 */ /* 0x000fe2000f8e02ff */
[----:B------:R-:W-:Y:S01]  /*3870*/  LEA R2, P2, R3, UR14, 0x1 ;  /* 0x0000000e03027c11 */ /* 0x000fe2000f8408ff */
[----:B------:R0:W-:Y:S01]  /*3880*/  STL [R1+0xdbc], R20 ;  /* 0x000dbc1401007387 */ /* 0x0001e20000100800 */
[----:B------:R-:W-:Y:S01]  /*3890*/  IMAD R29, R23, UR6, RZ ;  /* 0x00000006171d7c24 */ /* 0x000fe2000f8e02ff */
[----:B------:R-:W-:-:S02]  /*38a0*/  LEA R27, P3, R5, UR14, 0x1 ;  /* 0x0000000e051b7c11 */ /* 0x000fc4000f8608ff */
[----:B0-----:R-:W3:Y:S04]  /*38b0*/  LDL.LU R20, [R1+0x10] ;  /* 0x0000100001147983 */ /* 0x001ee80000300800 */
[----:B------:R-:W3:Y:S04]  /*38c0*/  LDL.LU R23, [R1] ;  /* 0x0000000001177983 */ /* 0x000ee80000300800 */
[----:B------:R0:W-:Y:S04]  /*38d0*/  STL [R1+0x69c], R2 ;  /* 0x00069c0201007387 */ /* 0x0001e80000100800 */
[----:B------:R1:W-:Y:S01]  /*38e0*/  STL [R1+0x694], R27 ;  /* 0x0006941b01007387 */ /* 0x0003e20000100800 */
[----:B0-----:R-:W-:Y:S01]  /*38f0*/  LEA R2, P4, R6, UR14, 0x1 ;  /* 0x0000000e06027c11 */ /* 0x001fe2000f8808ff */
[----:B------:R-:W-:Y:S01]  /*3900*/  IMAD R0, R7, UR6, RZ ;  /* 0x0000000607007c24 */ /* 0x000fe2000f8e02ff */
[----:B-1----:R-:W-:-:S03]  /*3910*/  LEA R27, P5, R11, UR14, 0x1 ;  /* 0x0000000e0b1b7c11 */ /* 0x002fc6000f8a08ff */
[----:B------:R0:W-:Y:S01]  /*3920*/  STL [R1+0x68c], R2 ;  /* 0x00068c0201007387 */ /* 0x0001e20000100800 */
[----:B------:R-:W-:Y:S01]  /*3930*/  IMAD R7, R4, UR6, RZ ;  /* 0x0000000604077c24 */ /* 0x000fe2000f8e02ff */
[----:B------:R-:W-:Y:S02]  /*3940*/  LEA R4, P1, R16, UR12, 0x1 ;  /* 0x0000000c10047c11 */ /* 0x000fe4000f8208ff */
[----:B------:R1:W-:Y:S01]  /*3950*/  STL [R1+0x684], R27 ;  /* 0x0006841b01007387 */ /* 0x0003e20000100800 */
[----:B----4-:R-:W-:Y:S01]  /*3960*/  IMAD R14, R14, UR6, RZ ;  /* 0x000000060e0e7c24 */ /* 0x010fe2000f8e02ff */
[----:B0-----:R-:W-:Y:S02]  /*3970*/  LEA R2, P6, R12, UR14, 0x1 ;  /* 0x0000000e0c027c11 */ /* 0x001fe4000f8c08ff */
[----:B-1----:R-:W-:-:S03]  /*3980*/  LEA R27, P0, R13, UR14, 0x1 ;  /* 0x0000000e0d1b7c11 */ /* 0x002fc6000f8008ff */
[----:B------:R0:W-:Y:S02]  /*3990*/  STL [R1+0x680], R2 ;  /* 0x0006800201007387 */ /* 0x0001e40000100800 */
[----:B0-----:R-:W-:Y:S02]  /*39a0*/  LEA.HI.X.SX32 R2, R16, UR13, 0x1, P1 ;  /* 0x0000000d10027c11 */ /* 0x001fe400088f0eff */
[----:B------:R-:W4:Y:S04]  /*39b0*/  LDL.LU R16, [R1+0x4] ;  /* 0x0000040001107983 */ /* 0x000f280000300800 */
[----:B------:R0:W-:Y:S01]  /*39c0*/  STL [R1+0x674], R27 ;  /* 0x0006741b01007387 */ /* 0x0001e20000100800 */
[----:B------:R-:W-:Y:S01]  /*39d0*/  IMAD R15, R15, UR6, RZ ;  /* 0x000000060f0f7c24 */ /* 0x000fe2000f8e02ff */
[----:B0-----:R-:W-:-:S05]  /*39e0*/  LEA R27, P1, R14, UR14, 0x1 ;  /* 0x0000000e0e1b7c11 */ /* 0x001fca000f8208ff */
[----:B------:R0:W-:Y:S02]  /*39f0*/  STL [R1+0x670], R27 ;  /* 0x0006701b01007387 */ /* 0x0001e40000100800 */
[----:B0-----:R-:W-:Y:S02]  /*3a00*/  LEA.HI.X.SX32 R27, R3, UR15, 0x1, P2 ;  /* 0x0000000f031b7c11 */ /* 0x001fe400090f0eff */
[----:B------:R-:W4:Y:S04]  /*3a10*/  LDL.LU R3, [R1+0xc] ;  /* 0x00000c0001037983 */ /* 0x000f280000300800 */
[----:B------:R0:W-:Y:S02]  /*3a20*/  STL [R1+0x698], R27 ;  /* 0x0006981b01007387 */ /* 0x0001e40000100800 */
[----:B0-----:R-:W-:-:S05]  /*3a30*/  LEA R27, P2, R15, UR14, 0x1 ;  /* 0x0000000e0f1b7c11 */ /* 0x001fca000f8408ff */
[----:B------:R0:W-:Y:S02]  /*3a40*/  STL [R1+0x5c8], R27 ;  /* 0x0005c81b01007387 */ /* 0x0001e40000100800 */
[----:B0-----:R-:W-:Y:S02]  /*3a50*/  LEA.HI.X.SX32 R27, R5, UR15, 0x1, P3 ;  /* 0x0000000f051b7c11 */ /* 0x001fe400098f0eff */
[----:B------:R-:W4:Y:S04]  /*3a60*/  LDL.LU R5, [R1+0x18] ;  /* 0x0000180001057983 */ /* 0x000f280000300800 */
[----:B------:R2:W-:Y:S02]  /*3a70*/  STL [R1+0x690], R27 ;  /* 0x0006901b01007387 */ /* 0x0005e40000100800 */
[----:B--2---:R-:W-:-:S05]  /*3a80*/  LEA R27, P3, R19, UR14, 0x1 ;  /* 0x0000000e131b7c11 */ /* 0x004fca000f8608ff */
[----:B------:R0:W-:Y:S02]  /*3a90*/  STL [R1+0x5ac], R27 ;  /* 0x0005ac1b01007387 */ /* 0x0001e40000100800 */
[----:B0-----:R-:W-:Y:S02]  /*3aa0*/  LEA.HI.X.SX32 R27, R6, UR15, 0x1, P4 ;  /* 0x0000000f061b7c11 */ /* 0x001fe4000a0f0eff */
[----:B------:R-:W2:Y:S01]  /*3ab0*/  LDL.LU R6, [R1+0x14] ;  /* 0x0000140001067983 */ /* 0x000ea20000300800 */
[----:B------:R-:W-:-:S03]  /*3ac0*/  LEA.HI.X.SX32 R11, R11, UR15, 0x1, P5 ;  /* 0x0000000f0b0b7c11 */ /* 0x000fc6000a8f0eff */
[----:B------:R3:W-:Y:S02]  /*3ad0*/  STL [R1+0x688], R27 ;  /* 0x0006881b01007387 */ /* 0x0007e40000100800 */
[----:B---3--:R-:W-:-:S05]  /*3ae0*/  LEA R27, P4, R20, UR14, 0x1 ;  /* 0x0000000e141b7c11 */ /* 0x008fca000f8808ff */
[----:B------:R0:W-:Y:S01]  /*3af0*/  STL [R1+0x5a8], R27 ;  /* 0x0005a81b01007387 */ /* 0x0001e20000100800 */
[----:B------:R-:W-:-:S03]  /*3b00*/  LEA.HI.X.SX32 R12, R12, UR15, 0x1, P6 ;  /* 0x0000000f0c0c7c11 */ /* 0x000fc6000b0f0eff */
[----:B0-----:R-:W3:Y:S04]  /*3b10*/  LDL.LU R27, [R1+0xdc4] ;  /* 0x000dc400011b7983 */ /* 0x001ee80000300800 */
[----:B------:R2:W-:Y:S01]  /*3b20*/  STL [R1+0x67c], R11 ;  /* 0x00067c0b01007387 */ /* 0x0005e20000100800 */
[----:B------:R-:W-:Y:S02]  /*3b30*/  LEA.HI.X.SX32 R13, R13, UR15, 0x1, P0 ;  /* 0x0000000f0d0d7c11 */ /* 0x000fe400080f0eff */
[----:B--2---:R-:W-:-:S05]  /*3b40*/  LEA R11, P5, R6, UR14, 0x1 ;  /* 0x0000000e060b7c11 */ /* 0x004fca000f8a08ff */
[----:B------:R4:W-:Y:S04]  /*3b50*/  STL [R1+0x11c], R11 ;  /* 0x00011c0b01007387 */ /* 0x0009e80000100800 */
[----:B------:R0:W-:Y:S01]  /*3b60*/  STL [R1+0x678], R12 ;  /* 0x0006780c01007387 */ /* 0x0001e20000100800 */
[----:B----4-:R-:W-:Y:S02]  /*3b70*/  LEA R11, P6, R5, UR14, 0x1 ;  /* 0x0000000e050b7c11 */ /* 0x010fe4000f8c08ff */
[----:B0-----:R-:W-:-:S03]  /*3b80*/  LEA R12, P0, R3, UR14, 0x1 ;  /* 0x0000000e030c7c11 */ /* 0x001fc6000f8008ff */
[----:B------:R0:W-:Y:S04]  /*3b90*/  STL [R1+0x114], R11 ;  /* 0x0001140b01007387 */ /* 0x0001e80000100800 */
[----:B------:R1:W-:Y:S01]  /*3ba0*/  STL [R1+0x5cc], R13 ;  /* 0x0005cc0d01007387 */ /* 0x0003e20000100800 */
[----:B0-----:R-:W-:-:S03]  /*3bb0*/  LEA.HI.X.SX32 R11, R14, UR15, 0x1, P1 ;  /* 0x0000000f0e0b7c11 */ /* 0x001fc600088f0eff */
[----:B------:R0:W-:Y:S01]  /*3bc0*/  STL [R1+0x10c], R12 ;  /* 0x00010c0c01007387 */ /* 0x0001e20000100800 */
[----:B-1----:R-:W-:-:S03]  /*3bd0*/  LEA R13, P1, R16, UR14, 0x1 ;  /* 0x0000000e100d7c11 */ /* 0x002fc6000f8208ff */
[----:B------:R1:W-:Y:S04]  /*3be0*/  STL [R1+0x5c4], R11 ;  /* 0x0005c40b01007387 */ /* 0x0003e80000100800 */
[----:B------:R2:W-:Y:S01]  /*3bf0*/  STL [R1+0x104], R13 ;  /* 0x0001040d01007387 */ /* 0x0005e20000100800 */
[----:B0-----:R-:W-:Y:S02]  /*3c00*/  LEA.HI.X.SX32 R12, R15, UR15, 0x1, P2 ;  /* 0x0000000f0f0c7c11 */ /* 0x001fe400090f0eff */
[----:B-1----:R-:W-:-:S03]  /*3c10*/  LEA R11, P2, R23, UR14, 0x1 ;  /* 0x0000000e170b7c11 */ /* 0x002fc6000f8408ff */
[----:B------:R-:W-:Y:S01]  /*3c20*/  STL [R1+0x5c0], R12 ;  /* 0x0005c00c01007387 */ /* 0x000fe20000100800 */
[----:B--2---:R-:W-:-:S03]  /*3c30*/  LEA.HI.X.SX32 R13, R19, UR15, 0x1, P3 ;  /* 0x0000000f130d7c11 */ /* 0x004fc600098f0eff */
[----:B------:R-:W2:Y:S04]  /*3c40*/  LDL.LU R19, [R1+0xdc0] ;  /* 0x000dc00001137983 */ /* 0x000ea80000300800 */
[----:B------:R0:W-:Y:S04]  /*3c50*/  STL [R1+0xfc], R11 ;  /* 0x0000fc0b01007387 */ /* 0x0001e80000100800 */
[----:B------:R-:W-:Y:S01]  /*3c60*/  STL [R1+0x5a4], R13 ;  /* 0x0005a40d01007387 */ /* 0x000fe20000100800 */
[----:B0-----:R-:W-:-:S03]  /*3c70*/  LEA.HI.X.SX32 R11, R20, UR15, 0x1, P4 ;  /* 0x0000000f140b7c11 */ /* 0x001fc6000a0f0eff */
[----:B------:R-:W4:Y:S01]  /*3c80*/  LDL.LU R20, [R1+0xdbc] ;  /* 0x000dbc0001147983 */ /* 0x000f220000300800 */
[----:B---3--:R-:W-:Y:S01]  /*3c90*/  LEA R12, P3, R27, UR14, 0x1 ;  /* 0x0000000e1b0c7c11 */ /* 0x008fe2000f8608ff */
[----:B------:R-:W-:Y:S02]  /*3ca0*/  IMAD R17, R17, UR6, RZ ;  /* 0x0000000611117c24 */ /* 0x000fe4000f8e02ff */
[----:B------:R-:W-:Y:S02]  /*3cb0*/  IMAD R18, R18, UR6, RZ ;  /* 0x0000000612127c24 */ /* 0x000fe4000f8e02ff */
[----:B------:R0:W-:Y:S01]  /*3cc0*/  STL [R1+0xf4], R12 ;  /* 0x0000f40c01007387 */ /* 0x0001e20000100800 */
[----:B------:R-:W-:-:S03]  /*3cd0*/  LEA.HI.X.SX32 R6, R6, UR15, 0x1, P5 ;  /* 0x0000000f06067c11 */ /* 0x000fc6000a8f0eff */
[----:B------:R1:W-:Y:S01]  /*3ce0*/  STL [R1+0x5a0], R11 ;  /* 0x0005a00b01007387 */ /* 0x0003e20000100800 */
[----:B------:R-:W-:Y:S02]  /*3cf0*/  LEA.HI.X.SX32 R5, R5, UR15, 0x1, P6 ;  /* 0x0000000f05057c11 */ /* 0x000fe4000b0f0eff */
[----:B0-----:R-:W-:Y:S02]  /*3d00*/  LEA R12, P4, R17, UR14, 0x1 ;  /* 0x0000000e110c7c11 */ /* 0x001fe4000f8808ff */
[----:B-1----:R-:W-:-:S03]  /*3d10*/  LEA R11, P5, R18, UR14, 0x1 ;  /* 0x0000000e120b7c11 */ /* 0x002fc6000f8a08ff */
[----:B------:R-:W-:Y:S01]  /*3d20*/  STL [R1+0xec], R12 ;  /* 0x0000ec0c01007387 */ /* 0x000fe20000100800 */
[----:B------:R-:W-:-:S03]  /*3d30*/  LEA.HI.X.SX32 R3, R3, UR15, 0x1, P0 ;  /* 0x0000000f03037c11 */ /* 0x000fc600080f0eff */
[----:B------:R2:W-:Y:S01]  /*3d40*/  STL [R1+0x118], R6 ;  /* 0x0001180601007387 */ /* 0x0005e20000100800 */
[----:B------:R-:W-:-:S03]  /*3d50*/  IMAD R21, R21, UR6, RZ ;  /* 0x0000000615157c24 */ /* 0x000fc6000f8e02ff */
[----:B------:R-:W-:Y:S04]  /*3d60*/  STL [R1+0xe4], R11 ;  /* 0x0000e40b01007387 */ /* 0x000fe80000100800 */
[----:B------:R4:W-:Y:S01]  /*3d70*/  STL [R1+0x110], R5 ;  /* 0x0001100501007387 */ /* 0x0009e20000100800 */
[----:B------:R-:W-:Y:S02]  /*3d80*/  IMAD R22, R22, UR6, RZ ;  /* 0x0000000616167c24 */ /* 0x000fe4000f8e02ff */
[----:B------:R-:W-:Y:S02]  /*3d90*/  IMAD R24, R24, UR6, RZ ;  /* 0x0000000618187c24 */ /* 0x000fe4000f8e02ff */
[----:B------:R-:W-:Y:S01]  /*3da0*/  IMAD R25, R25, UR6, RZ ;  /* 0x0000000619197c24 */ /* 0x000fe2000f8e02ff */
[----:B--2---:R-:W-:-:S05]  /*3db0*/  LEA R6, P6, R19, UR14, 0x1 ;  /* 0x0000000e13067c11 */ /* 0x004fca000f8c08ff */
[----:B------:R0:W-:Y:S04]  /*3dc0*/  STL [R1+0xdc], R6 ;  /* 0x0000dc0601007387 */ /* 0x0001e80000100800 */
[----:B------:R1:W-:Y:S01]  /*3dd0*/  STL [R1+0x108], R3 ;  /* 0x0001080301007387 */ /* 0x0003e20000100800 */
[----:B----4-:R-:W-:Y:S02]  /*3de0*/  LEA R5, P0, R20, UR14, 0x1 ;  /* 0x0000000e14057c11 */ /* 0x010fe4000f8008ff */
[----:B0-----:R-:W-:Y:S02]  /*3df0*/  LEA.HI.X.SX32 R6, R16, UR15, 0x1, P1 ;  /* 0x0000000f10067c11 */ /* 0x001fe400088f0eff */
[----:B-1----:R-:W-:Y:S01]  /*3e00*/  LEA R3, P1, R21, UR14, 0x1 ;  /* 0x0000000e15037c11 */ /* 0x002fe2000f8208ff */
[----:B------:R0:W-:Y:S04]  /*3e10*/  STL [R1+0xd4], R5 ;  /* 0x0000d40501007387 */ /* 0x0001e80000100800 */
[----:B------:R1:W-:Y:S01]  /*3e20*/  STL [R1+0x100], R6 ;  /* 0x0001000601007387 */ /* 0x0003e20000100800 */
[----:B0-----:R-:W-:-:S03]  /*3e30*/  LEA.HI.X.SX32 R5, R23, UR15, 0x1, P2 ;  /* 0x0000000f17057c11 */ /* 0x001fc600090f0eff */
[----:B------:R0:W-:Y:S01]  /*3e40*/  STL [R1+0xcc], R3 ;  /* 0x0000cc0301007387 */ /* 0x0001e20000100800 */
[----:B-1----:R-:W-:-:S03]  /*3e50*/  LEA R6, P2, R22, UR14, 0x1 ;  /* 0x0000000e16067c11 */ /* 0x002fc6000f8408ff */
        /* <DEDUP_REMOVED lines=8> */
[----:B------:R0:W-:Y:S01]  /*3ee0*/  STL [R1+0xe8], R6 ;  /* 0x0000e80601007387 */ /* 0x0001e20000100800 */
[----:B--2---:R-:W-:-:S03]  /*3ef0*/  LEA.HI.X.SX32 R5, R18, UR15, 0x1, P5 ;  /* 0x0000000f12057c11 */ /* 0x004fc6000a8f0eff */
[----:B------:R1:W-:Y:S04]  /*3f00*/  STL [R1+0xb4], R3 ;  /* 0x0000b40301007387 */ /* 0x0003e80000100800 */
[----:B------:R2:W-:Y:S01]  /*3f10*/  STL [R1+0xe0], R5 ;  /* 0x0000e00501007387 */ /* 0x0005e20000100800 */
[----:B0-----:R-:W-:Y:S02]  /*3f20*/  LEA R6, P5, R25, UR14, 0x1 ;  /* 0x0000000e19067c11 */ /* 0x001fe4000f8a08ff */
[----:B-1----:R-:W-:-:S03]  /*3f30*/  LEA.HI.X.SX32 R3, R19, UR15, 0x1, P6 ;  /* 0x0000000f13037c11 */ /* 0x002fc6000b0f0eff */
[----:B------:R0:W-:Y:S01]  /*3f40*/  STL [R1+0xac], R6 ;  /* 0x0000ac0601007387 */ /* 0x0001e20000100800 */
[----:B--2---:R-:W-:-:S03]  /*3f50*/  LEA R5, P6, R28, UR14, 0x1 ;  /* 0x0000000e1c057c11 */ /* 0x004fc6000f8c08ff */
[----:B------:R1:W-:Y:S04]  /*3f60*/  STL [R1+0xd8], R3 ;  /* 0x0000d80301007387 */ /* 0x0003e80000100800 */
[----:B------:R2:W-:Y:S01]  /*3f70*/  STL [R1+0x84], R5 ;  /* 0x0000840501007387 */ /* 0x0005e20000100800 */
[----:B0-----:R-:W-:Y:S02]  /*3f80*/  LEA.HI.X.SX32 R6, R20, UR15, 0x1, P0 ;  /* 0x0000000f14067c11 */ /* 0x001fe400080f0eff */
[----:B-1----:R-:W-:-:S03]  /*3f90*/  LEA R3, P0, R26, UR14, 0x1 ;  /* 0x0000000e1a037c11 */ /* 0x002fc6000f8008ff */
[----:B------:R-:W-:Y:S01]  /*3fa0*/  STL [R1+0xd0], R6 ;  /* 0x0000d00601007387 */ /* 0x000fe20000100800 */
[----:B--2---:R-:W-:-:S03]  /*3fb0*/  LEA.HI.X.SX32 R5, R21, UR15, 0x1, P1 ;  /* 0x0000000f15057c11 */ /* 0x004fc600088f0eff */
[----:B------:R0:W-:Y:S04]  /*3fc0*/  STL [R1+0x4], R3 ;  /* 0x0000040301007387 */ /* 0x0001e80000100800 */
[----:B------:R1:W-:Y:S01]  /*3fd0*/  STL [R1+0xc8], R5 ;  /* 0x0000c80501007387 */ /* 0x0003e20000100800 */
[----:B0-----:R-:W-:Y:S02]  /*3fe0*/  LEA.HI.X.SX32 R3, R22, UR15, 0x1, P2 ;  /* 0x0000000f16037c11 */ /* 0x001fe400090f0eff */
[----:B-1----:R-:W-:-:S03]  /*3ff0*/  LEA.HI.X.SX32 R5, R29, UR15, 0x1, P3 ;  /* 0x0000000f1d057c11 */ /* 0x002fc600098f0eff */
[----:B------:R0:W-:Y:S04]  /*4000*/  STL [R1+0xc0], R3 ;  /* 0x0000c00301007387 */ /* 0x0001e80000100800 */
[----:B------:R1:W5:Y:S04]  /*4010*/  LDL.LU R29, [R1+0xdb8] ;  /* 0x000db800011d7983 */ /* 0x0003680000300800 */
[----:B------:R2:W-:Y:S01]  /*4020*/  STL [R1+0xb8], R5 ;  /* 0x0000b80501007387 */ /* 0x0005e20000100800 */
[----:B0-----:R-:W-:Y:S02]  /*4030*/  LEA.HI.X.SX32 R3, R24, UR15, 0x1, P4 ;  /* 0x0000000f18037c11 */ /* 0x001fe4000a0f0eff */
[----:B--2---:R-:W-:-:S03]  /*4040*/  LEA.HI.X.SX32 R5, R25, UR15, 0x1, P5 ;  /* 0x0000000f19057c11 */ /* 0x004fc6000a8f0eff */
[----:B------:R0:W-:Y:S01]  /*4050*/  STL [R1+0xb0], R3 ;  /* 0x0000b00301007387 */ /* 0x0001e20000100800 */
[----:B------:R-:W-:-:S03]  /*4060*/  LEA R17, P4, R0, UR14, 0x1 ;  /* 0x0000000e00117c11 */ /* 0x000fc6000f8808ff */
[----:B------:R2:W-:Y:S01]  /*4070*/  STL [R1+0xa8], R5 ;  /* 0x0000a80501007387 */ /* 0x0005e20000100800 */
[----:B0-----:R-:W-:-:S03]  /*4080*/  LEA.HI.X.SX32 R3, R28, UR15, 0x1, P6 ;  /* 0x0000000f1c037c11 */ /* 0x001fc6000b0f0eff */
[----:B------:R1:W5:Y:S01]  /*4090*/  LDL.LU R28, [R1+0xdb4] ;  /* 0x000db400011c7983 */ /* 0x0003620000300800 */
[----:B--2---:R-:W-:-:S03]  /*40a0*/  LEA.HI.X.SX32 R5, R26, UR15, 0x1, P0 ;  /* 0x0000000f1a057c11 */ /* 0x004fc600080f0eff */
[----:B------:R-:W-:Y:S01]  /*40b0*/  STL [R1+0x80], R3 ;  /* 0x0000800301007387 */ /* 0x000fe20000100800 */
[----:B------:R-:W-:-:S03]  /*40c0*/  LEA.HI.X.SX32 R16, R0, UR15, 0x1, P4 ;  /* 0x0000000f00107c11 */ /* 0x000fc6000a0f0eff */
[----:B------:R0:W-:Y:S04]  /*40d0*/  STL [R1], R5 ;  /* 0x0000000501007387 */ /* 0x0001e80000100800 */
[----:B------:R1:W5:Y:S04]  /*40e0*/  LDL.LU R0, [R1+0xdb0] ;  /* 0x000db00001007983 */ /* 0x0003680000300800 */
[----:B------:R1:W-:Y:S01]  /*40f0*/  STL [R1+0xab0], RZ ;  /* 0x000ab0ff01007387 */ /* 0x0003e20000100800 */
[----:B0-----:R-:W0:Y:S03]  /*4100*/  LDC R5, c[0x0][0x3ac] ;  /* 0x0000eb00ff057b82 */ /* 0x001e260000000800 */
        /* <DEDUP_REMOVED lines=486> */
[----:B------:R-:W2:Y:S03]  /*5f70*/  S2R R3, SR_TID.X ;  /* 0x0000000000037919 */ /* 0x000ea60000002100 */
[----:B------:R1:W-:Y:S04]  /*5f80*/  STL [R1+0x36c], RZ ;  /* 0x00036cff01007387 */ /* 0x0003e80000100800 */
[----:B------:R1:W-:Y:S04]  /*5f90*/  STL [R1+0x3f0], RZ ;  /* 0x0003f0ff01007387 */ /* 0x0003e80000100800 */
[----:B------:R1:W-:Y:S04]  /*5fa0*/  STL [R1+0x3f4], RZ ;  /* 0x0003f4ff01007387 */ /* 0x0003e80000100800 */
[----:B------:R1:W-:Y:S01]  /*5fb0*/  STL [R1+0x3f8], RZ ;  /* 0x0003f8ff01007387 */ /* 0x0003e20000100800 */
[----:B------:R-:W3:Y:S03]  /*5fc0*/  S2R R11, SR_TID.X ;  /* 0x00000000000b7919 */ /* 0x000ee60000002100 */
        /* <DEDUP_REMOVED lines=21> */
[----:B------:R-:W-:-:S02]  /*6120*/  LEA R19, P3, R7, UR14, 0x1 ;  /* 0x0000000e07137c11 */ /* 0x000fc4000f8608ff */
[----:B--2---:R-:W-:Y:S02]  /*6130*/  LOP3.LUT R3, R3, 0x1ff, RZ, 0xc0, !PT ;  /* 0x000001ff03037812 */ /* 0x004fe400078ec0ff */
[----:B------:R-:W-:Y:S02]  /*6140*/  LEA.HI.X.SX32 R18, R7, UR15, 0x1, P3 ;  /* 0x0000000f07127c11 */ /* 0x000fe400098f0eff */
[----:B---3--:R-:W-:Y:S01]  /*6150*/  LOP3.LUT R7, R11, 0x1f, RZ, 0xc0, !PT ;  /* 0x0000001f0b077812 */ /* 0x008fe200078ec0ff */
[----:B------:R-:W-:Y:S01]  /*6160*/  IMAD.SHL.U32 R6, R3, 0x2, RZ ;  /* 0x0000000203067824 */ /* 0x000fe200078e00ff */
[----:B------:R-:W-:Y:S01]  /*6170*/  LEA R15, P5, R8, UR14, 0x1 ;  /* 0x0000000e080f7c11 */ /* 0x000fe2000f8a08ff */
[----:B------:R-:W-:Y:S01]  /*6180*/  USHF.R.S32.HI UR6, URZ, 0x1f, UR4 ;  /* 0x0000001fff067899 */ /* 0x000fe20008011404 */
[----:B------:R-:W-:Y:S01]  /*6190*/  LEA R23, P1, R10, UR14, 0x1 ;  /* 0x0000000e0a177c11 */ /* 0x000fe2000f8208ff */
[----:B0-----:R-:W-:Y:S01]  /*61a0*/  IMAD R3, R7, R5, RZ ;  /* 0x0000000507037224 */ /* 0x001fe200078e02ff */
[----:B------:R-:W-:-:S02]  /*61b0*/  LEA R21, P2, R9, UR14, 0x1 ;  /* 0x0000000e09157c11 */ /* 0x000fc4000f8408ff */
[----:B------:R-:W-:Y:S01]  /*61c0*/  SHF.R.U32.HI R11, RZ, 0x2, R11 ;  /* 0x00000002ff0b7819 */ /* 0x000fe2000001160b */
[----:B------:R-:W-:Y:S01]  /*61d0*/  ULEA.HI UR6, UR6, UR4, URZ, 0x5 ;  /* 0x0000000406067291 */ /* 0x000fe2000f8f28ff */
[----:B------:R-:W-:Y:S02]  /*61e0*/  LOP3.LUT R3, R6, 0x10, RZ, 0x3c, !PT ;  /* 0x0000001006037812 */ /* 0x000fe400078e3cff */
[----:B------:R-:W-:Y:S02]  /*61f0*/  LEA.HI.X.SX32 R14, R8, UR15, 0x1, P5 ;  /* 0x0000000f080e7c11 */ /* 0x000fe4000a8f0eff */
[C---:B------:R-:W-:Y:S02]  /*6200*/  LOP3.LUT R7, R6.reuse, 0x20, RZ, 0x3c, !PT ;  /* 0x0000002006077812 */ /* 0x040fe400078e3cff */
[C---:B------:R-:W-:Y:S02]  /*6210*/  LOP3.LUT R5, R6.reuse, 0x30, RZ, 0x3c, !PT ;  /* 0x0000003006057812 */ /* 0x040fe400078e3cff */
[----:B------:R-:W-:-:S02]  /*6220*/  LOP3.LUT R3, R6, 0x40, RZ, 0x3c, !PT ;  /* 0x0000004006037812 */ /* 0x000fc400078e3cff */
[----:B------:R-:W-:Y:S02]  /*6230*/  LEA.HI.X.SX32 R22, R10, UR15, 0x1, P1 ;  /* 0x0000000f0a167c11 */ /* 0x000fe400088f0eff */
[----:B------:R-:W-:Y:S02]  /*6240*/  LEA.HI.X.SX32 R20, R9, UR15, 0x1, P2 ;  /* 0x0000000f09147c11 */ /* 0x000fe400090f0eff */
[C---:B------:R-:W-:Y:S02]  /*6250*/  LOP3.LUT R8, R6.reuse, 0x30, R11, 0x78, !PT ;  /* 0x0000003006087812 */ /* 0x040fe400078e780b */
[C---:B------:R-:W-:Y:S02]  /*6260*/  LOP3.LUT R7, R6.reuse, 0x50, RZ, 0x3c, !PT ;  /* 0x0000005006077812 */ /* 0x040fe400078e3cff */
[C---:B------:R-:W-:Y:S02]  /*6270*/  LOP3.LUT R5, R6.reuse, 0x60, RZ, 0x3c, !PT ;  /* 0x0000006006057812 */ /* 0x040fe400078e3cff */
[----:B------:R-:W-:Y:S01]  /*6280*/  LOP3.LUT R3, R6, 0x70, RZ, 0x3c, !PT ;  /* 0x0000007006037812 */ /* 0x000fe200078e3cff */
[----:B-1----:R-:W-:-:S12]  /*6290*/  USHF.R.S32.HI UR6, URZ, 0x5, UR6 ;  /* 0x00000005ff067899 */ /* 0x002fd80008011406 */
.L_x_2:
[----:B------:R-:W0:Y:S01]  /*62a0*/  LDC R8, c[0x0][0x3a8] ;  /* 0x0000ea00ff087b82 */ /* 0x000e220000000800 */
[C---:B-----5:R-:W-:Y:S01]  /*62b0*/  ISETP.GT.AND P2, PT, R0.reuse, 0x4, PT ;  /* 0x000000040000780c */ /* 0x060fe20003f44270 */
[----:B------:R-:W-:Y:S01]  /*62c0*/  IMAD.MOV.U32 R3, RZ, RZ, R2 ;  /* 0x000000ffff037224 */ /* 0x000fe200078e0002 */
[C---:B------:R-:W-:Y:S01]  /*62d0*/  ISETP.GT.AND P0, PT, R0.reuse, 0x2, PT ;  /* 0x000000020000780c */ /* 0x040fe20003f04270 */
[----:B------:R-:W-:Y:S01]  /*62e0*/  IMAD.MOV.U32 R2, RZ, RZ, R4 ;  /* 0x000000ffff027224 */ /* 0x000fe200078e0004 */
[----:B------:R-:W-:Y:S01]  /*62f0*/  ISETP.GT.AND P1, PT, R0, 0x3, PT ;  /* 0x000000030000780c */ /* 0x000fe20003f24270 */
[----:B------:R-:W-:Y:S01]  /*6300*/  STL [R1+0x1f88], R15 ;  /* 0x001f880f01007387 */ /* 0x000fe20000100800 */
[----:B------:R-:W-:Y:S01]  /*6310*/  PRMT R10, RZ, 0x7610, R10 ;  /* 0x00007610ff0a7816 */ /* 0x000fe2000000000a */
[----:B------:R-:W1:Y:S01]  /*6320*/  LDC R5, c[0x0][0x3a8] ;  /* 0x0000ea00ff057b82 */ /* 0x000e620000000800 */
[----:B------:R-:W-:Y:S01]  /*6330*/  PRMT R12, RZ, 0x7610, R12 ;  /* 0x00007610ff0c7816 */ /* 0x000fe2000000000c */
[----:B------:R-:W-:Y:S01]  /*6340*/  STL [R1+0x1f98], R15 ;  /* 0x001f980f01007387 */ /* 0x000fe20000100800 */
[----:B------:R-:W-:-:S03]  /*6350*/  PRMT R11, RZ, 0x7610, R11 ;  /* 0x00007610ff0b7816 */ /* 0x000fc6000000000b */
[----:B------:R-:W-:Y:S02]  /*6360*/  STL [R1+0x1fa8], R15 ;  /* 0x001fa80f01007387 */ /* 0x000fe40000100800 */
[----:B------:R-:W2:Y:S02]  /*6370*/  LDC R6, c[0x0][0x3a8] ;  /* 0x0000ea00ff067b82 */ /* 0x000ea40000000800 */
[----:B------:R-:W-:Y:S04]  /*6380*/  STL [R1+0x1fb8], R15 ;  /* 0x001fb80f01007387 */ /* 0x000fe80000100800 */
[----:B------:R-:W-:Y:S01]  /*6390*/  STL [R1+0x1f84], R14 ;  /* 0x001f840e01007387 */ /* 0x000fe20000100800 */
[----:B0-----:R-:W-:Y:S01]  /*63a0*/  IMAD.SHL.U32 R8, R8, 0x4, RZ ;  /* 0x0000000408087824 */ /* 0x001fe200078e00ff */
[----:B------:R-:W0:Y:S02]  /*63b0*/  LDC R13, c[0x0][0x3a8] ;  /* 0x0000ea00ff0d7b82 */ /* 0x000e240000000800 */
[----:B------:R-:W-:Y:S01]  /*63c0*/  STL [R1+0x1f90], R14 ;  /* 0x001f900e01007387 */ /* 0x000fe20000100800 */
[----:B------:R-:W-:-:S03]  /*63d0*/  IMAD.WIDE R8, R8, 0x2, R2 ;  /* 0x0000000208087825 */ /* 0x000fc600078e0202 */
[----:B------:R-:W-:Y:S01]  /*63e0*/  STL [R1+0x1fa4], R14 ;  /* 0x001fa40e01007387 */ /* 0x000fe20000100800 */
[----:B-1----:R-:W-:-:S03]  /*63f0*/  IMAD.SHL.U32 R5, R5, 0x2, RZ ;  /* 0x0000000205057824 */ /* 0x002fc600078e00ff */
[----:B------:R-:W3:Y:S01]  /*6400*/  @P2 LDG.E.U16 R10, desc[UR8][R8.64] ;  /* 0x00000008080a2981 */ /* 0x000ee2000c1e1500 */
[----:B------:R-:W-:-:S03]  /*6410*/  IMAD.WIDE R4, R5, 0x2, R2 ;  /* 0x0000000205047825 */ /* 0x000fc600078e0202 */
[----:B------:R-:W-:Y:S01]  /*6420*/  STL [R1+0x1fbc], R14 ;  /* 0x001fbc0e01007387 */ /* 0x000fe20000100800 */
[----:B--2---:R-:W-:-:S03]  /*6430*/  IMAD R6, R6, 0x3, RZ ;  /* 0x0000000306067824 */ /* 0x004fc600078e02ff */
[----:B------:R-:W2:Y:S01]  /*6440*/  @P0 LDG.E.U16 R12, desc[UR8][R4.64] ;  /* 0x00000008040c0981 */ /* 0x000ea2000c1e1500 */
[----:B------:R-:W-:-:S03]  /*6450*/  IMAD.WIDE R6, R6, 0x2, R2 ;  /* 0x0000000206067825 */ /* 0x000fc600078e0202 */
[----:B------:R-:W-:Y:S04]  /*6460*/  STL [R1+0x1f80], R17 ;  /* 0x001f801101007387 */ /* 0x000fe80000100800 */
[----:B------:R1:W4:Y:S04]  /*6470*/  @P1 LDG.E.U16 R11, desc[UR8][R6.64] ;  /* 0x00000008060b1981 */ /* 0x000328000c1e1500 */
[----:B------:R-:W-:Y:S04]  /*6480*/  STL [R1+0x1f8c], R17 ;  /* 0x001f8c1101007387 */ /* 0x000fe80000100800 */
        /* <DEDUP_REMOVED lines=10> */
[----:B------:R0:W-:Y:S04]  /*6530*/  STL [R1+0x1fc8], R19 ;  /* 0x001fc81301007387 */ /* 0x0001e80000100800 */
[----:B------:R-:W-:Y:S04]  /*6540*/  STL [R1+0x1f74], R18 ;  /* 0x001f741201007387 */ /* 0x000fe80000100800 */
[----:B------:R-:W-:Y:S04]  /*6550*/  STL [R1+0x1f70], R21 ;  /* 0x001f701501007387 */ /* 0x000fe80000100800 */
[----:B------:R-:W-:Y:S04]  /*6560*/  STL [R1+0x1f6c], R20 ;  /* 0x001f6c1401007387 */ /* 0x000fe80000100800 */
[----:B------:R-:W-:Y:S04]  /*6570*/  STL [R1+0x1f68], R27 ;  /* 0x001f681b01007387 */ /* 0x000fe80000100800 */
[----:B------:R-:W-:Y:S04]  /*6580*/  STL.64 [R1+0x1f60], R22 ;  /* 0x001f601601007387 */ /* 0x000fe80000100a00 */
[----:B------:R-:W-:Y:S04]  /*6590*/  STL [R1+0x1f58], R26 ;  /* 0x001f581a01007387 */ /* 0x000fe80000100800 */
[----:B------:R-:W-:Y:S04]  /*65a0*/  STL.64 [R1+0x1f50], R24 ;  /* 0x001f501801007387 */ /* 0x000fe80000100a00 */
[----:B------:R-:W-:Y:S04]  /*65b0*/  STL [R1+0x1ec8], R29 ;  /* 0x001ec81d01007387 */ /* 0x000fe80000100800 */
[----:B------:R-:W-:Y:S01]  /*65c0*/  STL [R1+0xdb0], R28 ;  /* 0x000db01c01007387 */ /* 0x000fe20000100800 */
[----:B------:R-:W-:-:S02]  /*65d0*/  ISETP.GT.AND P0, PT, R0, 0x5, PT ;  /* 0x000000050000780c */ /* 0x000fc40003f04270 */
[C---:B------:R-:W-:Y:S02]  /*65e0*/  ISETP.GT.AND P1, PT, R0.reuse, 0x6, PT ;  /* 0x000000060000780c */ /* 0x040fe40003f24270 */
[----:B------:R-:W-:Y:S01]  /*65f0*/  ISETP.GT.AND P2, PT, R0, 0x7, PT ;  /* 0x000000070000780c */ /* 0x000fe20003f44270 */
[----:B0-----:R-:W-:Y:S01]  /*6600*/  IMAD R13, R13, 0x6, RZ ;  /* 0x000000060d0d7824 */ /* 0x001fe200078e02ff */
[----:B------:R-:W-:Y:S02]  /*6610*/  PRMT R19, RZ, 0x7610, R19 ;  /* 0x00007610ff137816 */ /* 0x000fe40000000013 */
[----:B------:R-:W-:Y:S01]  /*6620*/  PRMT R16, RZ, 0x7610, R16 ;  /* 0x00007610ff107816 */ /* 0x000fe20000000010 */
[----:B-1----:R-:W-:Y:S01]  /*6630*/  IMAD.WIDE R6, R13, 0x2, R2 ;  /* 0x000000020d067825 */ /* 0x002fe200078e0202 */
[----:B------:R-:W-:-:S05]  /*6640*/  PRMT R17, RZ, 0x7610, R17 ;  /* 0x00007610ff117816 */ /* 0x000fca0000000011 */
[----:B------:R0:W4:Y:S01]  /*6650*/  @P1 LDG.E.U16 R16, desc[UR8][R6.64] ;  /* 0x0000000806101981 */ /* 0x000122000c1e1500 */
[C---:B------:R-:W-:Y:S02]  /*6660*/  ISETP.GT.AND P3, PT, R0.reuse, 0x8, PT ;  /* 0x000000080000780c */ /* 0x040fe40003f64270 */
[----:B------:R-:W-:Y:S02]  /*6670*/  ISETP.GT.AND P4, PT, R0, 0x9, PT ;  /* 0x000000090000780c */ /* 0x000fe40003f84270 */
[----:B------:R-:W-:Y:S02]  /*6680*/  PRMT R14, RZ, 0x7610, R14 ;  /* 0x00007610ff0e7816 */ /* 0x000fe4000000000e */
[----:B------:R-:W-:Y:S01]  /*6690*/  PRMT R15, RZ, 0x7610, R15 ;  /* 0x00007610ff0f7816 */ /* 0x000fe2000000000f */
[----:B0-----:R-:W0:Y:S01]  /*66a0*/  LDC R6, c[0x0][0x3a8] ;  /* 0x0000ea00ff067b82 */ /* 0x001e220000000800 */
[----:B---3--:R1:W-:Y:S04]  /*66b0*/  STL [R1+0x9c], R10 ;  /* 0x00009c0a01007387 */ /* 0x0083e80000100800 */
[----:B--2---:R2:W-:Y:S03]  /*66c0*/  STL [R1+0xa4], R12 ;  /* 0x0000a40c01007387 */ /* 0x0045e60000100800 */
[----:B-1----:R-:W1:Y:S01]  /*66d0*/  LDC R10, c[0x0][0x3a8] ;  /* 0x0000ea00ff0a7b82 */ /* 0x002e620000000800 */
[----:B----4-:R3:W-:Y:S07]  /*66e0*/  STL [R1+0xa0], R11 ;  /* 0x0000a00b01007387 */ /* 0x0107ee0000100800 */
[----:B--2---:R-:W2:Y:S08]  /*66f0*/  LDC R12, c[0x0][0x3a8] ;  /* 0x0000ea00ff0c7b82 */ /* 0x004eb00000000800 */
[----:B---3--:R-:W3:Y:S01]  /*6700*/  LDC R11, c[0x0][0x3a8] ;  /* 0x0000ea00ff0b7b82 */ /* 0x008ee20000000800 */
[----:B-1----:R-:W-:-:S04]  /*6710*/  IMAD R10, R10, 0x5, RZ ;  /* 0x000000050a0a7824 */ /* 0x002fc800078e02ff */
[----:B------:R-:W-:-:S03]  /*6720*/  IMAD.WIDE R4, R10, 0x2, R2 ;  /* 0x000000020a047825 */ /* 0x000fc600078e0202 */
[----:B------:R-:W1:Y:S02]  /*6730*/  LDC R10, c[0x0][0x3a8] ;  /* 0x0000ea00ff0a7b82 */ /* 0x000e640000000800 */
[----:B------:R4:W4:Y:S01]  /*6740*/  @P0 LDG.E.U16 R19, desc[UR8][R4.64] ;  /* 0x0000000804130981 */ /* 0x000922000c1e1500 */
[----:B---3--:R-:W-:Y:S02]  /*6750*/  IMAD R11, R11, 0x7, RZ ;  /* 0x000000070b0b7824 */ /* 0x008fe400078e02ff */
[----:B--2---:R-:W-:-:S03]  /*6760*/  IMAD R12, R12, 0x9, RZ ;  /* 0x000000090c0c7824 */ /* 0x004fc600078e02ff */
[----:B----4-:R-:W2:Y:S01]  /*6770*/  LDC R5, c[0x0][0x3a8] ;  /* 0x0000ea00ff057b82 */ /* 0x010ea20000000800 */
[----:B------:R-:W-:-:S05]  /*6780*/  IMAD.WIDE R8, R11, 0x2, R2 ;  /* 0x000000020b087825 */ /* 0x000fca00078e0202 */
[----:B------:R3:W4:Y:S01]  /*6790*/  @P2 LDG.E.U16 R17, desc[UR8][R8.64] ;  /* 0x0000000808112981 */ /* 0x000722000c1e1500 */
[----:B-1----:R-:W-:Y:S02]  /*67a0*/  IMAD.SHL.U32 R10, R10, 0x8, RZ ;  /* 0x000000080a0a7824 */ /* 0x002fe400078e00ff */
[--C-:B------:R-:W-:Y:S01]  /*67b0*/  IMAD.WIDE R12, R12, 0x2, R2.reuse ;  /* 0x000000020c0c7825 */ /* 0x100fe200078e0202 */
[----:B---3--:R-:W1:Y:S03]  /*67c0*/  LDC R8, c[0x0][0x3a8] ;  /* 0x0000ea00ff087b82 */ /* 0x008e660000000800 */
[----:B------:R-:W-:Y:S01]  /*67d0*/  IMAD.WIDE R10, R10, 0x2, R2 ;  /* 0x000000020a0a7825 */ /* 0x000fe200078e0202 */
[----:B------:R-:W3:Y:S04]  /*67e0*/  @P4 LDG.E.U16 R15, desc[UR8][R12.64] ;  /* 0x000000080c0f4981 */ /* 0x000ee8000c1e1500 */
[----:B------:R0:W3:Y:S04]  /*67f0*/  @P3 LDG.E.U16 R14, desc[UR8][R10.64] ;  /* 0x000000080a0e3981 */ /* 0x0000e8000c1e1500 */
[----:B------:R1:W-:Y:S01]  /*6800*/  STL [R1+0x98], R19 ;  /* 0x0000981301007387 */ /* 0x0003e20000100800 */
[----:B------:R-:W-:-:S02]  /*6810*/  ISETP.GT.AND P0, PT, R0, 0xa, PT ;  /* 0x0000000a0000780c */ /* 0x000fc40003f04270 */
[C---:B------:R-:W-:Y:S01]  /*6820*/  ISETP.GT.AND P1, PT, R0.reuse, 0xb, PT ;  /* 0x0000000b0000780c */ /* 0x040fe20003f24270 */
[----:B--2---:R-:W-:Y:S01]  /*6830*/  IMAD R5, R5, 0xa, RZ ;  /* 0x0000000a05057824 */ /* 0x004fe200078e02ff */
[----:B------:R-:W-:Y:S01]  /*6840*/  ISETP.GT.AND P2, PT, R0, 0xc, PT ;  /* 0x0000000c0000780c */ /* 0x000fe20003f44270 */
[----:B0-----:R-:W-:Y:S01]  /*6850*/  IMAD R6, R6, 0xb, RZ ;  /* 0x0000000b06067824 */ /* 0x001fe200078e02ff */
[----:B------:R-:W0:Y:S01]  /*6860*/  LDC R11, c[0x0][0x3a8] ;  /* 0x0000ea00ff0b7b82 */ /* 0x000e220000000800 */
[----:B-1----:R-:W2:Y:S04]  /*6870*/  LDL.LU R19, [R1+0x1fc8] ;  /* 0x001fc80001137983 */ /* 0x002ea80000300800 */
[----:B------:R1:W-:Y:S01]  /*6880*/  STL [R1+0x94], R16 ;  /* 0x0000941001007387 */ /* 0x0003e20000100800 */
[----:B------:R-:W-:-:S02]  /*6890*/  IMAD R8, R8, 0xc, RZ ;  /* 0x0000000c08087824 */ /* 0x000fc400078e02ff */
[----:B------:R-:W0:Y:S01]  /*68a0*/  LDC R13, c[0x0][0x3a8] ;  /* 0x0000ea00ff0d7b82 */ /* 0x000e220000000800 */
[----:B-1----:R-:W3:Y:S04]  /*68b0*/  LDL.LU R16, [R1+0x1fc4] ;  /* 0x001fc40001107983 */ /* 0x002ee80000300800 */
[----:B----4-:R1:W-:Y:S04]  /*68c0*/  STL [R1+0x90], R17 ;  /* 0x0000901101007387 */ /* 0x0103e80000100800 */
[----:B-1----:R-:W4:Y:S01]  /*68d0*/  LDL.LU R17, [R1+0x1fc0] ;  /* 0x001fc00001117983 */ /* 0x002f220000300800 */
[----:B------:R-:W-:-:S04]  /*68e0*/  IMAD.WIDE R4, R5, 0x2, R2 ;  /* 0x0000000205047825 */ /* 0x000fc800078e0202 */
[----:B------:R-:W-:-:S04]  /*68f0*/  IMAD.WIDE R6, R6, 0x2, R2 ;  /* 0x0000000206067825 */ /* 0x000fc800078e0202 */
[----:B------:R-:W-:Y:S01]  /*6900*/  IMAD.WIDE R8, R8, 0x2, R2 ;  /* 0x0000000208087825 */ /* 0x000fe200078e0202 */
[----:B--2---:R-:W-:-:S06]  /*6910*/  PRMT R19, RZ, 0x7610, R19 ;  /* 0x00007610ff137816 */ /* 0x004fcc0000000013 */
[----:B------:R1:W2:Y:S01]  /*6920*/  @P0 LDG.E.U16 R19, desc[UR8][R4.64] ;  /* 0x0000000804130981 */ /* 0x0002a2000c1e1500 */
[----:B---3--:R-:W-:Y:S02]  /*6930*/  PRMT R16, RZ, 0x7610, R16 ;  /* 0x00007610ff107816 */ /* 0x008fe40000000010 */
[----:B----4-:R-:W-:-:S04]  /*6940*/  PRMT R17, RZ, 0x7610, R17 ;  /* 0x00007610ff117816 */ /* 0x010fc80000000011 */
[----:B------:R3:W4:Y:S01]  /*6950*/  @P1 LDG.E.U16 R16, desc[UR8][R6.64] ;  /* 0x0000000806101981 */ /* 0x000722000c1e1500 */
[C---:B------:R-:W-:Y:S01]  /*6960*/  ISETP.GT.AND P3, PT, R0.reuse, 0xd, PT ;  /* 0x0000000d0000780c */ /* 0x040fe20003f64270 */
[----:B0-----:R-:W-:Y:S01]  /*6970*/  IMAD R11, R11, 0xd, RZ ;  /* 0x0000000d0b0b7824 */ /* 0x001fe200078e02ff */
[----:B-1----:R-:W0:Y:S01]  /*6980*/  LDC R5, c[0x0][0x3a8] ;  /* 0x0000ea00ff057b82 */ /* 0x002e220000000800 */
[----:B------:R1:W4:Y:S04]  /*6990*/  @P2 LDG.E.U16 R17, desc[UR8][R8.64] ;  /* 0x0000000808112981 */ /* 0x000328000c1e1500 */
[----:B------:R1:W-:Y:S01]  /*69a0*/  STL [R1+0x8c], R14 ;  /* 0x00008c0e01007387 */ /* 0x0003e20000100800 */
[----:B------:R-:W-:Y:S02]  /*69b0*/  IMAD.WIDE R10, R11, 0x2, R2 ;  /* 0x000000020b0a7825 */ /* 0x000fe400078e0202 */
[----:B---3--:R-:W3:Y:S01]  /*69c0*/  LDC R6, c[0x0][0x3a8] ;  /* 0x0000ea00ff067b82 */ /* 0x008ee20000000800 */
[----:B-1----:R-:W3:Y:S01]  /*69d0*/  LDL.LU R14, [R1+0x1fbc] ;  /* 0x001fbc00010e7983 */ /* 0x002ee20000300800 */
[C---:B------:R-:W-:Y:S01]  /*69e0*/  ISETP.GT.AND P4, PT, R0.reuse, 0xe, PT ;  /* 0x0000000e0000780c */ /* 0x040fe20003f84270 */
[----:B------:R-:W-:Y:S01]  /*69f0*/  IMAD R13, R13, 0xe, RZ ;  /* 0x0000000e0d0d7824 */ /* 0x000fe200078e02ff */
[C---:B------:R-:W-:Y:S01]  /*6a00*/  ISETP.GT.AND P0, PT, R0.reuse, 0xf, PT ;  /* 0x0000000f0000780c */ /* 0x040fe20003f04270 */
[----:B------:R1:W-:Y:S01]  /*6a10*/  STL [R1+0x88], R15 ;  /* 0x0000880f01007387 */ /* 0x0003e20000100800 */
[----:B------:R-:W-:-:S02]  /*6a20*/  ISETP.GT.AND P1, PT, R0, 0x10, PT ;  /* 0x000000100000780c */ /* 0x000fc40003f24270 */
[----:B------:R-:W0:Y:S01]  /*6a30*/  LDC R8, c[0x0][0x3a8] ;  /* 0x0000ea00ff087b82 */ /* 0x000e220000000800 */
[----:B-1----:R-:W3:Y:S04]  /*6a40*/  LDL.LU R15, [R1+0x1fb8] ;  /* 0x001fb800010f7983 */ /* 0x002ee80000300800 */
[----:B--2---:R1:W-:Y:S04]  /*6a50*/  STL [R1+0x7c], R19 ;  /* 0x00007c1301007387 */ /* 0x0043e80000100800 */
[----:B-1----:R-:W2:Y:S04]  /*6a60*/  LDL.LU R19, [R1+0x1fb4] ;  /* 0x001fb40001137983 */ /* 0x002ea80000300800 */
[----:B----4-:R1:W-:Y:S04]  /*6a70*/  STL [R1+0x78], R16 ;  /* 0x0000781001007387 */ /* 0x0103e80000100800 */
[----:B-1----:R-:W4:Y:S04]  /*6a80*/  LDL.LU R16, [R1+0x1fb0] ;  /* 0x001fb00001107983 */ /* 0x002f280000300800 */
[----:B------:R1:W-:Y:S04]  /*6a90*/  STL [R1+0x74], R17 ;  /* 0x0000741101007387 */ /* 0x0003e80000100800 */
[----:B-1----:R-:W4:Y:S01]  /*6aa0*/  LDL.LU R17, [R1+0x1fac] ;  /* 0x001fac0001117983 */ /* 0x002f220000300800 */
[----:B---3--:R-:W-:-:S06]  /*6ab0*/  PRMT R15, RZ, 0x7610, R15 ;  /* 0x00007610ff0f7816 */ /* 0x008fcc000000000f */
[----:B------:R1:W3:Y:S01]  /*6ac0*/  @P3 LDG.E.U16 R15, desc[UR8][R10.64] ;  /* 0x000000080a0f3981 */ /* 0x0002e2000c1e1500 */
[----:B0-----:R-:W-:Y:S01]  /*6ad0*/  IMAD R5, R5, 0xf, RZ ;  /* 0x0000000f05057824 */ /* 0x001fe200078e02ff */
[----:B------:R-:W-:Y:S01]  /*6ae0*/  PRMT R14, RZ, 0x7610, R14 ;  /* 0x00007610ff0e7816 */ /* 0x000fe2000000000e */
[----:B------:R-:W-:-:S04]  /*6af0*/  IMAD.WIDE R12, R13, 0x2, R2 ;  /* 0x000000020d0c7825 */ /* 0x000fc800078e0202 */
[----:B------:R-:W-:Y:S01]  /*6b00*/  IMAD.SHL.U32 R6, R6, 0x10, RZ ;  /* 0x0000001006067824 */ /* 0x000fe200078e00ff */
[----:B------:R0:W3:Y:S01]  /*6b10*/  @P4 LDG.E.U16 R14, desc[UR8][R12.64] ;  /* 0x000000080c0e4981 */ /* 0x0000e2000c1e1500 */
[--C-:B------:R-:W-:Y:S01]  /*6b20*/  IMAD.WIDE R4, R5, 0x2, R2.reuse ;  /* 0x0000000205047825 */ /* 0x100fe200078e0202 */
[----:B------:R-:W-:Y:S01]  /*6b30*/  ISETP.GT.AND P2, PT, R0, 0x11, PT ;  /* 0x000000110000780c */ /* 0x000fe20003f44270 */
[----:B-1----:R-:W1:Y:S02]  /*6b40*/  LDC R11, c[0x0][0x3a8] ;  /* 0x0000ea00ff0b7b82 */ /* 0x002e640000000800 */
[----:B------:R-:W-:-:S04]  /*6b50*/  IMAD.WIDE R6, R6, 0x2, R2 ;  /* 0x0000000206067825 */ /* 0x000fc800078e0202 */
[----:B------:R-:W-:Y:S02]  /*6b60*/  IMAD R8, R8, 0x11, RZ ;  /* 0x0000001108087824 */ /* 0x000fe400078e02ff */
[----:B0-----:R-:W0:Y:S01]  /*6b70*/  LDC R13, c[0x0][0x3a8] ;  /* 0x0000ea00ff0d7b82 */ /* 0x001e220000000800 */
[----:B--2---:R-:W-:-:S06]  /*6b80*/  PRMT R19, RZ, 0x7610, R19 ;  /* 0x00007610ff137816 */ /* 0x004fcc0000000013 */
[----:B------:R2:W3:Y:S01]  /*6b90*/  @P0 LDG.E.U16 R19, desc[UR8][R4.64] ;  /* 0x0000000804130981 */ /* 0x0004e2000c1e1500 */
[----:B----4-:R-:W-:-:S03]  /*6ba0*/  PRMT R17, RZ, 0x7610, R17 ;  /* 0x00007610ff117816 */ /* 0x010fc60000000011 */
[----:B---3--:R3:W-:Y:S01]  /*6bb0*/  STL [R1+0x70], R15 ;  /* 0x0000700f01007387 */ /* 0x0087e20000100800 */
[----:B------:R-:W-:Y:S01]  /*6bc0*/  IMAD.WIDE R8, R8, 0x2, R2 ;  /* 0x0000000208087825 */ /* 0x000fe200078e0202 */
[----:B--2---:R-:W2:Y:S02]  /*6bd0*/  LDC R5, c[0x0][0x3a8] ;  /* 0x0000ea00ff057b82 */ /* 0x004ea40000000800 */
[----:B------:R4:W2:Y:S04]  /*6be0*/  @P1 LDG.E.U16 R17, desc[UR8][R6.64] ;  /* 0x0000000806111981 */ /* 0x0008a8000c1e1500 */
[----:B---3--:R-:W3:Y:S04]  /*6bf0*/  LDL.LU R15, [R1+0x1fa8] ;  /* 0x001fa800010f7983 */ /* 0x008ee80000300800 */
[----:B------:R4:W-:Y:S01]  /*6c00*/  STL [R1+0x6c], R14 ;  /* 0x00006c0e01007387 */ /* 0x0009e20000100800 */
[----:B------:R-:W-:-:S02]  /*6c10*/  ISETP.GT.AND P3, PT, R0, 0x12, PT ;  /* 0x000000120000780c */ /* 0x000fc40003f64270 */
[C---:B------:R-:W-:Y:S01]  /*6c20*/  ISETP.GT.AND P4, PT, R0.reuse, 0x13, PT ;  /* 0x000000130000780c */ /* 0x040fe20003f84270 */
[----:B-1----:R-:W-:Y:S01]  /*6c30*/  IMAD R11, R11, 0x12, RZ ;  /* 0x000000120b0b7824 */ /* 0x002fe200078e02ff */
[----:B------:R-:W-:Y:S01]  /*6c40*/  ISETP.GT.AND P0, PT, R0, 0x14, PT ;  /* 0x000000140000780c */ /* 0x000fe20003f04270 */
[----:B0-----:R-:W-:Y:S01]  /*6c50*/  IMAD R13, R13, 0x13, RZ ;  /* 0x000000130d0d7824 */ /* 0x001fe200078e02ff */
[----:B------:R-:W-:Y:S01]  /*6c60*/  PRMT R16, RZ, 0x7610, R16 ;  /* 0x00007610ff107816 */ /* 0x000fe20000000010 */
[----:B----4-:R-:W0:Y:S01]  /*6c70*/  LDC R7, c[0x0][0x3a8] ;  /* 0x0000ea00ff077b82 */ /* 0x010e220000000800 */
[----:B------:R-:W4:Y:S04]  /*6c80*/  LDL.LU R14, [R1+0x1fa4] ;  /* 0x001fa400010e7983 */ /* 0x000f280000300800 */
[----:B------:R1:W-:Y:S04]  /*6c90*/  STL [R1+0x68], R19 ;  /* 0x0000681301007387 */ /* 0x0003e80000100800 */
[----:B-1----:R-:W4:Y:S04]  /*6ca0*/  LDL.LU R19, [R1+0x1fa0] ;  /* 0x001fa00001137983 */ /* 0x002f280000300800 */
[----:B--2---:R1:W-:Y:S04]  /*6cb0*/  STL [R1+0x64], R17 ;  /* 0x0000641101007387 */ /* 0x0043e80000100800 */
[----:B-1----:R-:W2:Y:S01]  /*6cc0*/  LDL.LU R17, [R1+0x1f9c] ;  /* 0x001f9c0001117983 */ /* 0x002ea20000300800 */
[----:B---3--:R-:W-:-:S06]  /*6cd0*/  PRMT R15, RZ, 0x7610, R15 ;  /* 0x00007610ff0f7816 */ /* 0x008fcc000000000f */
[----:B------:R1:W3:Y:S01]  /*6ce0*/  @P2 LDG.E.U16 R15, desc[UR8][R8.64] ;  /* 0x00000008080f2981 */ /* 0x0002e2000c1e1500 */
[----:B------:R-:W-:Y:S01]  /*6cf0*/  IMAD.WIDE R10, R11, 0x2, R2 ;  /* 0x000000020b0a7825 */ /* 0x000fe200078e0202 */
[----:B----4-:R-:W-:-:S03]  /*6d00*/  PRMT R14, RZ, 0x7610, R14 ;  /* 0x00007610ff0e7816 */ /* 0x010fc6000000000e */
[----:B------:R-:W-:Y:S01]  /*6d10*/  IMAD R5, R5, 0x14, RZ ;  /* 0x0000001405057824 */ /* 0x000fe200078e02ff */
[----:B------:R-:W4:Y:S01]  /*6d20*/  @P3 LDG.E.U16 R16, desc[UR8][R10.64] ;  /* 0x000000080a103981 */ /* 0x000f22000c1e1500 */
[--C-:B------:R-:W-:Y:S01]  /*6d30*/  IMAD.WIDE R12, R13, 0x2, R2.reuse ;  /* 0x000000020d0c7825 */ /* 0x100fe200078e0202 */
[----:B------:R-:W-:Y:S01]  /*6d40*/  ISETP.GT.AND P1, PT, R0, 0x15, PT ;  /* 0x000000150000780c */ /* 0x000fe20003f24270 */
[----:B-1----:R-:W1:Y:S02]  /*6d50*/  LDC R9, c[0x0][0x3a8] ;  /* 0x0000ea00ff097b82 */ /* 0x002e640000000800 */
[----:B------:R-:W-:Y:S01]  /*6d60*/  IMAD.WIDE R4, R5, 0x2, R2 ;  /* 0x0000000205047825 */ /* 0x000fe200078e0202 */
[----:B------:R-:W4:Y:S01]  /*6d70*/  @P4 LDG.E.U16 R14, desc[UR8][R12.64] ;  /* 0x000000080c0e4981 */ /* 0x000f22000c1e1500 */
[----:B--2---:R-:W-:-:S06]  /*6d80*/  PRMT R17, RZ, 0x7610, R17 ;  /* 0x00007610ff117816 */ /* 0x004fcc0000000011 */
[----:B------:R2:W4:Y:S04]  /*6d90*/  @P0 LDG.E.U16 R17, desc[UR8][R4.64] ;  /* 0x0000000804110981 */ /* 0x000528000c1e1500 */
[----:B---3--:R3:W-:Y:S01]  /*6da0*/  STL [R1+0x60], R15 ;  /* 0x0000600f01007387 */ /* 0x0087e20000100800 */
[----:B0-----:R-:W-:Y:S01]  /*6db0*/  IMAD R7, R7, 0x15, RZ ;  /* 0x0000001507077824 */ /* 0x001fe200078e02ff */
[----:B--2---:R-:W0:Y:S02]  /*6dc0*/  LDC R5, c[0x0][0x3a8] ;  /* 0x0000ea00ff057b82 */ /* 0x004e240000000800 */
[----:B---3--:R-:W2:Y:S04]  /*6dd0*/  LDL.LU R15, [R1+0x1f98] ;  /* 0x001f9800010f7983 */ /* 0x008ea80000300800 */
[----:B----4-:R3:W-:Y:S04]  /*6de0*/  STL [R1+0x5c], R16 ;  /* 0x00005c1001007387 */ /* 0x0107e80000100800 */
[----:B---3--:R-:W3:Y:S04]  /*6df0*/  LDL.LU R16, [R1+0x1f94] ;  /* 0x001f940001107983 */ /* 0x008ee80000300800 */
[----:B------:R4:W-:Y:S04]  /*6e00*/  STL [R1+0x58], R14 ;  /* 0x0000580e01007387 */ /* 0x0009e80000100800 */
[----:B----4-:R-:W4:Y:S04]  /*6e10*/  LDL.LU R14, [R1+0x1f90] ;  /* 0x001f9000010e7983 */ /* 0x010f280000300800 */
[----:B------:R0:W-:Y:S04]  /*6e20*/  STL [R1+0x54], R17 ;  /* 0x0000541101007387 */ /* 0x0001e80000100800 */
[----:B0-----:R-:W3:Y:S01]  /*6e30*/  LDL.LU R17, [R1+0x1f8c] ;  /* 0x001f8c0001117983 */ /* 0x001ee20000300800 */
[----:B------:R-:W-:Y:S01]  /*6e40*/  IMAD.WIDE R6, R7, 0x2, R2 ;  /* 0x0000000207067825 */ /* 0x000fe200078e0202 */
[----:B--2---:R-:W-:-:S06]  /*6e50*/  PRMT R15, RZ, 0x7610, R15 ;  /* 0x00007610ff0f7816 */ /* 0x004fcc000000000f */
[----:B------:R0:W2:Y:S02]  /*6e60*/  @P1 LDG.E.U16 R15, desc[UR8][R6.64] ;  /* 0x00000008060f1981 */ /* 0x0000a4000c1e1500 */
[----:B0-----:R-:W0:Y:S01]  /*6e70*/  LDC R7, c[0x0][0x3a8] ;  /* 0x0000ea00ff077b82 */ /* 0x001e220000000800 */
[C---:B------:R-:W-:Y:S02]  /*6e80*/  ISETP.GT.AND P2, PT, R0.reuse, 0x16, PT ;  /* 0x000000160000780c */ /* 0x040fe40003f44270 */
[C---:B------:R-:W-:Y:S01]  /*6e90*/  ISETP.GT.AND P3, PT, R0.reuse, 0x17, PT ;  /* 0x000000170000780c */ /* 0x040fe20003f64270 */
[----:B-1----:R-:W-:Y:S01]  /*6ea0*/  IMAD R9, R9, 0x16, RZ ;  /* 0x0000001609097824 */ /* 0x002fe200078e02ff */
[----:B------:R-:W-:Y:S01]  /*6eb0*/  ISETP.GT.AND P4, PT, R0, 0x18, PT ;  /* 0x000000180000780c */ /* 0x000fe20003f84270 */
[----:B------:R-:W-:Y:S02]  /*6ec0*/  IMAD R5, R5, 0x17, RZ ;  /* 0x0000001705057824 */ /* 0x000fe400078e02ff */
[----:B------:R-:W-:Y:S01]  /*6ed0*/  IMAD.WIDE R8, R9, 0x2, R2 ;  /* 0x0000000209087825 */ /* 0x000fe200078e0202 */
[----:B----4-:R-:W-:-:S03]  /*6ee0*/  PRMT R14, RZ, 0x7610, R14 ;  /* 0x00007610ff0e7816 */ /* 0x010fc6000000000e */
[----:B------:R-:W-:Y:S01]  /*6ef0*/  IMAD.WIDE R4, R5, 0x2, R2 ;  /* 0x0000000205047825 */ /* 0x000fe200078e0202 */
[----:B------:R-:W-:Y:S02]  /*6f00*/  PRMT R10, RZ, 0x7610, R10 ;  /* 0x00007610ff0a7816 */ /* 0x000fe4000000000a */
[----:B------:R-:W4:Y:S01]  /*6f10*/  @P2 LDG.E.U16 R14, desc[UR8][R8.64] ;  /* 0x00000008080e2981 */ /* 0x000f22000c1e1500 */
[----:B0-----:R-:W-:-:S04]  /*6f20*/  IMAD R7, R7, 0x18, RZ ;  /* 0x0000001807077824 */ /* 0x001fc800078e02ff */
[----:B------:R-:W-:-:S05]  /*6f30*/  IMAD.WIDE R6, R7, 0x2, R2 ;  /* 0x0000000207067825 */ /* 0x000fca00078e0202 */
[----:B------:R-:W4:Y:S01]  /*6f40*/  @P4 LDG.E.U16 R10, desc[UR8][R6.64] ;  /* 0x00000008060a4981 */ /* 0x000f22000c1e1500 */
[----:B---3--:R-:W-:-:S06]  /*6f50*/  PRMT R17, RZ, 0x7610, R17 ;  /* 0x00007610ff117816 */ /* 0x008fcc0000000011 */
[----:B------:R0:W3:Y:S04]  /*6f60*/  @P3 LDG.E.U16 R17, desc[UR8][R4.64] ;  /* 0x0000000804113981 */ /* 0x0000e8000c1e1500 */
[----:B--2---:R1:W-:Y:S01]  /*6f70*/  STL [R1+0x50], R15 ;  /* 0x0000500f01007387 */ /* 0x0043e20000100800 */
[----:B0-----:R-:W0:Y:S03]  /*6f80*/  LDC R5, c[0x0][0x3a8] ;  /* 0x0000ea00ff057b82 */ /* 0x001e260000000800 */
[----:B-1----:R-:W2:Y:S01]  /*6f90*/  LDL.LU R15, [R1+0x1f88] ;  /* 0x001f8800010f7983 */ /* 0x002ea20000300800 */
[----:B------:R-:W-:-:S03]  /*6fa0*/  ISETP.GT.AND P1, PT, R0, 0x19, PT ;  /* 0x000000190000780c */ /* 0x000fc60003f24270 */
[----:B----4-:R1:W-:Y:S04]  /*6fb0*/  STL [R1+0x4c], R14 ;  /* 0x00004c0e01007387 */ /* 0x0103e80000100800 */
[----:B-1----:R-:W4:Y:S01]  /*6fc0*/  LDL.LU R14, [R1+0x1f84] ;  /* 0x001f8400010e7983 */ /* 0x002f220000300800 */
[----:B0-----:R-:W-:Y:S01]  /*6fd0*/  IMAD R5, R5, 0x19, RZ ;  /* 0x0000001905057824 */ /* 0x001fe200078e02ff */
[----:B------:R-:W-:Y:S02]  /*6fe0*/  ISETP.GT.AND P0, PT, R0, 0x1, PT ;  /* 0x000000010000780c */ /* 0x000fe40003f04270 */
[----:B------:R-:W-:Y:S01]  /*6ff0*/  PRMT R16, RZ, 0x7610, R16 ;  /* 0x00007610ff107816 */ /* 0x000fe20000000010 */
[----:B------:R-:W-:Y:S01]  /*7000*/  IMAD.WIDE R4, R5, 0x2, R2 ;  /* 0x0000000205047825 */ /* 0x000fe200078e0202 */
[----:B------:R-:W-:-:S04]  /*7010*/  PRMT R25, RZ, 0x7610, R25 ;  /* 0x00007610ff197816 */ /* 0x000fc80000000019 */
[----:B------:R0:W2:Y:S02]  /*7020*/  @P1 LDG.E.U16 R16, desc[UR8][R4.64] ;  /* 0x0000000804101981 */ /* 0x0000a4000c1e1500 */
[----:B0-----:R-:W-:Y:S02]  /*7030*/  IMAD.MOV.U32 R5, RZ, RZ, R25 ;  /* 0x000000ffff057224 */ /* 0x001fe400078e0019 */
[----:B---3--:R0:W-:Y:S04]  /*7040*/  STL [R1+0x48], R17 ;  /* 0x0000481101007387 */ /* 0x0081e80000100800 */
[----:B0-----:R-:W3:Y:S04]  /*7050*/  LDL.LU R17, [R1+0x1f80] ;  /* 0x001f800001117983 */ /* 0x001ee80000300800 */
[----:B------:R0:W-:Y:S02]  /*7060*/  STL [R1+0x44], R10 ;  /* 0x0000440a01007387 */ /* 0x0001e40000100800 */
[----:B0-----:R-:W0:Y:S02]  /*7070*/  LDC R10, c[0x0][0x3a8] ;  /* 0x0000ea00ff0a7b82 */ /* 0x001e240000000800 */
[----:B0-----:R-:W-:-:S05]  /*7080*/  IMAD.WIDE R6, R10, 0x2, R2 ;  /* 0x000000020a067825 */ /* 0x001fca00078e0202 */
[----:B------:R-:W3:Y:S04]  /*7090*/  @P0 LDG.E.U16 R5, desc[UR8][R6.64] ;  /* 0x0000000806050981 */ /* 0x000ee8000c1e1500 */
[----:B------:R0:W-:Y:S02]  /*70a0*/  STL.S16 [R1+0x40], R25 ;  /* 0x0000401901007387 */ /* 0x0001e40000100600 */
[----:B0-----:R-:W0:Y:S02]  /*70b0*/  LDC R25, c[0x0][0x3a8] ;  /* 0x0000ea00ff197b82 */ /* 0x001e240000000800 */
[----:B--2---:R1:W-:Y:S04]  /*70c0*/  STL [R1+0x3c], R16 ;  /* 0x00003c1001007387 */ /* 0x0043e80000100800 */
[----:B-1----:R-:W2:Y:S01]  /*70d0*/  LDL.LU R16, [R1+0x1f7c] ;  /* 0x001f7c0001107983 */ /* 0x002ea20000300800 */
[----:B0-----:R-:W-:Y:S01]  /*70e0*/  IMAD R25, R25, 0x1a, RZ ;  /* 0x0000001a19197824 */ /* 0x001fe200078e02ff */
[----:B------:R-:W-:-:S02]  /*70f0*/  ISETP.GT.AND P2, PT, R0, 0x1a, PT ;  /* 0x0000001a0000780c */ /* 0x000fc40003f44270 */
[----:B------:R-:W-:Y:S02]  /*7100*/  PRMT R19, RZ, 0x7610, R19 ;  /* 0x00007610ff137816 */ /* 0x000fe40000000013 */
[----:B------:R-:W-:Y:S02]  /*7110*/  PRMT R18, RZ, 0x7610, R18 ;  /* 0x00007610ff127816 */ /* 0x000fe40000000012 */
[----:B------:R-:W-:Y:S02]  /*7120*/  ISETP.GT.AND P1, PT, R0, 0x1c, PT ;  /* 0x0000001c0000780c */ /* 0x000fe40003f24270 */
[----:B------:R-:W-:Y:S02]  /*7130*/  PRMT R21, RZ, 0x7610, R21 ;  /* 0x00007610ff157816 */ /* 0x000fe40000000015 */
[----:B------:R-:W-:Y:S01]  /*7140*/  PRMT R22, RZ, 0x7610, R22 ;  /* 0x00007610ff167816 */ /* 0x000fe20000000016 */
[----:B---3--:R0:W-:Y:S02]  /*7150*/  @P0 STL [R1+0x40], R5 ;  /* 0x0000400501000387 */ /* 0x0081e40000100800 */
[----:B0-----:R-:W-:-:S02]  /*7160*/  IMAD.WIDE R4, R25, 0x2, R2 ;  /* 0x0000000219047825 */ /* 0x001fc400078e0202 */
[----:B------:R-:W0:Y:S03]  /*7170*/  LDC R25, c[0x0][0x3a8] ;  /* 0x0000ea00ff197b82 */ /* 0x000e260000000800 */
[----:B------:R1:W3:Y:S01]  /*7180*/  @P2 LDG.E.U16 R19, desc[UR8][R4.64] ;  /* 0x0000000804132981 */ /* 0x0002e2000c1e1500 */
[----:B0-----:R-:W-:-:S04]  /*7190*/  IMAD R25, R25, 0x1b, RZ ;  /* 0x0000001b19197824 */ /* 0x001fc800078e02ff */
[----:B-1----:R-:W-:Y:S02]  /*71a0*/  IMAD.WIDE R4, R25, 0x2, R2 ;  /* 0x0000000219047825 */ /* 0x002fe400078e0202 */
[----:B------:R-:W0:Y:S01]  /*71b0*/  LDC R25, c[0x0][0x3a8] ;  /* 0x0000ea00ff197b82 */ /* 0x000e220000000800 */
[----:B------:R-:W-:-:S13]  /*71c0*/  ISETP.GT.AND P0, PT, R0, 0x1b, PT ;  /* 0x0000001b0000780c */ /* 0x000fda0003f04270 */
[----:B------:R1:W2:Y:S01]  /*71d0*/  @P0 LDG.E.U16 R18, desc[UR8][R4.64] ;  /* 0x0000000804120981 */ /* 0x0002a2000c1e1500 */
[----:B0-----:R-:W-:-:S04]  /*71e0*/  IMAD R25, R25, 0x1c, RZ ;  /* 0x0000001c19197824 */ /* 0x001fc800078e02ff */
[----:B-1----:R-:W-:Y:S02]  /*71f0*/  IMAD.WIDE R4, R25, 0x2, R2 ;  /* 0x0000000219047825 */ /* 0x002fe400078e0202 */
[----:B------:R-:W0:Y:S01]  /*7200*/  LDC R25, c[0x0][0x3a8] ;  /* 0x0000ea00ff197b82 */ /* 0x000e220000000800 */
[----:B------:R-:W-:Y:S02]  /*7210*/  ISETP.GT.AND P0, PT, R0, 0x1d, PT ;  /* 0x0000001d0000780c */ /* 0x000fe40003f04270 */
[----:B------:R1:W4:Y:S01]  /*7220*/  @P1 LDG.E.U16 R21, desc[UR8][R4.64] ;  /* 0x0000000804151981 */ /* 0x000322000c1e1500 */
[----:B0-----:R-:W-:-:S04]  /*7230*/  IMAD R25, R25, 0x1d, RZ ;  /* 0x0000001d19197824 */ /* 0x001fc800078e02ff */
[----:B-1----:R-:W-:-:S06]  /*7240*/  IMAD.WIDE R4, R25, 0x2, R2 ;  /* 0x0000000219047825 */ /* 0x002fcc00078e0202 */
[----:B------:R-:W4:Y:S01]  /*7250*/  @P0 LDG.E.U16 R22, desc[UR8][R4.64] ;  /* 0x0000000804160981 */ /* 0x000f22000c1e1500 */
[----:B------:R-:W-:Y:S02]  /*7260*/  ISETP.GT.AND P1, PT, R0, 0x1e, PT ;  /* 0x0000001e0000780c */ /* 0x000fe40003f24270 */
[----:B------:R-:W-:Y:S01]  /*7270*/  PRMT R20, RZ, 0x7610, R20 ;  /* 0x00007610ff147816 */ /* 0x000fe20000000014 */
[----:B---3--:R0:W-:Y:S04]  /*7280*/  STL [R1+0x34], R19 ;  /* 0x0000341301007387 */ /* 0x0081e80000100800 */
[----:B0-----:R-:W3:Y:S04]  /*7290*/  LDL.LU R19, [R1+0x1f78] ;  /* 0x001f780001137983 */ /* 0x001ee80000300800 */
[----:B--2---:R0:W-:Y:S04]  /*72a0*/  STL [R1+0x30], R18 ;  /* 0x0000301201007387 */ /* 0x0041e80000100800 */
[----:B0-----:R-:W2:Y:S04]  /*72b0*/  LDL.LU R18, [R1+0x1f74] ;  /* 0x001f740001127983 */ /* 0x001ea80000300800 */
[----:B----4-:R0:W-:Y:S04]  /*72c0*/  STL [R1+0x2c], R21 ;  /* 0x00002c1501007387 */ /* 0x0101e80000100800 */
[----:B0-----:R-:W4:Y:S04]  /*72d0*/  LDL.LU R21, [R1+0x1f70] ;  /* 0x001f700001157983 */ /* 0x001f280000300800 */
[----:B------:R0:W-:Y:S02]  /*72e0*/  STL [R1+0x28], R22 ;  /* 0x0000281601007387 */ /* 0x0001e40000100800 */
[----:B0-----:R-:W0:Y:S02]  /*72f0*/  LDC R22, c[0x0][0x3a8] ;  /* 0x0000ea00ff167b82 */ /* 0x001e240000000800 */
[----:B0-----:R-:W-:-:S04]  /*7300*/  IMAD R22, R22, 0x1e, RZ ;  /* 0x0000001e16167824 */ /* 0x001fc800078e02ff */
[----:B------:R-:W-:-:S05]  /*7310*/  IMAD.WIDE R4, R22, 0x2, R2 ;  /* 0x0000000216047825 */ /* 0x000fca00078e0202 */
[----:B------:R-:W2:Y:S01]  /*7320*/  @P1 LDG.E.U16 R20, desc[UR8][R4.64] ;  /* 0x0000000804141981 */ /* 0x000ea2000c1e1500 */
[C---:B------:R-:W-:Y:S02]  /*7330*/  ISETP.GT.AND P2, PT, R0.reuse, 0x1f, PT ;  /* 0x0000001f0000780c */ /* 0x040fe40003f44270 */
[----:B------:R-:W-:Y:S02]  /*7340*/  PRMT R24, RZ, 0x7610, R24 ;  /* 0x00007610ff187816 */ /* 0x000fe40000000018 */
[----:B------:R-:W-:Y:S02]  /*7350*/  ISETP.GT.AND P0, PT, R0, RZ, PT ;  /* 0x000000ff0000720c */ /* 0x000fe40003f04270 */
[----:B------:R-:W-:-:S11]  /*7360*/  PRMT R27, RZ, 0x7610, R27 ;  /* 0x00007610ff1b7816 */ /* 0x000fd6000000001b */
[----:B------:R-:W3:Y:S04]  /*7370*/  @P0 LDG.E.U16 R27, desc[UR8][R2.64] ;  /* 0x00000008021b0981 */ /* 0x000ee8000c1e1500 */
[----:B--2---:R0:W-:Y:S02]  /*7380*/  STL [R1+0x24], R20 ;  /* 0x0000241401007387 */ /* 0x0041e40000100800 */
[----:B0-----:R-:W0:Y:S02]  /*7390*/  LDC R20, c[0x0][0x3a8] ;  /* 0x0000ea00ff147b82 */ /* 0x001e240000000800 */
[----:B0-----:R-:W-:-:S04]  /*73a0*/  IMAD R20, R20, 0x1f, RZ ;  /* 0x0000001f14147824 */ /* 0x001fc800078e02ff */
[----:B------:R-:W-:-:S05]  /*73b0*/  IMAD.WIDE R4, R20, 0x2, R2 ;  /* 0x0000000214047825 */ /* 0x000fca00078e0202 */
[----:B------:R0:W2:Y:S01]  /*73c0*/  @P2 LDG.E.U16 R24, desc[UR8][R4.64] ;  /* 0x0000000804182981 */ /* 0x0000a2000c1e1500 */
[----:B------:R-:W1:Y:S01]  /*73d0*/  S2R R25, SR_TID.X ;  /* 0x0000000000197919 */ /* 0x000e620000002100 */
[----:B------:R-:W3:Y:S02]  /*73e0*/  S2R R20, SR_TID.X ;  /* 0x0000000000147919 */ /* 0x000ee40000002100 */
[----:B------:R-:W-:Y:S01]  /*73f0*/  STL [R1+0xe30], R0 ;  /* 0x000e300001007387 */ /* 0x000fe20000100800 */
[----:B0-----:R-:W-:Y:S02]  /*7400*/  IMAD.MOV.U32 R4, RZ, RZ, R15 ;  /* 0x000000ffff047224 */ /* 0x001fe400078e000f */
[----:B------:R-:W-:Y:S01]  /*7410*/  IMAD.MOV.U32 R5, RZ, RZ, R14 ;  /* 0x000000ffff057224 */ /* 0x000fe200078e000e */
[----:B-1----:R-:W-:Y:S02]  /*7420*/  LOP3.LUT R22, R25, 0x1f, RZ, 0xc0, !PT ;  /* 0x0000001f19167812 */ /* 0x002fe400078ec0ff */
[----:B---3--:R-:W-:-:S02]  /*7430*/  LOP3.LUT R20, R20, 0x1f, RZ, 0xc0, !PT ;  /* 0x0000001f14147812 */ /* 0x008fc400078ec0ff */
[----:B------:R-:W-:Y:S01]  /*7440*/  ISETP.GE.AND P1, PT, R22, R0, PT ;  /* 0x000000001600720c */ /* 0x000fe20003f26270 */
[----:B------:R-:W-:Y:S06]  /*7450*/  BAR.SYNC.DEFER_BLOCKING 0x0 ;  /* 0x0000000000007b1d */ /* 0x000fec0000010000 */
[----:B--2---:R0:W-:Y:S02]  /*7460*/  STL [R1+0x20], R24 ;  /* 0x0000201801007387 */ /* 0x0041e40000100800 */
[----:B0-----:R-:W0:Y:S02]  /*7470*/  LDC R24, c[0x0][0x3ac] ;  /* 0x0000eb00ff187b82 */ /* 0x001e240000000800 */
[----:B0-----:R-:W-:-:S02]  /*7480*/  IMAD R24, R20, R24, RZ ;  /* 0x0000001814187224 */ /* 0x001fc400078e02ff */
[----:B------:R-:W2:Y:S04]  /*7490*/  LDL.LU R20, [R1+0x1f6c] ;  /* 0x001f6c0001147983 */ /* 0x000ea80000300800 */
[----:B------:R0:W-:Y:S04]  /*74a0*/  STL [R1+0x38], R27 ;  /* 0x0000381b01007387 */ /* 0x0001e80000100800 */
[----:B0-----:R-:W3:Y:S04]  /*74b0*/  LDL.LU R27, [R1+0x1f68] ;  /* 0x001f6800011b7983 */ /* 0x001ee80000300800 */
[----:B------:R0:W-:Y:S04]  /*74c0*/  STL.64 [R1+0xd70], R4 ;  /* 0x000d700401007387 */ /* 0x0001e80000100a00 */
[----:B------:R1:W-:Y:S01]  /*74d0*/  STL.64 [R1+0xdb8], R2 ;  /* 0x000db80201007387 */ /* 0x0003e20000100a00 */
[----:B0-----:R-:W-:Y:S01]  /*74e0*/  IMAD.WIDE R4, R24, 0x2, R4 ;  /* 0x0000000218047825 */ /* 0x001fe200078e0204 */
[----:B-1----:R-:W-:-:S06]  /*74f0*/  PRMT R3, RZ, 0x7610, R3 ;  /* 0x00007610ff037816 */ /* 0x002fcc0000000003 */
[----:B------:R0:W2:Y:S01]  /*7500*/  @!P1 LDG.E.U16 R3, desc[UR8][R4.64] ;  /* 0x0000000804039981 */ /* 0x0000a2000c1e1500 */
[----:B------:R-:W-:Y:S01]  /*7510*/  PRMT R2, RZ, 0x7610, R2 ;  /* 0x00007610ff027816 */ /* 0x000fe20000000002 */
[----:B0-----:R-:W-:Y:S02]  /*7520*/  IMAD.MOV.U32 R4, RZ, RZ, R17 ;  /* 0x000000ffff047224 */ /* 0x001fe400078e0011 */
[----:B------:R-:W-:-:S05]  /*7530*/  IMAD.MOV.U32 R5, RZ, RZ, R16 ;  /* 0x000000ffff057224 */ /* 0x000fca00078e0010 */
[----:B------:R0:W-:Y:S02]  /*7540*/  STL.64 [R1+0xd68], R4 ;  /* 0x000d680401007387 */ /* 0x0001e40000100a00 */
[----:B0-----:R-:W-:-:S05]  /*7550*/  IMAD.WIDE R4, R24, 0x2, R4 ;  /* 0x0000000218047825 */ /* 0x001fca00078e0204 */
[----:B------:R0:W2:Y:S02]  /*7560*/  @!P1 LDG.E.U16 R2, desc[UR8][R4.64] ;  /* 0x0000000804029981 */ /* 0x0000a4000c1e1500 */
[----:B0-----:R-:W0:Y:S01]  /*7570*/  LDC R5, c[0x0][0x3ac] ;  /* 0x0000eb00ff057b82 */ /* 0x001e220000000800 */
[----:B------:R-:W-:Y:S02]  /*7580*/  LOP3.LUT R24, R25, 0x1f, RZ, 0xc0, !PT ;  /* 0x0000001f19187812 */ /* 0x000fe400078ec0ff */
[----:B------:R-:W3:Y:S01]  /*7590*/  LDL.LU R25, [R1] ;  /* 0x0000000001197983 */ /* 0x000ee20000300800 */
[----:B------:R-:W-:Y:S02]  /*75a0*/  PRMT R23, RZ, 0x7610, R23 ;  /* 0x00007610ff177816 */ /* 0x000fe40000000017 */
[----:B0-----:R-:W-:Y:S02]  /*75b0*/  IMAD R5, R24, R5, RZ ;  /* 0x0000000518057224 */ /* 0x001fe400078e02ff */
[----:B------:R-:W3:Y:S04]  /*75c0*/  LDL.LU R24, [R1+0x4] ;  /* 0x0000040001187983 */ /* 0x000ee80000300800 */
[----:B--2---:R0:W-:Y:S04]  /*75d0*/  STL [R1+0x18], R2 ;  /* 0x0000180201007387 */ /* 0x0041e80000100800 */
[----:B------:R1:W-:Y:S01]  /*75e0*/  STL [R1+0x1c], R3 ;  /* 0x00001c0301007387 */ /* 0x0003e20000100800 */
[----:B0-----:R-:W-:-:S02]  /*75f0*/  IMAD.MOV.U32 R2, RZ, RZ, R19 ;  /* 0x000000ffff027224 */ /* 0x001fc400078e0013 */
[----:B-1----:R-:W-:Y:S02]  /*7600*/  IMAD.MOV.U32 R3, RZ, RZ, R18 ;  /* 0x000000ffff037224 */ /* 0x002fe400078e0012 */
[----:B------:R-:W-:-:S05]  /*7610*/  IMAD.WIDE R4, R5, 0x2, R2 ;  /* 0x0000000205047825 */ /* 0x000fca00078e0202 */
[----:B------:R0:W2:Y:S02]  /*7620*/  @!P1 LDG.E.U16 R23, desc[UR8][R4.64] ;  /* 0x0000000804179981 */ /* 0x0000a4000c1e1500 */
[----:B0-----:R-:W0:Y:S02]  /*7630*/  LDC R5, c[0x0][0x3ac] ;  /* 0x0000eb00ff057b82 */ /* 0x001e240000000800 */
[----:B------:R1:W-:Y:S02]  /*7640*/  STL.64 [R1+0xdd8], R2 ;  /* 0x000dd80201007387 */ /* 0x0003e40000100a00 */
[----:B-1----:R-:W-:Y:S01]  /*7650*/  PRMT R2, RZ, 0x7610, R2 ;  /* 0x00007610ff027816 */ /* 0x002fe20000000002 */
[----:B0-----:R-:W-:Y:S02]  /*7660*/  IMAD R5, R22, R5, RZ ;  /* 0x0000000516057224 */ /* 0x001fe400078e02ff */
[----:B----4-:R-:W-:Y:S01]  /*7670*/  IMAD.MOV.U32 R22, RZ, RZ, R21 ;  /* 0x000000ffff167224 */ /* 0x010fe200078e0015 */
[----:B--2---:R0:W-:Y:S02]  /*7680*/  STL [R1+0x14], R23 ;  /* 0x0000141701007387 */ /* 0x0041e40000100800 */
[----:B0-----:R-:W-:-:S02]  /*7690*/  IMAD.MOV.U32 R23, RZ, RZ, R20 ;  /* 0x000000ffff177224 */ /* 0x001fc400078e0014 */
[----:B------:R-:W-:-:S03]  /*76a0*/  IMAD.WIDE R4, R5, 0x2, R22 ;  /* 0x0000000205047825 */ /* 0x000fc600078e0216 */
[----:B------:R0:W-:Y:S04]  /*76b0*/  STL.64 [R1+0xd58], R22 ;  /* 0x000d581601007387 */ /* 0x0001e80000100a00 */
[----:B------:R1:W2:Y:S04]  /*76c0*/  @!P1 LDG.E.U16 R2, desc[UR8][R4.64] ;  /* 0x0000000804029981 */ /* 0x0002a8000c1e1500 */
[----:B0-----:R-:W4:Y:S01]  /*76d0*/  LDL.LU.64 R22, [R1+0x1f60] ;  /* 0x001f600001167983 */ /* 0x001f220000300a00 */
[----:B-1----:R-:W0:Y:S01]  /*76e0*/  LDC R5, c[0x0][0x3ac] ;  /* 0x0000eb00ff057b82 */ /* 0x002e220000000800 */
[----:B------:R-:W1:Y:S01]  /*76f0*/  S2R R3, SR_TID.X ;  /* 0x0000000000037919 */ /* 0x000e620000002100 */
[----:B------:R-:W-:-:S02]  /*7700*/  PRMT R26, RZ, 0x7610, R26 ;  /* 0x00007610ff1a7816 */ /* 0x000fc4000000001a */
[----:B-1----:R-:W-:-:S05]  /*7710*/  LOP3.LUT R3, R3, 0x1f, RZ, 0xc0, !PT ;  /* 0x0000001f03037812 */ /* 0x002fca00078ec0ff */
[----:B0-----:R-:W-:Y:S01]  /*7720*/  IMAD R5, R3, R5, RZ ;  /* 0x0000000503057224 */ /* 0x001fe200078e02ff */
[----:B------:R-:W-:Y:S01]  /*7730*/  PRMT R29, RZ, 0x7610, R29 ;  /* 0x00007610ff1d7816 */ /* 0x000fe2000000001d */
[----:B--2---:R0:W-:Y:S01]  /*7740*/  STL [R1+0x10], R2 ;  /* 0x0000100201007387 */ /* 0x0041e20000100800 */
[----:B----4-:R-:W-:Y:S02]  /*7750*/  IMAD.MOV.U32 R3, RZ, RZ, R22 ;  /* 0x000000ffff037224 */ /* 0x010fe400078e0016 */
[----:B0-----:R-:W-:-:S04]  /*7760*/  IMAD.MOV.U32 R2, RZ, RZ, R23 ;  /* 0x000000ffff027224 */ /* 0x001fc800078e0017 */
[----:B------:R-:W-:-:S05]  /*7770*/  IMAD.WIDE R4, R5, 0x2, R2 ;  /* 0x0000000205047825 */ /* 0x000fca00078e0202 */
[----:B------:R0:W2:Y:S02]  /*7780*/  @!P1 LDG.E.U16 R26, desc[UR8][R4.64] ;  /* 0x00000008041a9981 */ /* 0x0000a4000c1e1500 */
[----:B0-----:R-:W0:Y:S02]  /*7790*/  S2R R5, SR_TID.X ;  /* 0x0000000000057919 */ /* 0x001e240000002100 */
[----:B------:R1:W-:Y:S04]  /*77a0*/  STL.64 [R1+0xde0], R2 ;  /* 0x000de00201007387 */ /* 0x0003e80000100a00 */
[----:B-1----:R-:W4:Y:S04]  /*77b0*/  LDL.LU R2, [R1+0x80] ;  /* 0x0000800001027983 */ /* 0x002f280000300800 */
[----:B------:R-:W4:Y:S01]  /*77c0*/  LDL.LU R3, [R1+0x84] ;  /* 0x0000840001037983 */ /* 0x000f220000300800 */
[----:B0-----:R-:W-:-:S02]  /*77d0*/  LOP3.LUT R4, R5, 0x1f, RZ, 0xc0, !PT ;  /* 0x0000001f05047812 */ /* 0x001fc400078ec0ff */
[----:B------:R-:W0:Y:S03]  /*77e0*/  LDC R5, c[0x0][0x3ac] ;  /* 0x0000eb00ff057b82 */ /* 0x000e260000000800 */
[----:B0-----:R-:W-:-:S04]  /*77f0*/  IMAD R5, R4, R5, RZ ;  /* 0x0000000504057224 */ /* 0x001fc800078e02ff */
[----:B---3--:R-:W-:-:S05]  /*7800*/  IMAD.WIDE R4, R5, 0x2, R24 ;  /* 0x0000000205047825 */ /* 0x008fca00078e0218 */
[----:B------:R0:W3:Y:S02]  /*7810*/  @!P1 LDG.E.U16 R29, desc[UR8][R4.64] ;  /* 0x00000008041d9981 */ /* 0x0000e4000c1e1500 */
[----:B0-----:R-:W0:Y:S01]  /*7820*/  S2R R5, SR_TID.X ;  /* 0x0000000000057919 */ /* 0x001e220000002100 */
[----:B------:R-:W-:Y:S02]  /*7830*/  PRMT R28, RZ, 0x7610, R28 ;  /* 0x00007610ff1c7816 */ /* 0x000fe4000000001c */
[----:B0-----:R-:W-:Y:S02]  /*7840*/  LOP3.LUT R4, R5, 0x1f, RZ, 0xc0, !PT ;  /* 0x0000001f05047812 */ /* 0x001fe400078ec0ff */
[----:B------:R-:W0:Y:S03]  /*7850*/  LDC R5, c[0x0][0x3ac] ;  /* 0x0000eb00ff057b82 */ /* 0x000e260000000800 */
[----:B0-----:R-:W-:Y:S01]  /*7860*/  IMAD R5, R4, R5, RZ ;  /* 0x0000000504057224 */ /* 0x001fe200078e02ff */
[----:B----4-:R-:W-:-:S04]  /*7870*/  LOP3.LUT R3, R3, R2, RZ, 0x3c, !PT ;  /* 0x0000000203037212 */ /* 0x010fc800078e3cff */
[----:B------:R-:W-:-:S04]  /*7880*/  LOP3.LUT R2, R3, R2, RZ, 0x3c, !PT ;  /* 0x0000000203027212 */ /* 0x000fc800078e3cff */
[----:B------:R-:W-:-:S03]  /*7890*/  LOP3.LUT R3, R3, R2, RZ, 0x3c, !PT ;  /* 0x0000000203037212 */ /* 0x000fc600078e3cff */
[----:B------:R-:W-:-:S05]  /*78a0*/  IMAD.WIDE R4, R5, 0x2, R2 ;  /* 0x0000000205047825 */ /* 0x000fca00078e0202 */
[----:B------:R0:W4:Y:S02]  /*78b0*/  @!P1 LDG.E.U16 R28, desc[UR8][R4.64] ;  /* 0x00000008041c9981 */ /* 0x000124000c1e1500 */
[----:B0-----:R-:W0:Y:S02]  /*78c0*/  S2R R5, SR_TID.X ;  /* 0x0000000000057919 */ /* 0x001e240000002100 */
[----:B--2---:R1:W-:Y:S04]  /*78d0*/  STL [R1+0xc], R26 ;  /* 0x00000c1a01007387 */ /* 0x0043e80000100800 */
[----:B-1----:R-:W2:Y:S04]  /*78e0*/  LDL.LU R26, [R1+0x1f58] ;  /* 0x001f5800011a7983 */ /* 0x002ea80000300800 */
[----:B------:R1:W-:Y:S04]  /*78f0*/  STL.64 [R1+0xd48], R24 ;  /* 0x000d481801007387 */ /* 0x0003e80000100a00 */
[----:B-1----:R-:W2:Y:S04]  /*7900*/  LDL.LU.64 R24, [R1+0x1f50] ;  /* 0x001f500001187983 */ /* 0x002ea80000300a00 */
[----:B---3--:R1:W-:Y:S01]  /*7910*/  STL [R1+0x1ecc], R29 ;  /* 0x001ecc1d01007387 */ /* 0x0083e20000100800 */
[----:B0-----:R-:W-:-:S03]  /*7920*/  LOP3.LUT R4, R5, 0x1f, RZ, 0xc0, !PT ;  /* 0x0000001f05047812 */ /* 0x001fc600078ec0ff */
[----:B-1----:R-:W3:Y:S04]  /*7930*/  LDL.LU R29, [R1+0xac] ;  /* 0x0000ac00011d7983 */ /* 0x002ee80000300800 */
[----:B------:R0:W-:Y:S04]  /*7940*/  STL.64 [R1+0xe08], R2 ;  /* 0x000e080201007387 */ /* 0x0001e80000100a00 */
[----:B0-----:R-:W2:Y:S04]  /*7950*/  LDL.LU R2, [R1+0xb0] ;  /* 0x0000b00001027983 */ /* 0x001ea80000300800 */
[----:B------:R-:W2:Y:S04]  /*7960*/  LDL.LU R3, [R1+0xb4] ;  /* 0x0000b40001037983 */ /* 0x000ea80000300800 */
[----:B------:R-:W2:Y:S01]  /*7970*/  LDL.LU R5, [R1+0xa8] ;  /* 0x0000a80001057983 */ /* 0x000ea20000300800 */
[----:B------:R-:W-:-:S03]  /*7980*/  PRMT R0, RZ, 0x7610, R0 ;  /* 0x00007610ff007816 */ /* 0x000fc60000000000 */
[----:B----4-:R0:W-:Y:S02]  /*7990*/  STL [R1+0x1ed0], R28 ;  /* 0x001ed01c01007387 */ /* 0x0101e40000100800 */
[----:B0-----:R-:W0:Y:S02]  /*79a0*/  LDC R28, c[0x0][0x3ac] ;  /* 0x0000eb00ff1c7b82 */ /* 0x001e240000000800 */
[----:B0-----:R-:W-:Y:S02]  /*79b0*/  IMAD R28, R4, R28, RZ ;  /* 0x0000001c041c7224 */ /* 0x001fe400078e02ff */
[----:B---3--:R-:W-:Y:S02]  /*79c0*/  IMAD.MOV.U32 R4, RZ, RZ, R29 ;  /* 0x000000ffff047224 */ /* 0x008fe400078e001d */
[----:B------:R-:W3:Y:S04]  /*79d0*/  LDL.LU R29, [R1+0xc4] ;  /* 0x0000c400011d7983 */ /* 0x000ee80000300800 */
[----:B--2---:R0:W-:Y:S02]  /*79e0*/  STL.64 [R1+0xd38], R4 ;  /* 0x000d380401007387 */ /* 0x0041e40000100a00 */
[----:B0-----:R-:W-:-:S05]  /*79f0*/  IMAD.WIDE R4, R28, 0x2, R4 ;  /* 0x000000021c047825 */ /* 0x001fca00078e0204 */
[----:B------:R0:W2:Y:S01]  /*7a00*/  @!P1 LDG.E.U16 R0, desc[UR8][R4.64] ;  /* 0x0000000804009981 */ /* 0x0000a2000c1e1500 */
[----:B------:R-:W-:-:S04]  /*7a10*/  LOP3.LUT R3, R3, R2, RZ, 0x3c, !PT ;  /* 0x0000000203037212 */ /* 0x000fc800078e3cff */
[----:B------:R-:W-:-:S04]  /*7a20*/  LOP3.LUT R2, R3, R2, RZ, 0x3c, !PT ;  /* 0x0000000203027212 */ /* 0x000fc800078e3cff */
[----:B------:R-:W-:-:S03]  /*7a30*/  LOP3.LUT R3, R3, R2, RZ, 0x3c, !PT ;  /* 0x0000000203037212 */ /* 0x000fc600078e3cff */
[----:B0-----:R-:W-:Y:S01]  /*7a40*/  IMAD.WIDE R4, R28, 0x2, R2 ;  /* 0x000000021c047825 */ /* 0x001fe200078e0202 */
[----:B--2---:R0:W-:Y:S04]  /*7a50*/  STL [R1+0x1ed4], R0 ;  /* 0x001ed40001007387 */ /* 0x0041e80000100800 */
[----:B0-----:R-:W2:Y:S04]  /*7a60*/  LDL.LU R0, [R1+0xc0] ;  /* 0x0000c00001007983 */ /* 0x001ea80000300800 */
[----:B------:R0:W-:Y:S04]  /*7a70*/  STL.64 [R1+0xe28], R2 ;  /* 0x000e280201007387 */ /* 0x0001e80000100a00 */
[----:B0-----:R-:W4:Y:S04]  /*7a80*/  LDL.LU R2, [R1+0xb8] ;  /* 0x0000b80001027983 */ /* 0x001f280000300800 */
[----:B------:R-:W4:Y:S01]  /*7a90*/  LDL.LU R3, [R1+0xbc] ;  /* 0x0000bc0001037983 */ /* 0x000f220000300800 */
[----:B------:R-:W-:-:S02]  /*7aa0*/  PRMT R27, RZ, 0x7610, R27 ;  /* 0x00007610ff1b7816 */ /* 0x000fc4000000001b */
[----:B------:R-:W-:-:S04]  /*7ab0*/  PRMT R26, RZ, 0x7610, R26 ;  /* 0x00007610ff1a7816 */ /* 0x000fc8000000001a */
[----:B------:R0:W2:Y:S01]  /*7ac0*/  @!P1 LDG.E.U16 R27, desc[UR8][R4.64] ;  /* 0x00000008041b9981 */ /* 0x0000a2000c1e1500 */
[----:B----4-:R-:W-:-:S04]  /*7ad0*/  LOP3.LUT R3, R3, R2, RZ, 0x3c, !PT ;  /* 0x0000000203037212 */ /* 0x010fc800078e3cff */
[----:B------:R-:W-:-:S04]  /*7ae0*/  LOP3.LUT R2, R3, R2, RZ, 0x3c, !PT ;  /* 0x0000000203027212 */ /* 0x000fc800078e3cff */
[----:B------:R-:W-:-:S03]  /*7af0*/  LOP3.LUT R3, R3, R2, RZ, 0x3c, !PT ;  /* 0x0000000203037212 */ /* 0x000fc600078e3cff */
[----:B0-----:R-:W-:-:S05]  /*7b00*/  IMAD.WIDE R4, R28, 0x2, R2 ;  /* 0x000000021c047825 */ /* 0x001fca00078e0202 */
[----:B------:R0:W4:Y:S04]  /*7b10*/  @!P1 LDG.E.U16 R26, desc[UR8][R4.64] ;  /* 0x00000008041a9981 */ /* 0x000128000c1e1500 */
[----:B--2---:R1:W-:Y:S04]  /*7b20*/  STL [R1+0x1ed8], R27 ;  /* 0x001ed81b01007387 */ /* 0x0043e80000100800 */
[----:B-1----:R-:W2:Y:S04]  /*7b30*/  LDL.LU R27, [R1+0xcc] ;  /* 0x0000cc00011b7983 */ /* 0x002ea80000300800 */
[----:B------:R3:W-:Y:S02]  /*7b40*/  STL.64 [R1+0xd28], R2 ;  /* 0x000d280201007387 */ /* 0x0007e40000100a00 */
[----:B---3--:R-:W-:-:S02]  /*7b50*/  IMAD.MOV.U32 R2, RZ, RZ, R29 ;  /* 0x000000ffff027224 */ /* 0x008fc400078e001d */
[----:B------:R-:W-:Y:S02]  /*7b60*/  IMAD.MOV.U32 R3, RZ, RZ, R0 ;  /* 0x000000ffff037224 */ /* 0x000fe400078e0000 */
[----:B0-----:R-:W-:Y:S01]  /*7b70*/  IMAD.WIDE R4, R28, 0x2, R2 ;  /* 0x000000021c047825 */ /* 0x001fe200078e0202 */
[----:B----4-:R0:W-:Y:S04]  /*7b80*/  STL [R1+0x1edc], R26 ;  /* 0x001edc1a01007387 */ /* 0x0101e80000100800 */
[----:B0-----:R-:W2:Y:S04]  /*7b90*/  LDL.LU R26, [R1+0xc8] ;  /* 0x0000c800011a7983 */ /* 0x001ea80000300800 */
[----:B------:R-:W3:Y:S04]  /*7ba0*/  LDL.LU R29, [R1+0xd8] ;  /* 0x0000d800011d7983 */ /* 0x000ee80000300800 */
[----:B------:R-:W4:Y:S04]  /*7bb0*/  LDL.LU R0, [R1+0xdc] ;  /* 0x0000dc0001007983 */ /* 0x000f280000300800 */
[----:B------:R0:W-:Y:S04]  /*7bc0*/  STL [R1+0xe38], R2 ;  /* 0x000e380201007387 */ /* 0x0001e80000100800 */
[----:B0-----:R-:W3:Y:S04]  /*7bd0*/  LDL.LU R2, [R1+0xd4] ;  /* 0x0000d40001027983 */ /* 0x001ee80000300800 */
[----:B------:R0:W-:Y:S04]  /*7be0*/  STL [R1+0xe34], R3 ;  /* 0x000e340301007387 */ /* 0x0001e80000100800 */
[----:B0-----:R-:W3:Y:S01]  /*7bf0*/  LDL.LU R3, [R1+0xd0] ;  /* 0x0000d00001037983 */ /* 0x001ee20000300800 */
[----:B------:R-:W-:-:S02]  /*7c00*/  PRMT R25, RZ, 0x7610, R25 ;  /* 0x00007610ff197816 */ /* 0x000fc40000000019 */
[----:B------:R-:W-:-:S04]  /*7c10*/  PRMT R24, RZ, 0x7610, R24 ;  /* 0x00007610ff187816 */ /* 0x000fc80000000018 */
[----:B------:R0:W4:Y:S01]  /*7c20*/  @!P1 LDG.E.U16 R25, desc[UR8][R4.64] ;  /* 0x0000000804199981 */ /* 0x000122000c1e1500 */
[----:B------:R-:W-:Y:S02]  /*7c30*/  PRMT R23, RZ, 0x7610, R23 ;  /* 0x00007610ff177816 */ /* 0x000fe40000000017 */
[----:B--2---:R-:W-:-:S04]  /*7c40*/  LOP3.LUT R27, R27, R26, RZ, 0x3c, !PT ;  /* 0x0000001a1b1b7212 */ /* 0x004fc800078e3cff */
[----:B------:R-:W-:-:S04]  /*7c50*/  LOP3.LUT R26, R27, R26, RZ, 0x3c, !PT ;  /* 0x0000001a1b1a7212 */ /* 0x000fc800078e3cff */
[----:B------:R-:W-:-:S03]  /*7c60*/  LOP3.LUT R27, R27, R26, RZ, 0x3c, !PT ;  /* 0x0000001a1b1b7212 */ /* 0x000fc600078e3cff */
[----:B0-----:R-:W-:-:S05]  /*7c70*/  IMAD.WIDE R4, R28, 0x2, R26 ;  /* 0x000000021c047825 */ /* 0x001fca00078e021a */
[----:B------:R3:W2:Y:S02]  /*7c80*/  @!P1 LDG.E.U16 R24, desc[UR8][R4.64] ;  /* 0x0000000804189981 */ /* 0x0006a4000c1e1500 */
[----:B---3--:R-:W-:-:S05]  /*7c90*/  IMAD.WIDE R4, R28, 0x2, R2 ;  /* 0x000000021c047825 */ /* 0x008fca00078e0202 */
[----:B------:R0:W3:Y:S04]  /*7ca0*/  @!P1 LDG.E.U16 R23, desc[UR8][R4.64] ;  /* 0x0000000804179981 */ /* 0x0000e8000c1e1500 */
[----:B----4-:R-:W-:Y:S04]  /*7cb0*/  STL [R1+0x1ee0], R25 ;  /* 0x001ee01901007387 */ /* 0x010fe80000100800 */
[----:B------:R1:W-:Y:S01]  /*7cc0*/  STL.64 [R1+0xd18], R26 ;  /* 0x000d181a01007387 */ /* 0x0003e20000100a00 */
[----:B0-----:R-:W-:Y:S02]  /*7cd0*/  IMAD.MOV.U32 R4, RZ, RZ, R0 ;  /* 0x000000ffff047224 */ /* 0x001fe400078e0000 */
[----:B------:R-:W-:Y:S01]  /*7ce0*/  IMAD.MOV.U32 R5, RZ, RZ, R29 ;  /* 0x000000ffff057224 */ /* 0x000fe200078e001d */
[----:B------:R-:W-:Y:S01]  /*7cf0*/  PRMT R22, RZ, 0x7610, R22 ;  /* 0x00007610ff167816 */ /* 0x000fe20000000016 */
[----:B-1----:R-:W4:Y:S04]  /*7d00*/  LDL.LU R27, [R1+0xe0] ;  /* 0x0000e000011b7983 */ /* 0x002f280000300800 */
[----:B------:R-:W4:Y:S04]  /*7d10*/  LDL.LU R26, [R1+0xe4] ;  /* 0x0000e400011a7983 */ /* 0x000f280000300800 */
[----:B--2---:R-:W-:Y:S04]  /*7d20*/  STL [R1+0x1ee4], R24 ;  /* 0x001ee41801007387 */ /* 0x004fe80000100800 */
[----:B------:R0:W-:Y:S04]  /*7d30*/  STL.64 [R1+0xd10], R2 ;  /* 0x000d100201007387 */ /* 0x0001e80000100a00 */
[----:B------:R-:W2:Y:S04]  /*7d40*/  LDL.LU R25, [R1+0xe8] ;  /* 0x0000e80001197983 */ /* 0x000ea80000300800 */
[----:B0-----:R-:W2:Y:S04]  /*7d50*/  LDL.LU R3, [R1+0xec] ;  /* 0x0000ec0001037983 */ /* 0x001ea80000300800 */
[----:B---3--:R-:W-:Y:S04]  /*7d60*/  STL [R1+0x1ee8], R23 ;  /* 0x001ee81701007387 */ /* 0x008fe80000100800 */
[----:B------:R0:W-:Y:S01]  /*7d70*/  STL.64 [R1+0xd08], R4 ;  /* 0x000d080401007387 */ /* 0x0001e20000100a00 */
[----:B------:R-:W1:Y:S03]  /*7d80*/  S2R R29, SR_TID.X ;  /* 0x00000000001d7919 */ /* 0x000e660000002100 */
[----:B------:R-:W3:Y:S01]  /*7d90*/  LDL.LU R2, [R1+0xf0] ;  /* 0x0000f00001027983 */ /* 0x000ee20000300800 */
[----:B0-----:R-:W-:-:S03]  /*7da0*/  IMAD.WIDE R4, R28, 0x2, R4 ;  /* 0x000000021c047825 */ /* 0x001fc600078e0204 */
[----:B------:R-:W2:Y:S04]  /*7db0*/  LDL.LU R0, [R1+0xf4] ;  /* 0x0000f40001007983 */ /* 0x000ea80000300800 */
[----:B------:R4:W2:Y:S01]  /*7dc0*/  @!P1 LDG.E.U16 R22, desc[UR8][R4.64] ;  /* 0x0000000804169981 */ /* 0x0008a2000c1e1500 */
[----:B------:R-:W-:Y:S01]  /*7dd0*/  PRMT R21, RZ, 0x7610, R21 ;  /* 0x00007610ff157816 */ /* 0x000fe20000000015 */
[----:B----4-:R-:W-:Y:S02]  /*7de0*/  IMAD.MOV.U32 R4, RZ, RZ, R26 ;  /* 0x000000ffff047224 */ /* 0x010fe400078e001a */
[----:B------:R-:W-:Y:S01]  /*7df0*/  IMAD.MOV.U32 R5, RZ, RZ, R27 ;  /* 0x000000ffff057224 */ /* 0x000fe200078e001b */
[----:B-1----:R-:W-:Y:S01]  /*7e00*/  LOP3.LUT R29, R29, 0x1f, RZ, 0xc0, !PT ;  /* 0x0000001f1d1d7812 */ /* 0x002fe200078ec0ff */
[----:B--2---:R0:W-:Y:S02]  /*7e10*/  STL [R1+0x1eec], R22 ;  /* 0x001eec1601007387 */ /* 0x0041e40000100800 */
[----:B0-----:R-:W0:Y:S02]  /*7e20*/  LDC R22, c[0x0][0x3ac] ;  /* 0x0000eb00ff167b82 */ /* 0x001e240000000800 */
[----:B------:R1:W-:Y:S01]  /*7e30*/  STL.64 [R1+0xd00], R4 ;  /* 0x000d000401007387 */ /* 0x0003e20000100a00 */
[----:B------:R-:W-:-:S03]  /*7e40*/  IMAD.MOV.U32 R26, RZ, RZ, R3 ;  /* 0x000000ffff1a7224 */ /* 0x000fc600078e0003 */
[----:B------:R-:W2:Y:S01]  /*7e50*/  LDL.LU R24, [R1+0xf8] ;  /* 0x0000f80001187983 */ /* 0x000ea20000300800 */
[----:B------:R-:W-:-:S03]  /*7e60*/  IMAD.MOV.U32 R27, RZ, RZ, R25 ;  /* 0x000000ffff1b7224 */ /* 0x000fc600078e0019 */
[----:B------:R-:W4:Y:S01]  /*7e70*/  LDL.LU R23, [R1+0xfc] ;  /* 0x0000fc0001177983 */ /* 0x000f220000300800 */
[----:B0-----:R-:W-:-:S04]  /*7e80*/  IMAD R22, R29, R22, RZ ;  /* 0x000000161d167224 */ /* 0x001fc800078e02ff */
[----:B-1----:R-:W-:-:S05]  /*7e90*/  IMAD.WIDE R4, R22, 0x2, R4 ;  /* 0x0000000216047825 */ /* 0x002fca00078e0204 */
[----:B------:R0:W2:Y:S01]  /*7ea0*/  @!P1 LDG.E.U16 R21, desc[UR8][R4.64] ;  /* 0x0000000804159981 */ /* 0x0000a2000c1e1500 */
[----:B------:R-:W-:Y:S02]  /*7eb0*/  PRMT R20, RZ, 0x7610, R20 ;  /* 0x00007610ff147816 */ /* 0x000fe40000000014 */
[----:B------:R-:W-:Y:S01]  /*7ec0*/  PRMT R19, RZ, 0x7610, R19 ;  /* 0x00007610ff137816 */ /* 0x000fe20000000013 */
[----:B0-----:R-:W-:-:S05]  /*7ed0*/  IMAD.WIDE R4, R22, 0x2, R26 ;  /* 0x0000000216047825 */ /* 0x001fca00078e021a */
[----:B------:R0:W3:Y:S04]  /*7ee0*/  @!P1 LDG.E.U16 R20, desc[UR8][R4.64] ;  /* 0x0000000804149981 */ /* 0x0000e8000c1e1500 */
[----:B--2---:R1:W-:Y:S04]  /*7ef0*/  STL [R1+0x1ef0], R21 ;  /* 0x001ef01501007387 */ /* 0x0043e80000100800 */
[----:B------:R2:W-:Y:S04]  /*7f00*/  STL.64 [R1+0xcf8], R26 ;  /* 0x000cf81a01007387 */ /* 0x0005e80000100a00 */
[----:B-1----:R-:W4:Y:S04]  /*7f10*/  LDL.LU R21, [R1+0x100] ;  /* 0x0001000001157983 */ /* 0x002f280000300800 */
[----:B------:R-:W4:Y:S01]  /*7f20*/  LDL.LU R3, [R1+0x104] ;  /* 0x0001040001037983 */ /* 0x000f220000300800 */
[----:B--2---:R-:W-:-:S02]  /*7f30*/  IMAD.MOV.U32 R26, RZ, RZ, R0 ;  /* 0x000000ffff1a7224 */ /* 0x004fc400078e0000 */
[----:B---3--:R-:W-:Y:S02]  /*7f40*/  IMAD.MOV.U32 R27, RZ, RZ, R2 ;  /* 0x000000ffff1b7224 */ /* 0x008fe400078e0002 */
[----:B0-----:R-:W-:-:S05]  /*7f50*/  IMAD.WIDE R4, R22, 0x2, R26 ;  /* 0x0000000216047825 */ /* 0x001fca00078e021a */
[----:B------:R0:W2:Y:S01]  /*7f60*/  @!P1 LDG.E.U16 R19, desc[UR8][R4.64] ;  /* 0x0000000804139981 */ /* 0x0000a2000c1e1500 */
[----:B------:R-:W-:Y:S02]  /*7f70*/  IMAD.MOV.U32 R25, RZ, RZ, R24 ;  /* 0x000000ffff197224 */ /* 0x000fe400078e0018 */
[----:B----4-:R-:W-:Y:S01]  /*7f80*/  IMAD.MOV.U32 R24, RZ, RZ, R23 ;  /* 0x000000ffff187224 */ /* 0x010fe200078e0017 */
[----:B------:R-:W-:-:S03]  /*7f90*/  PRMT R18, RZ, 0x7610, R18 ;  /* 0x00007610ff127816 */ /* 0x000fc60000000012 */
[----:B0-----:R-:W-:Y:S01]  /*7fa0*/  IMAD.WIDE R4, R22, 0x2, R24 ;  /* 0x0000000216047825 */ /* 0x001fe200078e0218 */
[----:B------:R0:W-:Y:S04]  /*7fb0*/  STL [R1+0x1ef4], R20 ;  /* 0x001ef41401007387 */ /* 0x0001e80000100800 */
[----:B------:R1:W3:Y:S04]  /*7fc0*/  @!P1 LDG.E.U16 R18, desc[UR8][R4.64] ;  /* 0x0000000804129981 */ /* 0x0002e8000c1e1500 */
[----:B------:R-:W-:Y:S04]  /*7fd0*/  STL.64 [R1+0xcf0], R26 ;  /* 0x000cf01a01007387 */ /* 0x000fe80000100a00 */
[----:B------:R-:W4:Y:S04]  /*7fe0*/  LDL.LU R2, [R1+0x108] ;  /* 0x0001080001027983 */ /* 0x000f280000300800 */
[----:B------:R-:W3:Y:S01]  /*7ff0*/  LDL.LU R0, [R1+0x10c] ;  /* 0x00010c0001007983 */ /* 0x000ee20000300800 */
[----:B------:R-:W-:-:S03]  /*8000*/  PRMT R17, RZ, 0x7610, R17 ;  /* 0x00007610ff117816 */ /* 0x000fc60000000011 */
[----:B--2---:R2:W-:Y:S04]  /*8010*/  STL [R1+0x1ef8], R19 ;  /* 0x001ef81301007387 */ /* 0x0045e80000100800 */
[----:B------:R1:W-:Y:S04]  /*8020*/  STL.64 [R1+0xce8], R24 ;  /* 0x000ce81801007387 */ /* 0x0003e80000100a00 */
[----:B0-----:R-:W4:Y:S04]  /*8030*/  LDL.LU R20, [R1+0x110] ;  /* 0x0001100001147983 */ /* 0x001f280000300800 */
[----:B--2---:R-:W2:Y:S01]  /*8040*/  LDL.LU R19, [R1+0x114] ;  /* 0x0001140001137983 */ /* 0x004ea20000300800 */
[----:B-1----:R-:W-:-:S02]  /*8050*/  IMAD.MOV.U32 R24, RZ, RZ, R3 ;  /* 0x000000ffff187224 */ /* 0x002fc400078e0003 */
[----:B------:R-:W-:Y:S02]  /*8060*/  IMAD.MOV.U32 R25, RZ, RZ, R21 ;  /* 0x000000ffff197224 */ /* 0x000fe400078e0015 */
[----:B------:R-:W-:-:S05]  /*8070*/  IMAD.WIDE R4, R22, 0x2, R24 ;  /* 0x0000000216047825 */ /* 0x000fca00078e0218 */
[----:B------:R0:W2:Y:S04]  /*8080*/  @!P1 LDG.E.U16 R17, desc[UR8][R4.64] ;  /* 0x0000000804119981 */ /* 0x0000a8000c1e1500 */
[----:B---3--:R1:W-:Y:S01]  /*8090*/  STL [R1+0x1efc], R18 ;  /* 0x001efc1201007387 */ /* 0x0083e20000100800 */
[----:B------:R-:W-:-:S03]  /*80a0*/  PRMT R16, RZ, 0x7610, R16 ;  /* 0x00007610ff107816 */ /* 0x000fc60000000010 */
[----:B-1----:R-:W3:Y:S04]  /*80b0*/  LDL.LU R18, [R1+0x118] ;  /* 0x0001180001127983 */ /* 0x002ee80000300800 */
[----:B------:R-:W3:Y:S04]  /*80c0*/  LDL.LU R3, [R1+0x11c] ;  /* 0x00011c0001037983 */ /* 0x000ee80000300800 */
[----:B------:R1:W-:Y:S01]  /*80d0*/  STL.64 [R1+0xce0], R24 ;  /* 0x000ce01801007387 */ /* 0x0003e20000100a00 */
[----:B------:R-:W-:Y:S01]  /*80e0*/  PRMT R15, RZ, 0x7610, R15 ;  /* 0x00007610ff0f7816 */ /* 0x000fe2000000000f */
[----:B-1----:R-:W-:-:S02]  /*80f0*/  IMAD.MOV.U32 R24, RZ, RZ, R0 ;  /* 0x000000ffff187224 */ /* 0x002fc400078e0000 */
[----:B----4-:R-:W-:Y:S02]  /*8100*/  IMAD.MOV.U32 R25, RZ, RZ, R2 ;  /* 0x000000ffff197224 */ /* 0x010fe400078e0002 */
[----:B0-----:R-:W-:-:S05]  /*8110*/  IMAD.WIDE R4, R22, 0x2, R24 ;  /* 0x0000000216047825 */ /* 0x001fca00078e0218 */
[----:B------:R0:W4:Y:S01]  /*8120*/  @!P1 LDG.E.U16 R16, desc[UR8][R4.64] ;  /* 0x0000000804109981 */ /* 0x000122000c1e1500 */
[----:B------:R-:W-:Y:S02]  /*8130*/  IMAD.MOV.U32 R21, RZ, RZ, R20 ;  /* 0x000000ffff157224 */ /* 0x000fe400078e0014 */
[----:B--2---:R-:W-:-:S04]  /*8140*/  IMAD.MOV.U32 R20, RZ, RZ, R19 ;  /* 0x000000ffff147224 */ /* 0x004fc800078e0013 */
[----:B0-----:R-:W-:-:S05]  /*8150*/  IMAD.WIDE R4, R22, 0x2, R20 ;  /* 0x0000000216047825 */ /* 0x001fca00078e0214 */
[----:B------:R0:W2:Y:S04]  /*8160*/  @!P1 LDG.E.U16 R15, desc[UR8][R4.64] ;  /* 0x00000008040f9981 */ /* 0x0000a8000c1e1500 */
[----:B------:R1:W-:Y:S04]  /*8170*/  STL [R1+0x1f00], R17 ;  /* 0x001f001101007387 */ /* 0x0003e80000100800 */
[----:B------:R-:W2:Y:S04]  /*8180*/  LDL.LU R2, [R1+0x5a0] ;  /* 0x0005a00001027983 */ /* 0x000ea80000300800 */
[----:B------:R-:W2:Y:S04]  /*8190*/  LDL.LU R0, [R1+0x5a8] ;  /* 0x0005a80001007983 */ /* 0x000ea80000300800 */
[----:B------:R-:W-:Y:S01]  /*81a0*/  STL.64 [R1+0xcd8], R24 ;  /* 0x000cd81801007387 */ /* 0x000fe20000100a00 */
[----:B---3--:R-:W-:Y:S01]  /*81b0*/  IMAD.MOV.U32 R19, RZ, RZ, R18 ;  /* 0x000000ffff137224 */ /* 0x008fe200078e0012 */
[----:B------:R-:W-:Y:S01]  /*81c0*/  PRMT R14, RZ, 0x7610, R14 ;  /* 0x00007610ff0e7816 */ /* 0x000fe2000000000e */
[----:B------:R-:W-:-:S04]  /*81d0*/  IMAD.MOV.U32 R18, RZ, RZ, R3 ;  /* 0x000000ffff127224 */ /* 0x000fc800078e0003 */
[----:B0-----:R-:W-:Y:S01]  /*81e0*/  IMAD.WIDE R4, R22, 0x2, R18 ;  /* 0x0000000216047825 */ /* 0x001fe200078e0212 */
[----:B------:R-:W-:-:S04]  /*81f0*/  PRMT R13, RZ, 0x7610, R13 ;  /* 0x00007610ff0d7816 */ /* 0x000fc8000000000d */
[----:B------:R0:W3:Y:S04]  /*8200*/  @!P1 LDG.E.U16 R14, desc[UR8][R4.64] ;  /* 0x00000008040e9981 */ /* 0x0000e8000c1e1500 */
[----:B----4-:R4:W-:Y:S04]  /*8210*/  STL [R1+0x1f04], R16 ;  /* 0x001f041001007387 */ /* 0x0109e80000100800 */
[----:B-1----:R-:W3:Y:S04]  /*8220*/  LDL.LU R17, [R1+0x5a4] ;  /* 0x0005a40001117983 */ /* 0x002ee80000300800 */
[----:B----4-:R-:W4:Y:S04]  /*8230*/  LDL.LU R16, [R1+0x5ac] ;  /* 0x0005ac0001107983 */ /* 0x010f280000300800 */
[----:B------:R-:W-:Y:S04]  /*8240*/  STL.64 [R1+0xcd0], R20 ;  /* 0x000cd01401007387 */ /* 0x000fe80000100a00 */
[----:B--2---:R1:W-:Y:S04]  /*8250*/  STL [R1+0x1f08], R15 ;  /* 0x001f080f01007387 */ /* 0x0043e80000100800 */
[----:B-1----:R-:W2:Y:S04]  /*8260*/  LDL.LU R15, [R1+0x5c0] ;  /* 0x0005c000010f7983 */ /* 0x002ea80000300800 */
[----:B------:R-:W2:Y:S04]  /*8270*/  LDL.LU R3, [R1+0x5c8] ;  /* 0x0005c80001037983 */ /* 0x000ea80000300800 */
[----:B------:R1:W-:Y:S02]  /*8280*/  STL.64 [R1+0xcc8], R18 ;  /* 0x000cc81201007387 */ /* 0x0003e40000100a00 */
[----:B-1----:R-:W-:-:S02]  /*8290*/  IMAD.MOV.U32 R18, RZ, RZ, R0 ;  /* 0x000000ffff127224 */ /* 0x002fc400078e0000 */
[----:B------:R-:W-:Y:S02]  /*82a0*/  IMAD.MOV.U32 R19, RZ, RZ, R2 ;  /* 0x000000ffff137224 */ /* 0x000fe400078e0002 */
[----:B0-----:R-:W-:-:S05]  /*82b0*/  IMAD.WIDE R4, R22, 0x2, R18 ;  /* 0x0000000216047825 */ /* 0x001fca00078e0212 */
[----:B------:R4:W2:Y:S01]  /*82c0*/  @!P1 LDG.E.U16 R13, desc[UR8][R4.64] ;  /* 0x00000008040d9981 */ /* 0x0008a2000c1e1500 */
[----:B------:R-:W-:-:S03]  /*82d0*/  PRMT R12, RZ, 0x7610, R12 ;  /* 0x00007610ff0c7816 */ /* 0x000fc6000000000c */
[----:B---3--:R0:W-:Y:S04]  /*82e0*/  STL [R1+0x1f0c], R14 ;  /* 0x001f0c0e01007387 */ /* 0x0081e80000100800 */
[----:B------:R-:W3:Y:S04]  /*82f0*/  LDL.LU R2, [R1+0x5c4] ;  /* 0x0005c40001027983 */ /* 0x000ee80000300800 */
[----:B------:R-:W3:Y:S01]  /*8300*/  LDL.LU R0, [R1+0x670] ;  /* 0x0006700001007983 */ /* 0x000ee20000300800 */
[----:B----4-:R-:W-:-:S05]  /*8310*/  IMAD.WIDE R4, R22, 0x2, R16 ;  /* 0x0000000216047825 */ /* 0x010fca00078e0210 */
[----:B------:R-:W4:Y:S04]  /*8320*/  @!P1 LDG.E.U16 R12, desc[UR8][R4.64] ;  /* 0x00000008040c9981 */ /* 0x000f28000c1e1500 */
[----:B------:R-:W-:Y:S04]  /*8330*/  STL.64 [R1+0xcc0], R18 ;  /* 0x000cc01201007387 */ /* 0x000fe80000100a00 */
[----:B--2---:R1:W-:Y:S04]  /*8340*/  STL [R1+0x1f10], R13 ;  /* 0x001f100d01007387 */ /* 0x0043e80000100800 */
[----:B0-----:R-:W2:Y:S04]  /*8350*/  LDL.LU R14, [R1+0x5cc] ;  /* 0x0005cc00010e7983 */ /* 0x001ea80000300800 */
[----:B-1----:R-:W2:Y:S04]  /*8360*/  LDL.LU R13, [R1+0x674] ;  /* 0x00067400010d7983 */ /* 0x002ea80000300800 */
[----:B------:R0:W-:Y:S01]  /*8370*/  STL.64 [R1+0xcb8], R16 ;  /* 0x000cb81001007387 */ /* 0x0001e20000100a00 */
[----:B------:R-:W-:-:S02]  /*8380*/  PRMT R11, RZ, 0x7610, R11 ;  /* 0x00007610ff0b7816 */ /* 0x000fc4000000000b */
[----:B------:R-:W-:Y:S01]  /*8390*/  PRMT R10, RZ, 0x7610, R10 ;  /* 0x00007610ff0a7816 */ /* 0x000fe2000000000a */
[----:B0-----:R-:W-:Y:S02]  /*83a0*/  IMAD.MOV.U32 R16, RZ, RZ, R3 ;  /* 0x000000ffff107224 */ /* 0x001fe400078e0003 */
[----:B------:R-:W-:Y:S01]  /*83b0*/  IMAD.MOV.U32 R17, RZ, RZ, R15 ;  /* 0x000000ffff117224 */ /* 0x000fe200078e000f */
[----:B----4-:R0:W-:Y:S01]  /*83c0*/  STL [R1+0x1f14], R12 ;  /* 0x001f140c01007387 */ /* 0x0101e20000100800 */
[----:B------:R-:W-:-:S05]  /*83d0*/  IMAD.WIDE R4, R22, 0x2, R16 ;  /* 0x0000000216047825 */ /* 0x000fca00078e0210 */
[----:B------:R1:W4:Y:S04]  /*83e0*/  @!P1 LDG.E.U16 R11, desc[UR8][R4.64] ;  /* 0x00000008040b9981 */ /* 0x000328000c1e1500 */
[----:B0-----:R-:W4:Y:S04]  /*83f0*/  LDL.LU R12, [R1+0x678] ;  /* 0x00067800010c7983 */ /* 0x001f280000300800 */
[----:B------:R-:W4:Y:S04]  /*8400*/  LDL.LU R3, [R1+0x680] ;  /* 0x0006800001037983 */ /* 0x000f280000300800 */
[----:B------:R3:W-:Y:S01]  /*8410*/  STL.64 [R1+0xcb0], R16 ;  /* 0x000cb01001007387 */ /* 0x0007e20000100a00 */
[----:B------:R-:W-:Y:S01]  /*8420*/  PRMT R9, RZ, 0x7610, R9 ;  /* 0x00007610ff097816 */ /* 0x000fe20000000009 */
[----:B---3--:R-:W-:-:S02]  /*8430*/  IMAD.MOV.U32 R16, RZ, RZ, R0 ;  /* 0x000000ffff107224 */ /* 0x008fc400078e0000 */
[----:B------:R-:W-:Y:S02]  /*8440*/  IMAD.MOV.U32 R17, RZ, RZ, R2 ;  /* 0x000000ffff117224 */ /* 0x000fe400078e0002 */
[----:B-1----:R-:W-:-:S05]  /*8450*/  IMAD.WIDE R4, R22, 0x2, R16 ;  /* 0x0000000216047825 */ /* 0x002fca00078e0210 */
[----:B------:R0:W3:Y:S01]  /*8460*/  @!P1 LDG.E.U16 R10, desc[UR8][R4.64] ;  /* 0x00000008040a9981 */ /* 0x0000e2000c1e1500 */
[----:B--2---:R-:W-:Y:S02]  /*8470*/  IMAD.MOV.U32 R15, RZ, RZ, R14 ;  /* 0x000000ffff0f7224 */ /* 0x004fe400078e000e */
[----:B------:R-:W-:-:S04]  /*8480*/  IMAD.MOV.U32 R14, RZ, RZ, R13 ;  /* 0x000000ffff0e7224 */ /* 0x000fc800078e000d */
[----:B0-----:R-:W-:-:S05]  /*8490*/  IMAD.WIDE R4, R22, 0x2, R14 ;  /* 0x0000000216047825 */ /* 0x001fca00078e020e */
[----:B------:R0:W2:Y:S01]  /*84a0*/  @!P1 LDG.E.U16 R9, desc[UR8][R4.64] ;  /* 0x0000000804099981 */ /* 0x0000a2000c1e1500 */
[----:B------:R-:W-:-:S03]  /*84b0*/  PRMT R8, RZ, 0x7610, R8 ;  /* 0x00007610ff087816 */ /* 0x000fc60000000008 */
[----:B----4-:R1:W-:Y:S04]  /*84c0*/  STL [R1+0x1f18], R11 ;  /* 0x001f180b01007387 */ /* 0x0103e80000100800 */
[----:B------:R-:W4:Y:S01]  /*84d0*/  LDL.LU R2, [R1+0x67c] ;  /* 0x00067c0001027983 */ /* 0x000f220000300800 */
[----:B------:R-:W-:-:S03]  /*84e0*/  IMAD.MOV.U32 R13, RZ, RZ, R12 ;  /* 0x000000ffff0d7224 */ /* 0x000fc600078e000c */
[----:B------:R-:W4:Y:S01]  /*84f0*/  LDL.LU R0, [R1+0x684] ;  /* 0x0006840001007983 */ /* 0x000f220000300800 */
[----:B------:R-:W-:-:S03]  /*8500*/  IMAD.MOV.U32 R12, RZ, RZ, R3 ;  /* 0x000000ffff0c7224 */ /* 0x000fc600078e0003 */
[----:B------:R-:W-:Y:S01]  /*8510*/  STL.64 [R1+0xca8], R16 ;  /* 0x000ca81001007387 */ /* 0x000fe20000100a00 */
[----:B0-----:R-:W-:-:S05]  /*8520*/  IMAD.WIDE R4, R22, 0x2, R12 ;  /* 0x0000000216047825 */ /* 0x001fca00078e020c */
[----:B------:R0:W4:Y:S04]  /*8530*/  @!P1 LDG.E.U16 R8, desc[UR8][R4.64] ;  /* 0x0000000804089981 */ /* 0x000128000c1e1500 */
[----:B---3--:R3:W-:Y:S04]  /*8540*/  STL [R1+0x1f1c], R10 ;  /* 0x001f1c0a01007387 */ /* 0x0087e80000100800 */
[----:B------:R-:W-:Y:S04]  /*8550*/  STL.64 [R1+0xca0], R14 ;  /* 0x000ca00e01007387 */ /* 0x000fe80000100a00 */
[----:B--2---:R-:W-:Y:S04]  /*8560*/  STL [R1+0x1f20], R9 ;  /* 0x001f200901007387 */ /* 0x004fe80000100800 */
[----:B-1----:R-:W2:Y:S04]  /*8570*/  LDL.LU R11, [R1+0x688] ;  /* 0x00068800010b7983 */ /* 0x002ea80000300800 */
[----:B---3--:R-:W2:Y:S04]  /*8580*/  LDL.LU R10, [R1+0x68c] ;  /* 0x00068c00010a7983 */ /* 0x008ea80000300800 */
[----:B------:R4:W-:Y:S01]  /*8590*/  STL.64 [R1+0xc98], R12 ;  /* 0x000c980c01007387 */ /* 0x0009e20000100a00 */
[----:B------:R-:W-:-:S02]  /*85a0*/  PRMT R7, RZ, 0x7610, R7 ;  /* 0x00007610ff077816 */ /* 0x000fc40000000007 */
[----:B------:R-:W-:Y:S01]  /*85b0*/  PRMT R6, RZ, 0x7610, R6 ;  /* 0x00007610ff067816 */ /* 0x000fe20000000006 */
[----:B----4-:R-:W-:Y:S02]  /*85c0*/  IMAD.MOV.U32 R13, RZ, RZ, R2 ;  /* 0x000000ffff0d7224 */ /* 0x010fe400078e0002 */
[----:B------:R-:W-:-:S04]  /*85d0*/  IMAD.MOV.U32 R12, RZ, RZ, R0 ;  /* 0x000000ffff0c7224 */ /* 0x000fc800078e0000 */
[----:B0-----:R-:W-:-:S05]  /*85e0*/  IMAD.WIDE R4, R22, 0x2, R12 ;  /* 0x0000000216047825 */ /* 0x001fca00078e020c */
[----:B------:R2:W3:Y:S04]  /*85f0*/  @!P1 LDG.E.U16 R7, desc[UR8][R4.64] ;  /* 0x0000000804079981 */ /* 0x0004e8000c1e1500 */
[----:B------:R0:W-:Y:S04]  /*8600*/  STL [R1+0x1f24], R8 ;  /* 0x001f240801007387 */ /* 0x0001e80000100800 */
[----:B------:R-:W4:Y:S04]  /*8610*/  LDL.LU R9, [R1+0x690] ;  /* 0x0006900001097983 */ /* 0x000f280000300800 */
[----:B------:R-:W3:Y:S04]  /*8620*/  LDL.LU R0, [R1+0x694] ;  /* 0x0006940001007983 */ /* 0x000ee80000300800 */
[----:B0-----:R-:W3:Y:S01]  /*8630*/  LDL.LU R8, [R1+0x698] ;  /* 0x0006980001087983 */ /* 0x001ee20000300800 */
[----:B--2---:R-:W-:-:S05]  /*8640*/  IMAD.WIDE R4, R22, 0x2, R10 ;  /* 0x0000000216047825 */ /* 0x004fca00078e020a */
[----:B------:R0:W2:Y:S04]  /*8650*/  @!P1 LDG.E.U16 R6, desc[UR8][R4.64] ;  /* 0x0000000804069981 */ /* 0x0000a8000c1e1500 */
[----:B------:R-:W-:Y:S04]  /*8660*/  STL.64 [R1+0xc90], R12 ;  /* 0x000c900c01007387 */ /* 0x000fe80000100a00 */
[----:B------:R-:W2:Y:S04]  /*8670*/  LDL.LU R2, [R1+0x69c] ;  /* 0x00069c0001027983 */ /* 0x000ea80000300800 */
[----:B------:R-:W2:Y:S04]  /*8680*/  LDL.LU R23, [R1+0x38] ;  /* 0x0000380001177983 */ /* 0x000ea80000300800 */
[----:B------:R-:W2:Y:S04]  /*8690*/  LDL.LU R24, [R1+0x8c] ;  /* 0x00008c0001187983 */ /* 0x000ea80000300800 */
[----:B------:R-:W2:Y:S04]  /*86a0*/  LDL.LU R25, [R1+0x64] ;  /* 0x0000640001197983 */ /* 0x000ea80000300800 */
[----:B------:R-:W2:Y:S04]  /*86b0*/  LDL.LU R3, [R1+0x44] ;  /* 0x0000440001037983 */ /* 0x000ea80000300800 */
[----:B------:R-:W2:Y:S04]  /*86c0*/  LDL.LU R26, [R1+0x40] ;  /* 0x00004000011a7983 */ /* 0x000ea80000300800 */
[----:B------:R-:W2:Y:S04]  /*86d0*/  LDL.LU R27, [R1+0x88] ;  /* 0x00008800011b7983 */ /* 0x000ea80000300800 */
[----:B------:R-:W2:Y:S04]  /*86e0*/  LDL.LU R28, [R1+0x60] ;  /* 0x00006000011c7983 */ /* 0x000ea80000300800 */
[----:B---3--:R-:W-:Y:S04]  /*86f0*/  STL [R1+0x1f28], R7 ;  /* 0x001f280701007387 */ /* 0x008fe80000100800 */
[----:B------:R1:W-:Y:S01]  /*8700*/  STL.64 [R1+0xc88], R10 ;  /* 0x000c880a01007387 */ /* 0x0003e20000100a00 */
[----:B0-----:R-:W-:Y:S01]  /*8710*/  PRMT R5, RZ, 0x7610, R5 ;  /* 0x00007610ff057816 */ /* 0x001fe20000000005 */
[----:B-1----:R-:W-:-:S02]  /*8720*/  IMAD.MOV.U32 R10, RZ, RZ, R0 ;  /* 0x000000ffff0a7224 */ /* 0x002fc400078e0000 */
[----:B----4-:R-:W-:Y:S01]  /*8730*/  IMAD.MOV.U32 R11, RZ, RZ, R9 ;  /* 0x000000ffff0b7224 */ /* 0x010fe200078e0009 */
[----:B--2---:R0:W-:Y:S02]  /*8740*/  STL [R1+0x1f2c], R6 ;  /* 0x001f2c0601007387 */ /* 0x0041e40000100800 */
[----:B0-----:R-:W-:-:S05]  /*8750*/  IMAD.WIDE R6, R22, 0x2, R10 ;  /* 0x0000000216067825 */ /* 0x001fca00078e020a */
[----:B------:R0:W2:Y:S01]  /*8760*/  @!P1 LDG.E.U16 R5, desc[UR8][R6.64] ;  /* 0x0000000806059981 */ /* 0x0000a2000c1e1500 */
[----:B------:R-:W1:Y:S01]  /*8770*/  S2R R29, SR_TID.X ;  /* 0x00000000001d7919 */ /* 0x000e620000002100 */
[----:B------:R-:W-:Y:S02]  /*8780*/  PRMT R4, RZ, 0x7610, R4 ;  /* 0x00007610ff047816 */ /* 0x000fe40000000004 */
[----:B------:R-:W-:Y:S01]  /*8790*/  STL.64 [R1+0xc80], R10 ;  /* 0x000c800a01007387 */ /* 0x000fe20000100a00 */
[----:B0-----:R-:W-:Y:S02]  /*87a0*/  IMAD.MOV.U32 R6, RZ, RZ, R2 ;  /* 0x000000ffff067224 */ /* 0x001fe400078e0002 */
[----:B------:R-:W-:Y:S01]  /*87b0*/  IMAD.MOV.U32 R7, RZ, RZ, R8 ;  /* 0x000000ffff077224 */ /* 0x000fe200078e0008 */
[----:B-1----:R-:W-:Y:S01]  /*87c0*/  LOP3.LUT R19, R29, 0x1ff, RZ, 0xc0, !PT ;  /* 0x000001ff1d137812 */ /* 0x002fe200078ec0ff */
[----:B--2---:R-:W-:Y:S04]  /*87d0*/  STL [R1+0x1f30], R5 ;  /* 0x001f300501007387 */ /* 0x004fe80000100800 */
[----:B------:R-:W-:Y:S04]  /*87e0*/  STL [R1+0x1f34], R19 ;  /* 0x001f341301007387 */ /* 0x000fe80000100800 */
[----:B------:R0:W-:Y:S02]  /*87f0*/  STL.64 [R1+0xb58], R6 ;  /* 0x000b580601007387 */ /* 0x0001e40000100a00 */
[----:B0-----:R-:W-:-:S05]  /*8800*/  IMAD.WIDE R6, R22, 0x2, R6 ;  /* 0x0000000216067825 */ /* 0x001fca00078e0206 */
[----:B------:R-:W2:Y:S01]  /*8810*/  @!P1 LDG.E.U16 R4, desc[UR8][R6.64] ;  /* 0x0000000806049981 */ /* 0x000ea2000c1e1500 */
[----:B------:R-:W-:-:S03]  /*8820*/  IMAD.SHL.U32 R2, R19, 0x2, RZ ;  /* 0x0000000213027824 */ /* 0x000fc600078e00ff */
[----:B--2---:R-:W-:Y:S04]  /*8830*/  STL [R1+0x1f38], R4 ;  /* 0x001f380401007387 */ /* 0x004fe80000100800 */
[----:B------:R-:W-:Y:S04]  /*8840*/  STL [R1+0x1f3c], R2 ;  /* 0x001f3c0201007387 */ /* 0x000fe80000100800 */
[----:B------:R-:W2:Y:S04]  /*8850*/  LDL.LU R7, [R1+0xa4] ;  /* 0x0000a40001077983 */ /* 0x000ea80000300800 */
[----:B--2---:R0:W-:Y:S04]  /*8860*/  STL [R1+0x1f48], R7 ;  /* 0x001f480701007387 */ /* 0x0041e80000100800 */
[----:B0-----:R-:W2:Y:S04]  /*8870*/  LDL.LU R7, [R1+0x3c] ;  /* 0x00003c0001077983 */ /* 0x001ea80000300800 */
[----:B------:R-:W3:Y:S04]  /*8880*/  LDL.LU R4, [R1+0x34] ;  /* 0x0000340001047983 */ /* 0x000ee80000300800 */
[----:B---3--:R0:W-:Y:S04]  /*8890*/  STL [R1+0x1f40], R4 ;  /* 0x001f400401007387 */ /* 0x0081e80000100800 */
[----:B0-----:R-:W3:Y:S01]  /*88a0*/  LDL.LU R4, [R1+0x5c] ;  /* 0x00005c0001047983 */ /* 0x001ee20000300800 */
[----:B------:R-:W0:Y:S03]  /*88b0*/  S2R R0, SR_TID.X ;  /* 0x0000000000007919 */ /* 0x000e260000002100 */
[----:B------:R-:W-:Y:S04]  /*88c0*/  STS.U16 [R2+UR5], R23 ;  /* 0x0000001702007988 */ /* 0x000fe80008000405 */
[----:B------:R-:W-:Y:S04]  /*88d0*/  STS.U16 [R2+UR5+0x2000], R24 ;  /* 0x0020001802007988 */ /* 0x000fe80008000405 */
[----:B------:R-:W-:Y:S04]  /*88e0*/  STS.U16 [R2+UR5+0x4000], R25 ;  /* 0x0040001902007988 */ /* 0x000fe80008000405 */
[----:B------:R-:W-:Y:S01]  /*88f0*/  STS.U16 [R2+UR5+0x6000], R3 ;  /* 0x0060000302007988 */ /* 0x000fe20008000405 */
[----:B0-----:R-:W-:-:S03]  /*8900*/  LOP3.LUT R0, R0, 0x1ff, RZ, 0xc0, !PT ;  /* 0x000001ff00007812 */ /* 0x001fc600078ec0ff */
[----:B---3--:R0:W-:Y:S04]  /*8910*/  STL [R1+0x1f44], R4 ;  /* 0x001f440401007387 */ /* 0x0081e80000100800 */
[----:B0-----:R-:W3:Y:S01]  /*8920*/  LDL.LU R4, [R1+0x7c] ;  /* 0x00007c0001047983 */ /* 0x001ee20000300800 */
[----:B------:R-:W-:-:S05]  /*8930*/  IMAD.SHL.U32 R0, R0, 0x2, RZ ;  /* 0x0000000200007824 */ /* 0x000fca00078e00ff */
[----:B------:R-:W-:-:S05]  /*8940*/  LOP3.LUT R0, R0, 0x10, RZ, 0x3c, !PT ;  /* 0x0000001000007812 */ /* 0x000fca00078e3cff */
[----:B------:R-:W-:Y:S04]  /*8950*/  STS.U16 [R0+UR5+0x400], R26 ;  /* 0x0004001a00007988 */ /* 0x000fe80008000405 */
[----:B------:R-:W-:Y:S04]  /*8960*/  STS.U16 [R0+UR5+0x2400], R27 ;  /* 0x0024001b00007988 */ /* 0x000fe80008000405 */
[----:B------:R0:W-:Y:S02]  /*8970*/  STS.U16 [R0+UR5+0x4400], R28 ;  /* 0x0044001c00007988 */ /* 0x0001e40008000405 */
[----:B0-----:R-:W0:Y:S01]  /*8980*/  S2R R28, SR_TID.X ;  /* 0x00000000001c7919 */ /* 0x001e220000002100 */
[----:B------:R-:W-:-:S02]  /*8990*/  LOP3.LUT R3, R29, 0x1ff, RZ, 0xc0, !PT ;  /* 0x000001ff1d037812 */ /* 0x000fc400078ec0ff */
[----:B0-----:R-:W-:-:S05]  /*89a0*/  LOP3.LUT R28, R28, 0x1ff, RZ, 0xc0, !PT ;  /* 0x000001ff1c1c7812 */ /* 0x001fca00078ec0ff */
[----:B------:R-:W-:-:S05]  /*89b0*/  IMAD.SHL.U32 R11, R28, 0x2, RZ ;  /* 0x000000021c0b7824 */ /* 0x000fca00078e00ff */
[C---:B------:R-:W-:Y:S01]  /*89c0*/  LOP3.LUT R2, R11.reuse, 0x20, RZ, 0x3c, !PT ;  /* 0x000000200b027812 */ /* 0x040fe200078e3cff */
[----:B---3--:R0:W-:Y:S04]  /*89d0*/  STL [R1+0x1f4c], R4 ;  /* 0x001f4c0401007387 */ /* 0x0081e80000100800 */
[----:B------:R-:W3:Y:S04]  /*89e0*/  LDL.LU R19, [R1+0xa0] ;  /* 0x0000a00001137983 */ /* 0x000ee80000300800 */
[----:B------:R-:W4:Y:S04]  /*89f0*/  LDL.LU R5, [R1+0x78] ;  /* 0x0000780001057983 */ /* 0x000f280000300800 */
[----:B------:R-:W3:Y:S04]  /*8a00*/  LDL.LU R6, [R1+0x58] ;  /* 0x0000580001067983 */ /* 0x000ee80000300800 */
        /* <DEDUP_REMOVED lines=12> */
[----:B------:R-:W3:Y:S01]  /*8ad0*/  LDL.LU R20, [R1+0x24] ;  /* 0x0000240001147983 */ /* 0x000ee20000300800 */
[----:B0-----:R-:W-:-:S03]  /*8ae0*/  LOP3.LUT R4, R11, 0x10, RZ, 0x3c, !PT ;  /* 0x000000100b047812 */ /* 0x001fc600078e3cff */
[----:B------:R-:W3:Y:S04]  /*8af0*/  LDL.LU R21, [R1+0x90] ;  /* 0x0000900001157983 */ /* 0x000ee80000300800 */
[----:B------:R-:W3:Y:S04]  /*8b00*/  LDL.LU R23, [R1+0x68] ;  /* 0x0000680001177983 */ /* 0x000ee80000300800 */
[----:B------:R-:W3:Y:S04]  /*8b10*/  LDL.LU R24, [R1+0x48] ;  /* 0x0000480001187983 */ /* 0x000ee80000300800 */
[----:B------:R-:W3:Y:S01]  /*8b20*/  LDL.LU R26, [R1+0x20] ;  /* 0x00002000011a7983 */ /* 0x000ee20000300800 */
[----:B------:R-:W-:-:S03]  /*8b30*/  IMAD.SHL.U32 R11, R3, 0x2, RZ ;  /* 0x00000002030b7824 */ /* 0x000fc600078e00ff */
[----:B------:R-:W3:Y:S04]  /*8b40*/  LDL.LU R27, [R1+0x1c] ;  /* 0x00001c00011b7983 */ /* 0x000ee80000300800 */
[----:B------:R-:W3:Y:S04]  /*8b50*/  LDL.LU R0, [R1+0x18] ;  /* 0x0000180001007983 */ /* 0x000ee80000300800 */
[----:B------:R-:W3:Y:S04]  /*8b60*/  LDL.LU R28, [R1+0x14] ;  /* 0x00001400011c7983 */ /* 0x000ee80000300800 */
[----:B------:R-:W3:Y:S04]  /*8b70*/  LDL.LU R29, [R1+0x10] ;  /* 0x00001000011d7983 */ /* 0x000ee80000300800 */
[----:B------:R-:W3:Y:S04]  /*8b80*/  LDL.LU R3, [R1+0xc] ;  /* 0x00000c0001037983 */ /* 0x000ee80000300800 */
[----:B--2---:R0:W-:Y:S04]  /*8b90*/  STS.U16 [R4+UR5+0x6400], R7 ;  /* 0x0064000704007988 */ /* 0x0041e80008000405 */
[----:B0-----:R-:W2:Y:S04]  /*8ba0*/  LDL.LU R4, [R1+0x1f4c] ;  /* 0x001f4c0001047983 */ /* 0x001ea80000300800 */
[----:B------:R-:W2:Y:S04]  /*8bb0*/  LDL.LU R7, [R1+0x1f48] ;  /* 0x001f480001077983 */ /* 0x000ea80000300800 */
[----:B--2---:R-:W-:Y:S04]  /*8bc0*/  STS.U16 [R2+UR5+0x800], R7 ;  /* 0x0008000702007988 */ /* 0x004fe80008000405 */
[----:B------:R0:W-:Y:S04]  /*8bd0*/  STS.U16 [R2+UR5+0x2800], R4 ;  /* 0x0028000402007988 */ /* 0x0001e80008000405 */
[----:B0-----:R-:W2:Y:S01]  /*8be0*/  LDL.LU R4, [R1+0x1f44] ;  /* 0x001f440001047983 */ /* 0x001ea20000300800 */
[----:B------:R-:W-:-:S03]  /*8bf0*/  LOP3.LUT R7, R11, 0x30, RZ, 0x3c, !PT ;  /* 0x000000300b077812 */ /* 0x000fc600078e3cff */
[----:B--2---:R0:W-:Y:S04]  /*8c00*/  STS.U16 [R2+UR5+0x4800], R4 ;  /* 0x0048000402007988 */ /* 0x0041e80008000405 */
[----:B0-----:R-:W2:Y:S04]  /*8c10*/  LDL.LU R4, [R1+0x1f40] ;  /* 0x001f400001047983 */ /* 0x001ea80000300800 */
[----:B--2---:R0:W-:Y:S04]  /*8c20*/  STS.U16 [R2+UR5+0x6800], R4 ;  /* 0x0068000402007988 */ /* 0x0041e80008000405 */
[----:B---3--:R1:W-:Y:S04]  /*8c30*/  STS.U16 [R7+UR5+0xc00], R19 ;  /* 0x000c001307007988 */ /* 0x0083e80008000405 */
[----:B0-----:R-:W2:Y:S04]  /*8c40*/  LDL.LU R2, [R1+0x1f3c] ;  /* 0x001f3c0001027983 */ /* 0x001ea80000300800 */
[----:B------:R-:W3:Y:S04]  /*8c50*/  LDL.LU R4, [R1+0x1f38] ;  /* 0x001f380001047983 */ /* 0x000ee80000300800 */
[----:B-1----:R-:W2:Y:S01]  /*8c60*/  LDL.LU R19, [R1+0x1f34] ;  /* 0x001f340001137983 */ /* 0x002ea20000300800 */
[----:B------:R-:W-:-:S03]  /*8c70*/  LOP3.LUT R11, R11, 0x40, RZ, 0x3c, !PT ;  /* 0x000000400b0b7812 */ /* 0x000fc600078e3cff */
[----:B----4-:R0:W-:Y:S04]  /*8c80*/  STS.U16 [R7+UR5+0x2c00], R5 ;  /* 0x002c000507007988 */ /* 0x0101e80008000405 */
[----:B------:R1:W-:Y:S04]  /*8c90*/  STS.U16 [R7+UR5+0x4c00], R6 ;  /* 0x004c000607007988 */ /* 0x0003e80008000405 */
[----:B------:R4:W-:Y:S04]  /*8ca0*/  STS.U16 [R7+UR5+0x6c00], R8 ;  /* 0x006c000807007988 */ /* 0x0009e80008000405 */
[----:B------:R-:W-:Y:S04]  /*8cb0*/  STS.U16 [R11+UR5+0x1000], R16 ;  /* 0x001000100b007988 */ /* 0x000fe80008000405 */
[----:B------:R0:W-:Y:S04]  /*8cc0*/  STS.U16 [R11+UR5+0x3000], R9 ;  /* 0x003000090b007988 */ /* 0x0001e80008000405 */
[----:B------:R1:W-:Y:S04]  /*8cd0*/  STS.U16 [R11+UR5+0x5000], R10 ;  /* 0x0050000a0b007988 */ /* 0x0003e80008000405 */
[----:B------:R4:W-:Y:S04]  /*8ce0*/  STS.U16 [R11+UR5+0x7000], R12 ;  /* 0x0070000c0b007988 */ /* 0x0009e80008000405 */
[----:B0-----:R-:W3:Y:S04]  /*8cf0*/  LDL.LU R5, [R1+0x1f30] ;  /* 0x001f300001057983 */ /* 0x001ee80000300800 */
[----:B-1----:R-:W3:Y:S04]  /*8d00*/  LDL.LU R6, [R1+0x1f2c] ;  /* 0x001f2c0001067983 */ /* 0x002ee80000300800 */
[----:B----4-:R-:W4:Y:S04]  /*8d10*/  LDL.LU R7, [R1+0x1f28] ;  /* 0x001f280001077983 */ /* 0x010f280000300800 */
[----:B------:R-:W3:Y:S04]  /*8d20*/  LDL.LU R8, [R1+0x1f24] ;  /* 0x001f240001087983 */ /* 0x000ee80000300800 */
[----:B------:R-:W3:Y:S04]  /*8d30*/  LDL.LU R9, [R1+0x1f20] ;  /* 0x001f200001097983 */ /* 0x000ee80000300800 */
[----:B------:R-:W3:Y:S04]  /*8d40*/  LDL.LU R10, [R1+0x1f1c] ;  /* 0x001f1c00010a7983 */ /* 0x000ee80000300800 */
[----:B------:R-:W3:Y:S04]  /*8d50*/  LDL.LU R11, [R1+0x1f18] ;  /* 0x001f1800010b7983 */ /* 0x000ee80000300800 */
[----:B------:R-:W3:Y:S01]  /*8d60*/  LDL.LU R12, [R1+0x1f14] ;  /* 0x001f1400010c7983 */ /* 0x000ee20000300800 */
[----:B--2---:R-:W-:-:S05]  /*8d70*/  IMAD.SHL.U32 R19, R19, 0x2, RZ ;  /* 0x0000000213137824 */ /* 0x004fca00078e00ff */
[----:B------:R-:W-:-:S05]  /*8d80*/  LOP3.LUT R16, R19, 0x50, RZ, 0x3c, !PT ;  /* 0x0000005013107812 */ /* 0x000fca00078e3cff */
[----:B------:R0:W-:Y:S04]  /*8d90*/  STS.U16 [R16+UR5+0x1400], R13 ;  /* 0x0014000d10007988 */ /* 0x0001e80008000405 */
[----:B------:R1:W-:Y:S04]  /*8da0*/  STS.U16 [R16+UR5+0x3400], R14 ;  /* 0x0034000e10007988 */ /* 0x0003e80008000405 */
[----:B------:R-:W-:Y:S04]  /*8db0*/  STS.U16 [R16+UR5+0x5400], R15 ;  /* 0x0054000f10007988 */ /* 0x000fe80008000405 */
[----:B------:R2:W-:Y:S01]  /*8dc0*/  STS.U16 [R16+UR5+0x7400], R22 ;  /* 0x0074001610007988 */ /* 0x0005e20008000405 */
[----:B------:R-:W-:-:S03]  /*8dd0*/  LOP3.LUT R19, R19, 0x60, RZ, 0x3c, !PT ;  /* 0x0000006013137812 */ /* 0x000fc600078e3cff */
[----:B0-----:R-:W3:Y:S04]  /*8de0*/  LDL.LU R13, [R1+0x1f10] ;  /* 0x001f1000010d7983 */ /* 0x001ee80000300800 */
[----:B-1----:R-:W3:Y:S01]  /*8df0*/  LDL.LU R14, [R1+0x1f0c] ;  /* 0x001f0c00010e7983 */ /* 0x002ee20000300800 */
[----:B--2---:R-:W0:Y:S03]  /*8e00*/  S2R R22, SR_TID.X ;  /* 0x0000000000167919 */ /* 0x004e260000002100 */
[----:B------:R1:W-:Y:S04]  /*8e10*/  STS.U16 [R19+UR5+0x1800], R25 ;  /* 0x0018001913007988 */ /* 0x0003e80008000405 */
[----:B------:R-:W2:Y:S04]  /*8e20*/  LDL.LU R15, [R1+0x1f08] ;  /* 0x001f0800010f7983 */ /* 0x000ea80000300800 */
[----:B------:R-:W2:Y:S01]  /*8e30*/  LDL.LU R16, [R1+0x1f04] ;  /* 0x001f040001107983 */ /* 0x000ea20000300800 */
[----:B-1----:R-:W-:-:S03]  /*8e40*/  LOP3.LUT R25, R2, 0x70, RZ, 0x3c, !PT ;  /* 0x0000007002197812 */ /* 0x002fc600078e3cff */
[----:B------:R1:W-:Y:S04]  /*8e50*/  STS.U16 [R19+UR5+0x3800], R17 ;  /* 0x0038001113007988 */ /* 0x0003e80008000405 */
[----:B------:R0:W-:Y:S04]  /*8e60*/  STS.U16 [R19+UR5+0x5800], R18 ;  /* 0x0058001213007988 */ /* 0x0001e80008000405 */
[----:B------:R4:W-:Y:S04]  /*8e70*/  STS.U16 [R19+UR5+0x7800], R20 ;  /* 0x0078001413007988 */ /* 0x0009e80008000405 */
[----:B-1----:R-:W2:Y:S01]  /*8e80*/  LDL.LU R17, [R1+0x1f00] ;  /* 0x001f000001117983 */ /* 0x002ea20000300800 */
[----:B0-----:R-:W-:-:S03]  /*8e90*/  SHF.R.U32.HI R22, RZ, 0x2, R22 ;  /* 0x00000002ff167819 */ /* 0x001fc60000011616 */
[----:B------:R-:W2:Y:S04]  /*8ea0*/  LDL.LU R18, [R1+0x1efc] ;  /* 0x001efc0001127983 */ /* 0x000ea80000300800 */
[----:B----4-:R-:W4:Y:S01]  /*8eb0*/  LDL.LU R19, [R1+0x1ef8] ;  /* 0x001ef80001137983 */ /* 0x010f220000300800 */
[----:B------:R-:W-:-:S03]  /*8ec0*/  LOP3.LUT R2, R2, 0x30, R22, 0x78, !PT ;  /* 0x0000003002027812 */ /* 0x000fc600078e7816 */
[----:B------:R-:W2:Y:S04]  /*8ed0*/  LDL.LU R20, [R1+0x1ef4] ;  /* 0x001ef40001147983 */ /* 0x000ea80000300800 */
[----:B------:R0:W-:Y:S04]  /*8ee0*/  STS.U16 [R25+UR5+0x1c00], R21 ;  /* 0x001c001519007988 */ /* 0x0001e80008000405 */
[----:B------:R1:W-:Y:S04]  /*8ef0*/  STS.U16 [R25+UR5+0x3c00], R23 ;  /* 0x003c001719007988 */ /* 0x0003e80008000405 */
[----:B------:R1:W-:Y:S04]  /*8f00*/  STS.U16 [R25+UR5+0x5c00], R24 ;  /* 0x005c001819007988 */ /* 0x0003e80008000405 */
[----:B0-----:R-:W2:Y:S04]  /*8f10*/  LDL.LU R21, [R1+0x1ef0] ;  /* 0x001ef00001157983 */ /* 0x001ea80000300800 */
[----:B------:R-:W2:Y:S04]  /*8f20*/  LDL.LU R22, [R1+0x1eec] ;  /* 0x001eec0001167983 */ /* 0x000ea80000300800 */
[----:B-1----:R-:W2:Y:S04]  /*8f30*/  LDL.LU R23, [R1+0x1ee8] ;  /* 0x001ee80001177983 */ /* 0x002ea80000300800 */
        /* <DEDUP_REMOVED lines=10> */
[----:B0-----:R-:W2:Y:S04]  /*8fe0*/  LDL.LU R28, [R1+0x1ed0] ;  /* 0x001ed000011c7983 */ /* 0x001ea80000300800 */
[----:B-1----:R-:W2:Y:S04]  /*8ff0*/  LDL.LU R29, [R1+0x1ecc] ;  /* 0x001ecc00011d7983 */ /* 0x002ea80000300800 */
[----:B------:R-:W-:Y:S04]  /*9000*/  STS.U16 [R2+UR5+0x9000], R3 ;  /* 0x0090000302007988 */ /* 0x000fe80008000405 */
[----:B--2---:R0:W-:Y:S04]  /*9010*/  STS.U16 [R2+UR5+0x9400], R29 ;  /* 0x0094001d02007988 */ /* 0x0041e80008000405 */
[----:B------:R-:W-:Y:S04]  /*9020*/  STS.U16 [R2+UR5+0x9800], R28 ;  /* 0x0098001c02007988 */ /* 0x000fe80008000405 */
[----:B------:R1:W-:Y:S04]  /*9030*/  STS.U16 [R2+UR5+0x9c00], R0 ;  /* 0x009c000002007988 */ /* 0x0003e80008000405 */
[----:B0-----:R-:W2:Y:S04]  /*9040*/  LDL.LU R29, [R1+0x1ec8] ;  /* 0x001ec800011d7983 */ /* 0x001ea80000300800 */
[----:B-1----:R-:W2:Y:S04]  /*9050*/  LDL R0, [R1+0xb50] ;  /* 0x000b500001007983 */ /* 0x002ea80000100800 */
[----:B------:R-:W-:Y:S04]  /*9060*/  STS.U16 [R2+UR5+0xa000], R27 ;  /* 0x00a0001b02007988 */ /* 0x000fe80008000405 */
[----:B------:R-:W-:Y:S04]  /*9070*/  STS.U16 [R2+UR5+0xa400], R26 ;  /* 0x00a4001a02007988 */ /* 0x000fe80008000405 */
[----:B------:R-:W-:Y:S04]  /*9080*/  STS.U16 [R2+UR5+0xa800], R25 ;  /* 0x00a8001902007988 */ /* 0x000fe80008000405 */
[----:B------:R-:W-:Y:S04]  /*9090*/  STS.U16 [R2+UR5+0xac00], R24 ;  /* 0x00ac001802007988 */ /* 0x000fe80008000405 */
[----:B------:R-:W-:Y:S04]  /*90a0*/  STS.U16 [R2+UR5+0xb000], R23 ;  /* 0x00b0001702007988 */ /* 0x000fe80008000405 */
[----:B------:R-:W-:Y:S04]  /*90b0*/  STS.U16 [R2+UR5+0xb400], R22 ;  /* 0x00b4001602007988 */ /* 0x000fe80008000405 */
[----:B------:R-:W-:Y:S04]  /*90c0*/  STS.U16 [R2+UR5+0xb800], R21 ;  /* 0x00b8001502007988 */ /* 0x000fe80008000405 */
[----:B------:R-:W-:Y:S04]  /*90d0*/  STS.U16 [R2+UR5+0xbc00], R20 ;  /* 0x00bc001402007988 */ /* 0x000fe80008000405 */
[----:B----4-:R-:W-:Y:S04]  /*90e0*/  STS.U16 [R2+UR5+0xc000], R19 ;  /* 0x00c0001302007988 */ /* 0x010fe80008000405 */
[----:B------:R-:W-:Y:S04]  /*90f0*/  STS.U16 [R2+UR5+0xc400], R18 ;  /* 0x00c4001202007988 */ /* 0x000fe80008000405 */
[----:B------:R-:W-:Y:S04]  /*9100*/  STS.U16 [R2+UR5+0xc800], R17 ;  /* 0x00c8001102007988 */ /* 0x000fe80008000405 */
[----:B------:R-:W-:Y:S04]  /*9110*/  STS.U16 [R2+UR5+0xcc00], R16 ;  /* 0x00cc001002007988 */ /* 0x000fe80008000405 */
[----:B------:R-:W-:Y:S04]  /*9120*/  STS.U16 [R2+UR5+0xd000], R15 ;  /* 0x00d0000f02007988 */ /* 0x000fe80008000405 */
[----:B---3--:R-:W-:Y:S04]  /*9130*/  STS.U16 [R2+UR5+0xd400], R14 ;  /* 0x00d4000e02007988 */ /* 0x008fe80008000405 */
        /* <DEDUP_REMOVED lines=9> */
[----:B------:R-:W-:Y:S01]  /*91d0*/  STS.U16 [R2+UR5+0xfc00], R4 ;  /* 0x00fc000402007988 */ /* 0x000fe20008000405 */
[----:B------:R-:W-:Y:S06]  /*91e0*/  BAR.SYNC.DEFER_BLOCKING 0x0 ;  /* 0x0000000000007b1d */ /* 0x000fec0000010000 */
[----:B--2---:R-:W-:Y:S04]  /*91f0*/  LDSM.16.M88.4 R4, [R29+0x8000] ;  /* 0x008000001d04783b */ /* 0x004fe80000000200 */
[----:B------:R-:W0:Y:S04]  /*9200*/  LDSM.16.MT88.4 R12, [R0] ;  /* 0x00000000000c783b */ /* 0x000e280000004200 */
[----:B------:R-:W-:Y:S04]  /*9210*/  LDSM.16.MT88.4 R16, [R0+0x280] ;  /* 0x000280000010783b */ /* 0x000fe80000004200 */
[----:B------:R-:W-:Y:S04]  /*9220*/  LDSM.16.MT88.4 R20, [R0+0x300] ;  /* 0x000300000014783b */ /* 0x000fe80000004200 */
[----:B------:R-:W-:Y:S04]  /*9230*/  LDSM.16.MT88.4 R24, [R0+0x380] ;  /* 0x000380000018783b */ /* 0x000fe80000004200 */
[----:B0-----:R-:W-:Y:S04]  /*9240*/  STL.64 [R1+0x10], R12 ;  /* 0x0000100c01007387 */ /* 0x001fe80000100a00 */
[----:B------:R-:W-:Y:S01]  /*9250*/  STL.64 [R1+0x18], R14 ;  /* 0x0000180e01007387 */ /* 0x000fe20000100a00 */
[----:B------:R-:W-:-:S03]  /*9260*/  IMAD.MOV.U32 R9, RZ, RZ, R12 ;  /* 0x000000ffff097224 */ /* 0x000fc600078e000c */
[----:B------:R-:W-:Y:S01]  /*9270*/  STL [R1+0x1e90], R29 ;  /* 0x001e901d01007387 */ /* 0x000fe20000100800 */
[----:B------:R-:W-:-:S03]  /*9280*/  IMAD.MOV.U32 R8, RZ, RZ, R13 ;  /* 0x000000ffff087224 */ /* 0x000fc600078e000d */
[----:B------:R-:W-:Y:S01]  /*9290*/  STL.64 [R1+0x110], R4 ;  /* 0x0001100401007387 */ /* 0x000fe20000100a00 */
[----:B------:R-:W-:Y:S02]  /*92a0*/  IMAD.MOV.U32 R3, RZ, RZ, R14 ;  /* 0x000000ffff037224 */ /* 0x000fe400078e000e */
[----:B------:R-:W-:Y:S01]  /*92b0*/  IMAD.MOV.U32 R2, RZ, RZ, R15 ;  /* 0x000000ffff027224 */ /* 0x000fe200078e000f */
[----:B------:R-:W-:Y:S04]  /*92c0*/  STL.64 [R1+0x118], R6 ;  /* 0x0001180601007387 */ /* 0x000fe80000100a00 */
[----:B------:R-:W0:Y:S04]  /*92d0*/  LDSM.16.MT88.4 R4, [R0+0x100] ;  /* 0x000100000004783b */ /* 0x000e280000004200 */
[----:B------:R-:W1:Y:S04]  /*92e0*/  LDSM.16.MT88.4 R12, [R0+0x80] ;  /* 0x00008000000c783b */ /* 0x000e680000004200 */
[----:B0-----:R-:W-:Y:S04]  /*92f0*/  STL.64 [R1+0x1ea0], R6 ;  /* 0x001ea00601007387 */ /* 0x001fe80000100a00 */
[----:B-1----:R-:W-:Y:S04]  /*9300*/  STL.64 [R1], R12 ;  /* 0x0000000c01007387 */ /* 0x002fe80000100a00 */
[----:B------:R-:W-:Y:S04]  /*9310*/  STL.64 [R1+0x8], R14 ;  /* 0x0000080e01007387 */ /* 0x000fe80000100a00 */
[----:B------:R0:W-:Y:S04]  /*9320*/  STL.64 [R1+0x1e98], R4 ;  /* 0x001e980401007387 */ /* 0x0001e80000100a00 */
[----:B------:R-:W-:Y:S04]  /*9330*/  LDSM.16.MT88.4 R12, [R0+0x200] ;  /* 0x00020000000c783b */ /* 0x000fe80000004200 */
[----:B0-----:R-:W2:Y:S04]  /*9340*/  LDL.LU.64 R4, [R1+0x6e0] ;  /* 0x0006e00001047983 */ /* 0x001ea80000300a00 */
[----:B------:R-:W3:Y:S04]  /*9350*/  LDL.LU.64 R6, [R1+0x6e8] ;  /* 0x0006e80001067983 */ /* 0x000ee80000300a00 */
[----:B---3--:R-:W-:Y:S04]  /*9360*/  STL.64 [R1+0x1eb0], R6 ;  /* 0x001eb00601007387 */ /* 0x008fe80000100a00 */
[----:B--2---:R0:W-:Y:S02]  /*9370*/  STL.64 [R1+0x1ea8], R4 ;  /* 0x001ea80401007387 */ /* 0x0041e40000100a00 */
[----:B0-----:R-:W-:-:S02]  /*9380*/  IMAD.MOV.U32 R4, RZ, RZ, R9 ;  /* 0x000000ffff047224 */ /* 0x001fc400078e0009 */
[----:B------:R-:W-:Y:S02]  /*9390*/  IMAD.MOV.U32 R5, RZ, RZ, R8 ;  /* 0x000000ffff057224 */ /* 0x000fe400078e0008 */
[----:B------:R-:W0:Y:S04]  /*93a0*/  LDSM.16.MT88.4 R8, [R0+0x180] ;  /* 0x000180000008783b */ /* 0x000e280000004200 */
[----:B0-----:R-:W-:Y:S04]  /*93b0*/  STL.64 [R1+0x1ec0], R10 ;  /* 0x001ec00a01007387 */ /* 0x001fe80000100a00 */
[----:B------:R0:W-:Y:S04]  /*93c0*/  STL.64 [R1+0x1eb8], R8 ;  /* 0x001eb80801007387 */ /* 0x0001e80000100a00 */
[----:B0-----:R-:W2:Y:S04]  /*93d0*/  LDL.LU.64 R8, [R1+0xab0] ;  /* 0x000ab00001087983 */ /* 0x001ea80000300a00 */
[----:B------:R-:W2:Y:S04]  /*93e0*/  LDL.LU.64 R10, [R1+0xab8] ;  /* 0x000ab800010a7983 */ /* 0x000ea80000300a00 */
[----:B------:R0:W-:Y:S04]  /*93f0*/  STL.64 [R1+0x1e88], R14 ;  /* 0x001e880e01007387 */ /* 0x0001e80000100a00 */
[----:B------:R1:W-:Y:S04]  /*9400*/  STL.64 [R1+0x1e80], R12 ;  /* 0x001e800c01007387 */ /* 0x0003e80000100a00 */
[----:B0-----:R-:W3:Y:S04]  /*9410*/  LDL.64 R14, [R1+0x8] ;  /* 0x00000800010e7983 */ /* 0x001ee80000100a00 */
[----:B-1----:R-:W3:Y:S04]  /*9420*/  LDL.64 R12, [R1] ;  /* 0x00000000010c7983 */ /* 0x002ee80000100a00 */
[----:B------:R-:W-:Y:S04]  /*9430*/  STL.64 [R1+0x1e78], R18 ;  /* 0x001e781201007387 */ /* 0x000fe80000100a00 */
[----:B------:R0:W-:Y:S04]  /*9440*/  STL.64 [R1+0x1e70], R16 ;  /* 0x001e701001007387 */ /* 0x0001e80000100a00 */
[----:B0-----:R-:W2:Y:S01]  /*9450*/  LDL.LU.64 R16, [R1+0x110] ;  /* 0x0001100001107983 */ /* 0x001ea20000300a00 */
[----:B------:R-:W-:-:S02]  /*9460*/  IMAD.MOV.U32 R6, RZ, RZ, R3 ;  /* 0x000000ffff067224 */ /* 0x000fc400078e0003 */
[----:B------:R-:W-:Y:S01]  /*9470*/  IMAD.MOV.U32 R7, RZ, RZ, R2 ;  /* 0x000000ffff077224 */ /* 0x000fe200078e0002 */
[----:B------:R-:W-:Y:S04]  /*9480*/  STL.64 [R1+0x1e68], R22 ;  /* 0x001e681601007387 */ /* 0x000fe80000100a00 */
[----:B------:R0:W-:Y:S04]  /*9490*/  STL.64 [R1+0x1e60], R20 ;  /* 0x001e601401007387 */ /* 0x0001e80000100a00 */
[----:B0-----:R-:W4:Y:S04]  /*94a0*/  LDL.LU.64 R20, [R1+0x520] ;  /* 0x0005200001147983 */ /* 0x001f280000300a00 */
[----:B------:R-:W4:Y:S04]  /*94b0*/  LDL.LU.64 R22, [R1+0x528] ;  /* 0x0005280001167983 */ /* 0x000f280000300a00 */
[----:B------:R-:W-:Y:S01]  /*94c0*/  STL [R1+0x1e94], R27 ;  /* 0x001e941b01007387 */ /* 0x000fe20000100800 */
[----:B--2---:R-:W-:Y:S03]  /*94d0*/  HMMA.16816.F32 R4, R4, R16, R8 ;  /* 0x000000100404723c */ /* 0x004fe60000001808 */
[----:B------:R-:W2:Y:S04]  /*94e0*/  LDL.LU.64 R10, [R1+0x1ec0] ;  /* 0x001ec000010a7983 */ /* 0x000ea80000300a00 */
[----:B------:R-:W2:-:S12]  /*94f0*/  LDL.LU.64 R8, [R1+0x1eb8] ;  /* 0x001eb80001087983 */ /* 0x000e980000300a00 */
[----:B------:R-:W-:Y:S04]  /*9500*/  STL.64 [R1+0xab0], R4 ;  /* 0x000ab00401007387 */ /* 0x000fe80000100a00 */
[----:B------:R0:W-:Y:S04]  /*9510*/  STL.64 [R1+0xab8], R6 ;  /* 0x000ab80601007387 */ /* 0x0001e80000100a00 */
[----:B0-----:R-:W3:Y:S04]  /*9520*/  LDL.LU.64 R6, [R1+0x1eb0] ;  /* 0x001eb00001067983 */ /* 0x001ee80000300a00 */
[----:B------:R-:W3:Y:S02]  /*9530*/  LDL.LU.64 R4, [R1+0x1ea8] ;  /* 0x001ea80001047983 */ /* 0x000ee40000300a00 */
[----:B---3--:R-:W-:-:S15]  /*9540*/  HMMA.16816.F32 R4, R12, R16, R4 ;  /* 0x000000100c04723c */ /* 0x008fde0000001804 */
[----:B------:R-:W-:-:S04]  /*9550*/  NOP ;  /* 0x0000000000007918 */ /* 0x000fc80000000000 */
[----:B------:R-:W-:Y:S04]  /*9560*/  STL.64 [R1+0xad0], R4 ;  /* 0x000ad00401007387 */ /* 0x000fe80000100a00 */
[----:B------:R0:W-:Y:S04]  /*9570*/  STL.64 [R1+0xad8], R6 ;  /* 0x000ad80601007387 */ /* 0x0001e80000100a00 */
[----:B0-----:R-:W4:Y:S04]  /*9580*/  LDL.LU.64 R6, [R1+0x1ea0] ;  /* 0x001ea00001067983 */ /* 0x001f280000300a00 */
[----:B------:R-:W4:Y:S01]  /*9590*/  LDL.LU.64 R4, [R1+0x1e98] ;  /* 0x001e980001047983 */ /* 0x000f220000300a00 */
[----:B------:R-:W-:-:S02]  /*95a0*/  IMAD.MOV.U32 R28, RZ, RZ, R12 ;  /* 0x000000ffff1c7224 */ /* 0x000fc400078e000c */
[----:B------:R-:W-:Y:S02]  /*95b0*/  IMAD.MOV.U32 R3, RZ, RZ, R13 ;  /* 0x000000ffff037224 */ /* 0x000fe400078e000d */
[----:B------:R-:W-:Y:S01]  /*95c0*/  IMAD.MOV.U32 R2, RZ, RZ, R14 ;  /* 0x000000ffff027224 */ /* 0x000fe200078e000e */
[----:B------:R-:W2:Y:S01]  /*95d0*/  LDL.LU.64 R12, [R1+0x3e0] ;  /* 0x0003e000010c7983 */ /* 0x000ea20000300a00 */
[----:B------:R-:W-:-:S03]  /*95e0*/  IMAD.MOV.U32 R0, RZ, RZ, R15 ;  /* 0x000000ffff007224 */ /* 0x000fc600078e000f */
[----:B------:R-:W2:Y:S01]  /*95f0*/  LDL.LU.64 R14, [R1+0x3e8] ;  /* 0x0003e800010e7983 */ /* 0x000ea20000300a00 */
[----:B------:R-:W-:Y:S02]  /*9600*/  IMAD.MOV.U32 R27, RZ, RZ, R16 ;  /* 0x000000ffff1b7224 */ /* 0x000fe400078e0010 */
[----:B------:R-:W-:Y:S01]  /*9610*/  IMAD.MOV.U32 R29, RZ, RZ, R17 ;  /* 0x000000ffff1d7224 */ /* 0x000fe200078e0011 */
[----:B----4-:R-:W-:-:S15]  /*9620*/  HMMA.16816.F32 R20, R4, R16, R20 ;  /* 0x000000100414723c */ /* 0x010fde0000001814 */
[----:B------:R-:W-:-:S04]  /*9630*/  NOP ;  /* 0x0000000000007918 */ /* 0x000fc80000000000 */
[----:B------:R0:W-:Y:S04]  /*9640*/  STL.64 [R1+0xb30], R20 ;  /* 0x000b301401007387 */ /* 0x0001e80000100a00 */
[----:B------:R1:W-:Y:S04]  /*9650*/  STL.64 [R1+0xb38], R22 ;  /* 0x000b381601007387 */ /* 0x0003e80000100a00 */
[----:B------:R-:W3:Y:S04]  /*9660*/  LDL.LU.64 R16, [R1+0x330] ;  /* 0x0003300001107983 */ /* 0x000ee80000300a00 */
[----:B------:R-:W3:Y:S04]  /*9670*/  LDL.LU.64 R18, [R1+0x338] ;  /* 0x0003380001127983 */ /* 0x000ee80000300a00 */
[----:B0-----:R-:W4:Y:S04]  /*9680*/  LDL.LU.64 R20, [R1+0x2b0] ;  /* 0x0002b00001147983 */ /* 0x001f280000300a00 */
[----:B-1----:R-:W4:Y:S04]  /*9690*/  LDL.LU.64 R22, [R1+0x2b8] ;  /* 0x0002b80001167983 */ /* 0x002f280000300a00 */
[----:B------:R0:W-:Y:S04]  /*96a0*/  STL.64 [R1+0x1e38], R6 ;  /* 0x001e380601007387 */ /* 0x0001e80000100a00 */
[----:B------:R1:W-:Y:S04]  /*96b0*/  STL.64 [R1+0x1e30], R4 ;  /* 0x001e300401007387 */ /* 0x0003e80000100a00 */
[----:B0-----:R-:W2:Y:S04]  /*96c0*/  LDL R6, [R1+0x18] ;  /* 0x0000180001067983 */ /* 0x001ea80000100800 */
[----:B------:R-:W2:Y:S04]  /*96d0*/  LDL R7, [R1+0x1c] ;  /* 0x00001c0001077983 */ /* 0x000ea80000100800 */
[----:B-1----:R-:W3:Y:S04]  /*96e0*/  LDL R4, [R1+0x10] ;  /* 0x0000100001047983 */ /* 0x002ee80000100800 */
[----:B------:R-:W3:Y:S04]  /*96f0*/  LDL R5, [R1+0x14] ;  /* 0x0000140001057983 */ /* 0x000ee80000100800 */
[----:B--2---:R-:W-:Y:S04]  /*9700*/  STL.64 [R1+0x1e58], R6 ;  /* 0x001e580601007387 */ /* 0x004fe80000100a00 */
[----:B---3--:R0:W-:Y:S02]  /*9710*/  STL.64 [R1+0x1e50], R4 ;  /* 0x001e500401007387 */ /* 0x0081e40000100a00 */
[----:B0-----:R-:W-:-:S02]  /*9720*/  IMAD.MOV.U32 R4, RZ, RZ, R27 ;  /* 0x000000ffff047224 */ /* 0x001fc400078e001b */
[----:B------:R-:W-:Y:S01]  /*9730*/  IMAD.MOV.U32 R5, RZ, RZ, R29 ;  /* 0x000000ffff057224 */ /* 0x000fe200078e001d */
[----:B------:R-:W2:Y:S04]  /*9740*/  LDL.LU R27, [R1+0x1e94] ;  /* 0x001e9400011b7983 */ /* 0x000ea80000300800 */
[----:B------:R-:W3:Y:S02]  /*9750*/  LDL.LU R29, [R1+0x1e90] ;  /* 0x001e9000011d7983 */ /* 0x000ee40000300800 */
[----:B------:R-:W-:-:S15]  /*9760*/  HMMA.16816.F32 R12, R8, R4, R12 ;  /* 0x00000004080c723c */ /* 0x000fde000000180c */
[----:B------:R-:W-:-:S04]  /*9770*/  NOP ;  /* 0x0000000000007918 */ /* 0x000fc80000000000 */
[----:B------:R-:W-:Y:S04]  /*9780*/  STL.64 [R1+0xb20], R12 ;  /* 0x000b200c01007387 */ /* 0x000fe80000100a00 */
[----:B------:R0:W-:Y:S04]  /*9790*/  STL.64 [R1+0xb28], R14 ;  /* 0x000b280e01007387 */ /* 0x0001e80000100a00 */
[----:B0-----:R-:W2:Y:S04]  /*97a0*/  LDL.LU.64 R14, [R1+0x1e88] ;  /* 0x001e8800010e7983 */ /* 0x001ea80000300a00 */
[----:B------:R-:W2:Y:S04]  /*97b0*/  LDL.LU.64 R12, [R1+0x1e80] ;  /* 0x001e8000010c7983 */ /* 0x000ea80000300a00 */
[----:B------:R-:W-:Y:S04]  /*97c0*/  STL.64 [R1+0x1e48], R10 ;  /* 0x001e480a01007387 */ /* 0x000fe80000100a00 */
[----:B------:R0:W-:Y:S04]  /*97d0*/  STL.64 [R1+0x1e40], R8 ;  /* 0x001e400801007387 */ /* 0x0001e80000100a00 */
[----:B0-----:R-:W3:Y:S04]  /*97e0*/  LDL.LU.64 R8, [R1+0x230] ;  /* 0x0002300001087983 */ /* 0x001ee80000300a00 */
[----:B------:R-:W3:Y:S01]  /*97f0*/  LDL.LU.64 R10, [R1+0x238] ;  /* 0x00023800010a7983 */ /* 0x000ee20000300a00 */
[----:B--2---:R-:W-:-:S15]  /*9800*/  HMMA.16816.F32 R16, R12, R4, R16 ;  /* 0x000000040c10723c */ /* 0x004fde0000001810 */
[----:B------:R-:W-:-:S04]  /*9810*/  NOP ;  /* 0x0000000000007918 */ /* 0x000fc80000000000 */
[----:B------:R-:W-:Y:S04]  /*9820*/  STL.64 [R1+0xb80], R16 ;  /* 0x000b801001007387 */ /* 0x000fe80000100a00 */
[----:B------:R0:W-:Y:S04]  /*9830*/  STL.64 [R1+0xb88], R18 ;  /* 0x000b881201007387 */ /* 0x0001e80000100a00 */
[----:B0-----:R-:W4:Y:S04]  /*9840*/  LDL.LU.64 R18, [R1+0x1e78] ;  /* 0x001e780001127983 */ /* 0x001f280000300a00 */
[----:B------:R-:W4:Y:S04]  /*9850*/  LDL.LU.64 R16, [R1+0x1e70] ;  /* 0x001e700001107983 */ /* 0x000f280000300a00 */
[----:B------:R-:W-:Y:S04]  /*9860*/  STL.64 [R1+0x1e18], R14 ;  /* 0x001e180e01007387 */ /* 0x000fe80000100a00 */
[----:B------:R0:W-:Y:S04]  /*9870*/  STL.64 [R1+0x1e10], R12 ;  /* 0x001e100c01007387 */ /* 0x0001e80000100a00 */
[----:B0-----:R-:W2:Y:S04]  /*9880*/  LDL.LU.64 R12, [R1+0x1a0] ;  /* 0x0001a000010c7983 */ /* 0x001ea80000300a00 */
[----:B------:R-:W2:Y:S01]  /*9890*/  LDL.LU.64 R14, [R1+0x1a8] ;  /* 0x0001a800010e7983 */ /* 0x000ea20000300a00 */
[----:B----4-:R-:W-:-:S15]  /*98a0*/  HMMA.16816.F32 R20, R16, R4, R20 ;  /* 0x000000041014723c */ /* 0x010fde0000001814 */
[----:B------:R-:W-:-:S04]  /*98b0*/  NOP ;  /* 0x0000000000007918 */ /* 0x000fc80000000000 */
[----:B------:R-:W-:Y:S04]  /*98c0*/  STL.64 [R1+0xb70], R20 ;  /* 0x000b701401007387 */ /* 0x000fe80000100a00 */
[----:B------:R0:W-:Y:S04]  /*98d0*/  STL.64 [R1+0xb78], R22 ;  /* 0x000b781601007387 */ /* 0x0001e80000100a00 */
[----:B0-----:R-:W3:Y:S04]  /*98e0*/  LDL.LU.64 R22, [R1+0x1e68] ;  /* 0x001e680001167983 */ /* 0x001ee80000300a00 */
[----:B------:R-:W3:Y:S04]  /*98f0*/  LDL.LU.64 R20, [R1+0x1e60] ;  /* 0x001e600001147983 */ /* 0x000ee80000300a00 */
[----:B------:R-:W-:Y:S04]  /*9900*/  STL.64 [R1+0x1e08], R18 ;  /* 0x001e081201007387 */ /* 0x000fe80000100a00 */
[----:B------:R0:W-:Y:S04]  /*9910*/  STL.64 [R1+0x1e00], R16 ;  /* 0x001e001001007387 */ /* 0x0001e80000100a00 */
[----:B0-----:R-:W4:Y:S04]  /*9920*/  LDL.LU.64 R16, [R1+0x4f0] ;  /* 0x0004f00001107983 */ /* 0x001f280000300a00 */
[----:B------:R-:W4:Y:S01]  /*9930*/  LDL.LU.64 R18, [R1+0x4f8] ;  /* 0x0004f80001127983 */ /* 0x000f220000300a00 */
[-C--:B---3--:R-:W-:Y:S08]  /*9940*/  HMMA.16816.F32 R8, R20, R4.reuse, R8 ;  /* 0x000000041408723c */ /* 0x088ff00000001808 */
[----:B--2---:R-:W-:Y:S01]  /*9950*/  HMMA.16816.F32 R4, R24, R4, R12 ;  /* 0x000000041804723c */ /* 0x004fe2000000180c */
[----:B------:R-:W-:Y:S10]  /*9960*/  LDSM.16.M88.4 R12, [R29+0x8800] ;  /* 0x008800001d0c783b */ /* 0x000ff40000000200 */
[----:B------:R0:W-:Y:S04]  /*9970*/  STL.64 [R1+0xc70], R8 ;  /* 0x000c700801007387 */ /* 0x0001e80000100a00 */
[----:B------:R1:W-:Y:S04]  /*9980*/  STL.64 [R1+0xc78], R10 ;  /* 0x000c780a01007387 */ /* 0x0003e80000100a00 */
[----:B0-----:R-:W2:Y:S04]  /*9990*/  LDL.LU.64 R8, [R1+0xa10] ;  /* 0x000a100001087983 */ /* 0x001ea80000300a00 */
[----:B-1----:R-:W2:Y:S04]  /*99a0*/  LDL.LU.64 R10, [R1+0xa18] ;  /* 0x000a1800010a7983 */ /* 0x002ea80000300a00 */
[----:B------:R-:W-:Y:S04]  /*99b0*/  STL.64 [R1+0x1df8], R22 ;  /* 0x001df81601007387 */ /* 0x000fe80000100a00 */
[----:B------:R0:W-:Y:S04]  /*99c0*/  STL.64 [R1+0x1df0], R20 ;  /* 0x001df01401007387 */ /* 0x0001e80000100a00 */
[----:B------:R-:W-:Y:S04]  /*99d0*/  STL.64 [R1+0xc60], R4 ;  /* 0x000c600401007387 */ /* 0x000fe80000100a00 */
[----:B------:R-:W-:Y:S01]  /*99e0*/  STL [R1+0xc68], R6 ;  /* 0x000c680601007387 */ /* 0x000fe20000100800 */
[----:B0-----:R-:W-:-:S02]  /*99f0*/  IMAD.MOV.U32 R20, RZ, RZ, R28 ;  /* 0x000000ffff147224 */ /* 0x001fc400078e001c */
[----:B------:R-:W-:Y:S02]  /*9a00*/  IMAD.MOV.U32 R28, RZ, RZ, R7 ;  /* 0x000000ffff1c7224 */ /* 0x000fe400078e0007 */
[----:B------:R-:W0:Y:S04]  /*9a10*/  LDSM.16.M88.4 R4, [R29+0x9000] ;  /* 0x009000001d04783b */ /* 0x000e280000000200 */
[----:B------:R-:W-:Y:S04]  /*9a20*/  STL.64 [R1+0x1de8], R26 ;  /* 0x001de81a01007387 */ /* 0x000fe80000100a00 */
[----:B------:R1:W-:Y:S04]  /*9a30*/  STL.64 [R1+0x1de0], R24 ;  /* 0x001de01801007387 */ /* 0x0003e80000100a00 */
[----:B-1----:R-:W3:Y:S04]  /*9a40*/  LDL.LU.64 R24, [R1+0x630] ;  /* 0x0006300001187983 */ /* 0x002ee80000300a00 */
[----:B------:R-:W3:Y:S04]  /*9a50*/  LDL.LU.64 R26, [R1+0x638] ;  /* 0x00063800011a7983 */ /* 0x000ee80000300a00 */
[----:B------:R-:W-:Y:S04]  /*9a60*/  STL [R1+0xf68], R28 ;  /* 0x000f681c01007387 */ /* 0x000fe80000100800 */
[----:B0-----:R-:W-:Y:S04]  /*9a70*/  STL.64 [R1+0xf0], R4 ;  /* 0x0000f00401007387 */ /* 0x001fe80000100a00 */
[----:B------:R-:W-:Y:S04]  /*9a80*/  STL.64 [R1+0xf8], R6 ;  /* 0x0000f80601007387 */ /* 0x000fe80000100a00 */
[----:B------:R-:W0:Y:S04]  /*9a90*/  LDSM.16.M88.4 R4, [R29+0x9800] ;  /* 0x009800001d04783b */ /* 0x000e280000000200 */
[----:B0-----:R-:W-:Y:S04]  /*9aa0*/  STL.64 [R1+0xe0], R4 ;  /* 0x0000e00401007387 */ /* 0x001fe80000100a00 */
[----:B------:R-:W-:Y:S04]  /*9ab0*/  STL.64 [R1+0xe8], R6 ;  /* 0x0000e80601007387 */ /* 0x000fe80000100a00 */
[----:B------:R-:W0:Y:S04]  /*9ac0*/  LDSM.16.M88.4 R4, [R29+0xa000] ;  /* 0x00a000001d04783b */ /* 0x000e280000000200 */
[----:B0-----:R-:W-:Y:S04]  /*9ad0*/  STL.64 [R1+0xd0], R4 ;  /* 0x0000d00401007387 */ /* 0x001fe80000100a00 */
[----:B------:R0:W-:Y:S04]  /*9ae0*/  STL.64 [R1+0xd8], R6 ;  /* 0x0000d80601007387 */ /* 0x0001e80000100a00 */
[----:B0-----:R-:W2:Y:S04]  /*9af0*/  LDL.LU.64 R6, [R1+0x1e58] ;  /* 0x001e580001067983 */ /* 0x001ea80000300a00 */
[----:B------:R-:W2:Y:S04]  /*9b00*/  LDL.LU.64 R4, [R1+0x1e50] ;  /* 0x001e500001047983 */ /* 0x000ea80000300a00 */
[----:B------:R-:W-:Y:S04]  /*9b10*/  STL.64 [R1+0x108], R14 ;  /* 0x0001080e01007387 */ /* 0x000fe80000100a00 */
[----:B------:R-:W-:Y:S01]  /*9b20*/  STL [R1+0x1c88], R29 ;  /* 0x001c881d01007387 */ /* 0x000fe20000100800 */
[----:B--2---:R-:W-:Y:S03]  /*9b30*/  HMMA.16816.F32 R4, R4, R12, R8 ;  /* 0x0000000c0404723c */ /* 0x004fe60000001808 */
[----:B------:R-:W2:Y:S04]  /*9b40*/  LDL.LU.64 R10, [R1+0x1e48] ;  /* 0x001e4800010a7983 */ /* 0x000ea80000300a00 */
[----:B------:R-:W2:-:S12]  /*9b50*/  LDL.LU.64 R8, [R1+0x1e40] ;  /* 0x001e400001087983 */ /* 0x000e980000300a00 */
[----:B------:R-:W-:Y:S04]  /*9b60*/  STL.64 [R1+0x6e0], R4 ;  /* 0x0006e00401007387 */ /* 0x000fe80000100a00 */
[----:B------:R0:W-:Y:S04]  /*9b70*/  STL.64 [R1+0x6e8], R6 ;  /* 0x0006e80601007387 */ /* 0x0001e80000100a00 */
[----:B0-----:R-:W4:Y:S04]  /*9b80*/  LDL.LU.64 R6, [R1+0x1e38] ;  /* 0x001e380001067983 */ /* 0x001f280000300a00 */
[----:B------:R-:W4:Y:S01]  /*9b90*/  LDL.LU.64 R4, [R1+0x1e30] ;  /* 0x001e300001047983 */ /* 0x000f220000300a00 */
[----:B------:R-:W-:-:S02]  /*9ba0*/  IMAD.MOV.U32 R21, RZ, RZ, R3 ;  /* 0x000000ffff157224 */ /* 0x000fc400078e0003 */
[----:B------:R-:W-:Y:S02]  /*9bb0*/  IMAD.MOV.U32 R22, RZ, RZ, R2 ;  /* 0x000000ffff167224 */ /* 0x000fe400078e0002 */
[----:B------:R-:W-:-:S07]  /*9bc0*/  IMAD.MOV.U32 R23, RZ, RZ, R0 ;  /* 0x000000ffff177224 */ /* 0x000fce00078e0000 */
[-C--:B---3--:R-:W-:Y:S08]  /*9bd0*/  HMMA.16816.F32 R24, R20, R12.reuse, R24 ;  /* 0x0000000c1418723c */ /* 0x088ff00000001818 */
[----:B----4-:R-:W-:Y:S01]  /*9be0*/  HMMA.16816.F32 R20, R4, R12, R16 ;  /* 0x0000000c0414723c */ /* 0x010fe20000001810 */
[----:B------:R-:W3:Y:S10]  /*9bf0*/  LDL.LU.64 R16, [R1+0x320] ;  /* 0x0003200001107983 */ /* 0x000ef40000300a00 */
[----:B------:R-:W-:Y:S04]  /*9c00*/  STL.64 [R1+0x630], R24 ;  /* 0x0006301801007387 */ /* 0x000fe80000100a00 */
[----:B------:R-:W-:Y:S04]  /*9c10*/  STL.64 [R1+0x638], R26 ;  /* 0x0006381a01007387 */ /* 0x000fe80000100a00 */
[----:B------:R-:W4:Y:S04]  /*9c20*/  LDL.LU.64 R18, [R1+0x328] ;  /* 0x0003280001127983 */ /* 0x000f280000300a00 */
[----:B------:R-:W-:Y:S04]  /*9c30*/  STL.64 [R1+0xa40], R20 ;  /* 0x000a401401007387 */ /* 0x000fe80000100a00 */
[----:B------:R-:W-:Y:S04]  /*9c40*/  STL.64 [R1+0xa48], R22 ;  /* 0x000a481601007387 */ /* 0x000fe80000100a00 */
[----:B----4-:R-:W-:Y:S04]  /*9c50*/  STL.64 [R1+0x1e28], R18 ;  /* 0x001e281201007387 */ /* 0x010fe80000100a00 */
[----:B---3--:R0:W-:Y:S04]  /*9c60*/  STL.64 [R1+0x1e20], R16 ;  /* 0x001e201001007387 */ /* 0x0081e80000100a00 */
[----:B0-----:R-:W2:Y:S04]  /*9c70*/  LDL.LU.64 R16, [R1+0x3d0] ;  /* 0x0003d00001107983 */ /* 0x001ea80000300a00 */
[----:B------:R-:W2:Y:S04]  /*9c80*/  LDL.LU.64 R18, [R1+0x3d8] ;  /* 0x0003d80001127983 */ /* 0x000ea80000300a00 */
[----:B------:R-:W3:Y:S04]  /*9c90*/  LDL.LU.64 R20, [R1+0x2a0] ;  /* 0x0002a00001147983 */ /* 0x000ee80000300a00 */
[----:B------:R-:W3:Y:S04]  /*9ca0*/  LDL.LU.64 R22, [R1+0x2a8] ;  /* 0x0002a80001167983 */ /* 0x000ee80000300a00 */
[----:B------:R-:W4:Y:S04]  /*9cb0*/  LDL.LU.64 R24, [R1+0x220] ;  /* 0x0002200001187983 */ /* 0x000f280000300a00 */
[----:B------:R-:W4:Y:S04]  /*9cc0*/  LDL.LU.64 R26, [R1+0x228] ;  /* 0x00022800011a7983 */ /* 0x000f280000300a00 */
[----:B------:R0:W-:Y:S04]  /*9cd0*/  STL.64 [R1+0x1db8], R6 ;  /* 0x001db80601007387 */ /* 0x0001e80000100a00 */
[----:B------:R1:W-:Y:S04]  /*9ce0*/  STL.64 [R1+0x1db0], R4 ;  /* 0x001db00401007387 */ /* 0x0003e80000100a00 */
[----:B0-----:R-:W3:Y:S04]  /*9cf0*/  LDL.64 R6, [R1+0x8] ;  /* 0x0000080001067983 */ /* 0x001ee80000100a00 */
[----:B-1----:R-:W4:Y:S01]  /*9d00*/  LDL.64 R4, [R1] ;  /* 0x0000000001047983 */ /* 0x002f220000100a00 */
[----:B------:R-:W-:-:S02]  /*9d10*/  IMAD.MOV.U32 R2, RZ, RZ, R12 ;  /* 0x000000ffff027224 */ /* 0x000fc400078e000c */
[----:B------:R-:W-:Y:S01]  /*9d20*/  IMAD.MOV.U32 R0, RZ, RZ, R13 ;  /* 0x000000ffff007224 */ /* 0x000fe200078e000d */
[----:B--2---:R-:W-:Y:S01]  /*9d30*/  HMMA.16816.F32 R16, R8, R12, R16 ;  /* 0x0000000c0810723c */ /* 0x004fe20000001810 */
[----:B---3--:R0:W-:Y:S04]  /*9d40*/  STL.64 [R1+0x1dd8], R6 ;  /* 0x001dd80601007387 */ /* 0x0081e80000100a00 */
[----:B----4-:R1:W-:Y:S04]  /*9d50*/  STL.64 [R1+0x1dd0], R4 ;  /* 0x001dd00401007387 */ /* 0x0103e80000100a00 */
[----:B0-----:R-:W2:Y:S04]  /*9d60*/  LDL.64 R6, [R1+0x18] ;  /* 0x0000180001067983 */ /* 0x001ea80000100a00 */
[----:B-1----:R-:W3:Y:S06]  /*9d70*/  LDL.64 R4, [R1+0x10] ;  /* 0x0000100001047983 */ /* 0x002eec0000100a00 */
[----:B------:R-:W-:Y:S04]  /*9d80*/  STL.64 [R1+0xa80], R16 ;  /* 0x000a801001007387 */ /* 0x000fe80000100a00 */
[----:B------:R0:W-:Y:S04]  /*9d90*/  STL.64 [R1+0xa88], R18 ;  /* 0x000a881201007387 */ /* 0x0001e80000100a00 */
[----:B0-----:R-:W4:Y:S04]  /*9da0*/  LDL.LU.64 R18, [R1+0x1e28] ;  /* 0x001e280001127983 */ /* 0x001f280000300a00 */
[----:B------:R-:W4:Y:S04]  /*9db0*/  LDL.LU.64 R16, [R1+0x1e20] ;  /* 0x001e200001107983 */ /* 0x000f280000300a00 */
[----:B------:R-:W4:Y:S04]  /*9dc0*/  LDL.LU.64 R14, [R1+0x1e18] ;  /* 0x001e1800010e7983 */ /* 0x000f280000300a00 */
[----:B------:R-:W4:Y:S04]  /*9dd0*/  LDL.LU.64 R12, [R1+0x1e10] ;  /* 0x001e1000010c7983 */ /* 0x000f280000300a00 */
[----:B------:R-:W-:Y:S04]  /*9de0*/  STL.64 [R1+0x1da8], R10 ;  /* 0x001da80a01007387 */ /* 0x000fe80000100a00 */
[----:B------:R0:W-:Y:S02]  /*9df0*/  STL.64 [R1+0x1da0], R8 ;  /* 0x001da00801007387 */ /* 0x0001e40000100a00 */
[----:B0-----:R-:W-:-:S02]  /*9e00*/  IMAD.MOV.U32 R8, RZ, RZ, R2 ;  /* 0x000000ffff087224 */ /* 0x001fc400078e0002 */
[----:B------:R-:W-:-:S07]  /*9e10*/  IMAD.MOV.U32 R9, RZ, RZ, R0 ;  /* 0x000000ffff097224 */ /* 0x000fce00078e0000 */
[----:B----4-:R-:W-:-:S15]  /*9e20*/  HMMA.16816.F32 R16, R12, R8, R16 ;  /* 0x000000080c10723c */ /* 0x010fde0000001810 */
        /* <DEDUP_REMOVED lines=13> */
[----:B0-----:R-:W4:Y:S04]  /*9f00*/  LDL.LU.64 R22, [R1+0x1df8] ;  /* 0x001df80001167983 */ /* 0x001f280000300a00 */
[----:B------:R-:W4:Y:S02]  /*9f10*/  LDL.LU.64 R20, [R1+0x1df0] ;  /* 0x001df00001147983 */ /* 0x000f240000300a00 */
[----:B----4-:R-:W-:-:S15]  /*9f20*/  HMMA.16816.F32 R24, R20, R8, R24 ;  /* 0x000000081418723c */ /* 0x010fde0000001818 */
[----:B------:R-:W-:-:S04]  /*9f30*/  NOP ;  /* 0x0000000000007918 */ /* 0x000fc80000000000 */
[----:B------:R-:W-:Y:S04]  /*9f40*/  STL.64 [R1+0xb90], R24 ;  /* 0x000b901801007387 */ /* 0x000fe80000100a00 */
[----:B------:R0:W-:Y:S04]  /*9f50*/  STL.64 [R1+0xb98], R26 ;  /* 0x000b981a01007387 */ /* 0x0001e80000100a00 */
[----:B0-----:R-:W2:Y:S04]  /*9f60*/  LDL.LU.64 R26, [R1+0x1de8] ;  /* 0x001de800011a7983 */ /* 0x001ea80000300a00 */
[----:B------:R-:W2:Y:S04]  /*9f70*/  LDL.LU.64 R24, [R1+0x1de0] ;  /* 0x001de00001187983 */ /* 0x000ea80000300a00 */
[----:B------:R-:W-:Y:S04]  /*9f80*/  STL.64 [R1+0x1d98], R22 ;  /* 0x001d981601007387 */ /* 0x000fe80000100a00 */
[----:B------:R0:W-:Y:S04]  /*9f90*/  STL.64 [R1+0x1d90], R20 ;  /* 0x001d901401007387 */ /* 0x0001e80000100a00 */
[----:B0-----:R-:W3:Y:S01]  /*9fa0*/  LDL.LU.64 R20, [R1+0xf0] ;  /* 0x0000f00001147983 */ /* 0x001ee20000300a00 */
[----:B--2---:R-:W-:-:S15]  /*9fb0*/  HMMA.16816.F32 R8, R24, R8, R12 ;  /* 0x000000081808723c */ /* 0x004fde000000180c */
[----:B------:R-:W-:-:S04]  /*9fc0*/  NOP ;  /* 0x0000000000007918 */ /* 0x000fc80000000000 */
[----:B------:R0:W-:Y:S01]  /*9fd0*/  STL.64 [R1+0xc50], R8 ;  /* 0x000c500801007387 */ /* 0x0001e20000100a00 */
[----:B------:R-:W-:-:S03]  /*9fe0*/  IMAD.MOV.U32 R28, RZ, RZ, R10 ;  /* 0x000000ffff1c7224 */ /* 0x000fc600078e000a */
[----:B------:R1:W-:Y:S04]  /*9ff0*/  STL [R1+0xc5c], R11 ;  /* 0x000c5c0b01007387 */ /* 0x0003e80000100800 */
[----:B------:R-:W2:Y:S04]  /*a000*/  LDL.LU.64 R12, [R1+0x5f0] ;  /* 0x0005f000010c7983 */ /* 0x000ea80000300a00 */
[----:B------:R-:W2:Y:S04]  /*a010*/  LDL.LU.64 R14, [R1+0x5f8] ;  /* 0x0005f800010e7983 */ /* 0x000ea80000300a00 */
[----:B0-----:R-:W4:Y:S04]  /*a020*/  LDL.LU.64 R8, [R1+0x4e0] ;  /* 0x0004e00001087983 */ /* 0x001f280000300a00 */
[----:B-1----:R-:W4:Y:S04]  /*a030*/  LDL.LU.64 R10, [R1+0x4e8] ;  /* 0x0004e800010a7983 */ /* 0x002f280000300a00 */
[----:B------:R-:W-:Y:S04]  /*a040*/  STL.64 [R1+0x1d88], R26 ;  /* 0x001d881a01007387 */ /* 0x000fe80000100a00 */
[----:B------:R0:W-:Y:S04]  /*a050*/  STL.64 [R1+0x1d80], R24 ;  /* 0x001d801801007387 */ /* 0x0001e80000100a00 */
[----:B0-----:R-:W3:Y:S04]  /*a060*/  LDL.LU.64 R24, [R1+0x9c0] ;  /* 0x0009c00001187983 */ /* 0x001ee80000300a00 */
[----:B------:R-:W3:Y:S01]  /*a070*/  LDL.LU.64 R26, [R1+0x9c8] ;  /* 0x0009c800011a7983 */ /* 0x000ee20000300a00 */
[----:B------:R-:W-:-:S03]  /*a080*/  IMAD.MOV.U32 R29, RZ, RZ, R6 ;  /* 0x000000ffff1d7224 */ /* 0x000fc600078e0006 */
[----:B------:R0:W-:Y:S02]  /*a090*/  STL [R1+0xf6c], R28 ;  /* 0x000f6c1c01007387 */ /* 0x0001e40000100800 */
[----:B0-----:R-:W-:Y:S01]  /*a0a0*/  IMAD.MOV.U32 R28, RZ, RZ, R7 ;  /* 0x000000ffff1c7224 */ /* 0x001fe200078e0007 */
[----:B---3--:R-:W-:Y:S01]  /*a0b0*/  HMMA.16816.F32 R24, R4, R20, R24 ;  /* 0x000000140418723c */ /* 0x008fe20000001818 */
[----:B------:R-:W2:Y:S04]  /*a0c0*/  LDL.LU.64 R6, [R1+0x1dd8] ;  /* 0x001dd80001067983 */ /* 0x000ea80000300a00 */
[----:B------:R-:W2:-:S14]  /*a0d0*/  LDL.LU.64 R4, [R1+0x1dd0] ;  /* 0x001dd00001047983 */ /* 0x000e9c0000300a00 */
[----:B------:R-:W-:Y:S01]  /*a0e0*/  IMAD.MOV.U32 R0, RZ, RZ, R27 ;  /* 0x000000ffff007224 */ /* 0x000fe200078e001b */
[----:B------:R0:W-:Y:S01]  /*a0f0*/  STL [R1+0x520], R24 ;  /* 0x0005201801007387 */ /* 0x0001e20000100800 */
[----:B------:R-:W-:Y:S02]  /*a100*/  IMAD.MOV.U32 R2, RZ, RZ, R26 ;  /* 0x000000ffff027224 */ /* 0x000fe400078e001a */
[----:B------:R-:W-:Y:S02]  /*a110*/  IMAD.MOV.U32 R3, RZ, RZ, R25 ;  /* 0x000000ffff037224 */ /* 0x000fe400078e0019 */
[----:B0-----:R-:W3:Y:S04]  /*a120*/  LDL.LU.64 R24, [R1+0x310] ;  /* 0x0003100001187983 */ /* 0x001ee80000300a00 */
[----:B------:R-:W3:Y:S04]  /*a130*/  LDL.LU.64 R26, [R1+0x318] ;  /* 0x00031800011a7983 */ /* 0x000ee80000300a00 */
[----:B------:R-:W-:Y:S04]  /*a140*/  STL [R1+0x1768], R0 ;  /* 0x0017680001007387 */ /* 0x000fe80000100800 */
[----:B------:R0:W-:Y:S04]  /*a150*/  STL [R1+0x1744], R2 ;  /* 0x0017440201007387 */ /* 0x0001e80000100800 */
[----:B------:R1:W-:Y:S01]  /*a160*/  STL [R1+0x1740], R3 ;  /* 0x0017400301007387 */ /* 0x0003e20000100800 */
[----:B--2---:R-:W-:Y:S01]  /*a170*/  HMMA.16816.F32 R12, R4, R20, R12 ;  /* 0x00000014040c723c */ /* 0x004fe2000000180c */
[----:B0-----:R-:W-:-:S02]  /*a180*/  IMAD.MOV.U32 R2, RZ, RZ, R6 ;  /* 0x000000ffff027224 */ /* 0x001fc400078e0006 */
[----:B------:R-:W-:Y:S02]  /*a190*/  IMAD.MOV.U32 R0, RZ, RZ, R7 ;  /* 0x000000ffff007224 */ /* 0x000fe400078e0007 */
[----:B------:R-:W-:Y:S02]  /*a1a0*/  IMAD.MOV.U32 R22, RZ, RZ, R4 ;  /* 0x000000ffff167224 */ /* 0x000fe400078e0004 */
[----:B-1----:R-:W-:-:S12]  /*a1b0*/  IMAD.MOV.U32 R3, RZ, RZ, R5 ;  /* 0x000000ffff037224 */ /* 0x002fd800078e0005 */
[----:B------:R-:W-:Y:S04]  /*a1c0*/  STL.64 [R1+0x5f0], R12 ;  /* 0x0005f00c01007387 */ /* 0x000fe80000100a00 */
[----:B------:R0:W-:Y:S04]  /*a1d0*/  STL.64 [R1+0x5f8], R14 ;  /* 0x0005f80e01007387 */ /* 0x0001e80000100a00 */
[----:B0-----:R-:W3:Y:S04]  /*a1e0*/  LDL.LU.64 R14, [R1+0x1dc8] ;  /* 0x001dc800010e7983 */ /* 0x001ee80000300a00 */
[----:B------:R-:W3:Y:S04]  /*a1f0*/  LDL.LU.64 R12, [R1+0x1dc0] ;  /* 0x001dc000010c7983 */ /* 0x000ee80000300a00 */
[----:B------:R-:W4:Y:S04]  /*a200*/  LDL.LU.64 R6, [R1+0x1db8] ;  /* 0x001db80001067983 */ /* 0x000f280000300a00 */
[----:B------:R-:W4:Y:S02]  /*a210*/  LDL.LU.64 R4, [R1+0x1db0] ;  /* 0x001db00001047983 */ /* 0x000f240000300a00 */
[----:B----4-:R-:W-:-:S15]  /*a220*/  HMMA.16816.F32 R8, R4, R20, R8 ;  /* 0x000000140408723c */ /* 0x010fde0000001808 */
[----:B------:R-:W-:-:S04]  /*a230*/  NOP ;  /* 0x0000000000007918 */ /* 0x000fc80000000000 */
[----:B------:R-:W-:Y:S04]  /*a240*/  STL.64 [R1+0x9b0], R8 ;  /* 0x0009b00801007387 */ /* 0x000fe80000100a00 */
[----:B------:R0:W-:Y:S04]  /*a250*/  STL.64 [R1+0x9b8], R10 ;  /* 0x0009b80a01007387 */ /* 0x0001e80000100a00 */
[----:B0-----:R-:W2:Y:S04]  /*a260*/  LDL.LU.64 R10, [R1+0x1da8] ;  /* 0x001da800010a7983 */ /* 0x001ea80000300a00 */
[----:B------:R-:W4:Y:S04]  /*a270*/  LDL.LU.64 R8, [R1+0x1da0] ;  /* 0x001da00001087983 */ /* 0x000f280000300a00 */
[----:B------:R0:W-:Y:S04]  /*a280*/  STL.64 [R1+0x1d38], R6 ;  /* 0x001d380601007387 */ /* 0x0001e80000100a00 */
[----:B------:R1:W-:Y:S01]  /*a290*/  STL.64 [R1+0x1d30], R4 ;  /* 0x001d300401007387 */ /* 0x0003e20000100a00 */
[----:B0-----:R-:W-:-:S02]  /*a2a0*/  IMAD.MOV.U32 R6, RZ, RZ, R2 ;  /* 0x000000ffff067224 */ /* 0x001fc400078e0002 */
[----:B------:R-:W-:Y:S02]  /*a2b0*/  IMAD.MOV.U32 R7, RZ, RZ, R0 ;  /* 0x000000ffff077224 */ /* 0x000fe400078e0000 */
[----:B-1----:R-:W-:Y:S02]  /*a2c0*/  IMAD.MOV.U32 R4, RZ, RZ, R22 ;  /* 0x000000ffff047224 */ /* 0x002fe400078e0016 */
[----:B------:R-:W-:Y:S01]  /*a2d0*/  IMAD.MOV.U32 R5, RZ, RZ, R3 ;  /* 0x000000ffff057224 */ /* 0x000fe200078e0003 */
[----:B------:R-:W-:Y:S04]  /*a2e0*/  STL.64 [R1+0x1d58], R6 ;  /* 0x001d580601007387 */ /* 0x000fe80000100a00 */
[----:B------:R0:W-:Y:S04]  /*a2f0*/  STL.64 [R1+0x1d50], R4 ;  /* 0x001d500401007387 */ /* 0x0001e80000100a00 */
[----:B0-----:R-:W3:Y:S04]  /*a300*/  LDL.LU.64 R4, [R1+0x3c0] ;  /* 0x0003c00001047983 */ /* 0x001ee80000300a00 */
[----:B------:R-:W3:Y:S01]  /*a310*/  LDL.LU.64 R6, [R1+0x3c8] ;  /* 0x0003c80001067983 */ /* 0x000ee20000300a00 */
[----:B------:R-:W-:-:S02]  /*a320*/  IMAD.MOV.U32 R2, RZ, RZ, R20 ;  /* 0x000000ffff027224 */ /* 0x000fc400078e0014 */
[----:B------:R-:W-:Y:S01]  /*a330*/  IMAD.MOV.U32 R0, RZ, RZ, R21 ;  /* 0x000000ffff007224 */ /* 0x000fe200078e0015 */
[----:B--2---:R-:W-:Y:S04]  /*a340*/  STL.64 [R1+0x1d48], R10 ;  /* 0x001d480a01007387 */ /* 0x004fe80000100a00 */
[----:B----4-:R-:W-:Y:S01]  /*a350*/  STL.64 [R1+0x1d40], R8 ;  /* 0x001d400801007387 */ /* 0x010fe20000100a00 */
[----:B---3--:R-:W-:-:S15]  /*a360*/  HMMA.16816.F32 R4, R8, R20, R4 ;  /* 0x000000140804723c */ /* 0x008fde0000001804 */
[----:B------:R-:W-:-:S04]  /*a370*/  NOP ;  /* 0x0000000000007918 */ /* 0x000fc80000000000 */
[----:B------:R-:W-:Y:S04]  /*a380*/  STL.64 [R1+0x9e0], R4 ;  /* 0x0009e00401007387 */ /* 0x000fe80000100a00 */
[----:B------:R0:W-:Y:S02]  /*a390*/  STL.64 [R1+0x9e8], R6 ;  /* 0x0009e80601007387 */ /* 0x0001e40000100a00 */
[----:B0-----:R-:W-:-:S15]  /*a3a0*/  HMMA.16816.F32 R4, R12, R20, R24 ;  /* 0x000000140c04723c */ /* 0x001fde0000001818 */
[----:B------:R-:W-:-:S04]  /*a3b0*/  NOP ;  /* 0x0000000000007918 */ /* 0x000fc80000000000 */
[----:B------:R0:W-:Y:S04]  /*a3c0*/  STL.64 [R1+0xa70], R4 ;  /* 0x000a700401007387 */ /* 0x0001e80000100a00 */
[----:B------:R1:W-:Y:S04]  /*a3d0*/  STL.64 [R1+0xa78], R6 ;  /* 0x000a780601007387 */ /* 0x0003e80000100a00 */
[----:B------:R-:W2:Y:S04]  /*a3e0*/  LDL.LU.64 R20, [R1+0x290] ;  /* 0x0002900001147983 */ /* 0x000ea80000300a00 */
[----:B------:R-:W2:Y:S04]  /*a3f0*/  LDL.LU.64 R22, [R1+0x298] ;  /* 0x0002980001167983 */ /* 0x000ea80000300a00 */
[----:B0-----:R-:W3:Y:S04]  /*a400*/  LDL.LU.64 R4, [R1+0x9a0] ;  /* 0x0009a00001047983 */ /* 0x001ee80000300a00 */
[----:B-1----:R-:W4:Y:S04]  /*a410*/  LDL.LU.64 R6, [R1+0x9a8] ;  /* 0x0009a80001067983 */ /* 0x002f280000300a00 */
[----:B----4-:R-:W-:Y:S04]  /*a420*/  STL.64 [R1+0x1d68], R6 ;  /* 0x001d680601007387 */ /* 0x010fe80000100a00 */
[----:B---3--:R0:W-:Y:S04]  /*a430*/  STL.64 [R1+0x1d60], R4 ;  /* 0x001d600401007387 */ /* 0x0081e80000100a00 */
[----:B------:R-:W3:Y:S04]  /*a440*/  LDL.LU.64 R24, [R1+0x210] ;  /* 0x0002100001187983 */ /* 0x000ee80000300a00 */
[----:B------:R-:W3:Y:S04]  /*a450*/  LDL.LU.64 R26, [R1+0x218] ;  /* 0x00021800011a7983 */ /* 0x000ee80000300a00 */
[----:B------:R-:W4:Y:S04]  /*a460*/  LDL.LU.64 R8, [R1+0x5e0] ;  /* 0x0005e00001087983 */ /* 0x000f280000300a00 */
[----:B------:R-:W3:Y:S01]  /*a470*/  LDL.LU.64 R10, [R1+0x5e8] ;  /* 0x0005e800010a7983 */ /* 0x000ee20000300a00 */
[----:B0-----:R-:W-:-:S02]  /*a480*/  IMAD.MOV.U32 R4, RZ, RZ, R2 ;  /* 0x000000ffff047224 */ /* 0x001fc400078e0002 */
[----:B------:R-:W-:-:S07]  /*a490*/  IMAD.MOV.U32 R5, RZ, RZ, R0 ;  /* 0x000000ffff057224 */ /* 0x000fce00078e0000 */
[-C--:B--2---:R-:W-:Y:S01]  /*a4a0*/  HMMA.16816.F32 R20, R16, R4.reuse, R20 ;  /* 0x000000041014723c */ /* 0x084fe20000001814 */
[----:B---3--:R-:W-:Y:S04]  /*a4b0*/  STL.64 [R1+0x1d78], R10 ;  /* 0x001d780a01007387 */ /* 0x008fe80000100a00 */
[----:B----4-:R0:W-:Y:S04]  /*a4c0*/  STL.64 [R1+0x1d70], R8 ;  /* 0x001d700801007387 */ /* 0x0101e80000100a00 */
[----:B0-----:R-:W2:Y:S04]  /*a4d0*/  LDL.LU.64 R8, [R1+0x180] ;  /* 0x0001800001087983 */ /* 0x001ea80000300a00 */
[----:B------:R-:W2:Y:S04]  /*a4e0*/  LDL.LU.64 R10, [R1+0x188] ;  /* 0x00018800010a7983 */ /* 0x000ea80000300a00 */
[----:B------:R-:W-:Y:S04]  /*a4f0*/  STL.64 [R1+0x1d28], R14 ;  /* 0x001d280e01007387 */ /* 0x000fe80000100a00 */
[----:B------:R0:W-:Y:S04]  /*a500*/  STL.64 [R1+0x1d20], R12 ;  /* 0x001d200c01007387 */ /* 0x0001e80000100a00 */
[----:B0-----:R-:W3:Y:S04]  /*a510*/  LDL R12, [R1+0x10] ;  /* 0x00001000010c7983 */ /* 0x001ee80000100800 */
[----:B------:R-:W3:Y:S04]  /*a520*/  LDL R13, [R1+0x14] ;  /* 0x00001400010d7983 */ /* 0x000ee80000100800 */
[----:B------:R-:W-:Y:S04]  /*a530*/  STL.64 [R1+0xac0], R20 ;  /* 0x000ac01401007387 */ /* 0x000fe80000100a00 */
[----:B------:R0:W-:Y:S04]  /*a540*/  STL.64 [R1+0xac8], R22 ;  /* 0x000ac81601007387 */ /* 0x0001e80000100a00 */
[----:B0-----:R-:W4:Y:S04]  /*a550*/  LDL.LU.64 R22, [R1+0x1d98] ;  /* 0x001d980001167983 */ /* 0x001f280000300a00 */
[----:B------:R-:W4:Y:S04]  /*a560*/  LDL.LU.64 R20, [R1+0x1d90] ;  /* 0x001d900001147983 */ /* 0x000f280000300a00 */
[----:B------:R-:W-:Y:S04]  /*a570*/  STL.64 [R1+0x1d08], R18 ;  /* 0x001d081201007387 */ /* 0x000fe80000100a00 */
[----:B------:R0:W-:Y:S04]  /*a580*/  STL.64 [R1+0x1d00], R16 ;  /* 0x001d001001007387 */ /* 0x0001e80000100a00 */
[----:B0-----:R-:W3:Y:S01]  /*a590*/  LDL.LU.64 R16, [R1+0xe0] ;  /* 0x0000e00001107983 */ /* 0x001ee20000300a00 */
[----:B----4-:R-:W-:-:S15]  /*a5a0*/  HMMA.16816.F32 R24, R20, R4, R24 ;  /* 0x000000041418723c */ /* 0x010fde0000001818 */
[----:B------:R-:W-:-:S04]  /*a5b0*/  NOP ;  /* 0x0000000000007918 */ /* 0x000fc80000000000 */
[----:B------:R-:W-:Y:S04]  /*a5c0*/  STL.64 [R1+0xb60], R24 ;  /* 0x000b601801007387 */ /* 0x000fe80000100a00 */
[----:B------:R0:W-:Y:S04]  /*a5d0*/  STL.64 [R1+0xb68], R26 ;  /* 0x000b681a01007387 */ /* 0x0001e80000100a00 */
[----:B0-----:R-:W2:Y:S04]  /*a5e0*/  LDL.LU.64 R26, [R1+0x1d88] ;  /* 0x001d8800011a7983 */ /* 0x001ea80000300a00 */
[----:B------:R-:W2:Y:S04]  /*a5f0*/  LDL.LU.64 R24, [R1+0x1d80] ;  /* 0x001d800001187983 */ /* 0x000ea80000300a00 */
[----:B------:R-:W-:Y:S04]  /*a600*/  STL.64 [R1+0x1d18], R22 ;  /* 0x001d181601007387 */ /* 0x000fe80000100a00 */
[----:B------:R0:W-:Y:S01]  /*a610*/  STL.64 [R1+0x1d10], R20 ;  /* 0x001d101401007387 */ /* 0x0001e20000100a00 */
[----:B------:R-:W-:-:S03]  /*a620*/  IMAD.MOV.U32 R15, RZ, RZ, R28 ;  /* 0x000000ffff0f7224 */ /* 0x000fc600078e001c */
[----:B0-----:R-:W4:Y:S04]  /*a630*/  LDL.LU.64 R20, [R1+0x4d0] ;  /* 0x0004d00001147983 */ /* 0x001f280000300a00 */
[----:B------:R-:W4:Y:S01]  /*a640*/  LDL.LU.64 R22, [R1+0x4d8] ;  /* 0x0004d80001167983 */ /* 0x000f220000300a00 */
[----:B--2---:R-:W-:Y:S03]  /*a650*/  HMMA.16816.F32 R4, R24, R4, R8 ;  /* 0x000000041804723c */ /* 0x004fe60000001808 */
[----:B------:R-:W2:Y:S04]  /*a660*/  LDL.LU.64 R10, [R1+0x1d78] ;  /* 0x001d7800010a7983 */ /* 0x000ea80000300a00 */
[----:B------:R-:W2:-:S12]  /*a670*/  LDL.LU.64 R8, [R1+0x1d70] ;  /* 0x001d700001087983 */ /* 0x000e980000300a00 */
[----:B------:R-:W-:Y:S01]  /*a680*/  STL [R1+0xc40], R4 ;  /* 0x000c400401007387 */ /* 0x000fe20000100800 */
[----:B------:R-:W-:-:S03]  /*a690*/  IMAD.MOV.U32 R28, RZ, RZ, R5 ;  /* 0x000000ffff1c7224 */ /* 0x000fc600078e0005 */
[----:B------:R0:W-:Y:S04]  /*a6a0*/  STL.64 [R1+0xc48], R6 ;  /* 0x000c480601007387 */ /* 0x0001e80000100a00 */
[----:B0-----:R-:W3:Y:S04]  /*a6b0*/  LDL.LU.64 R6, [R1+0x1d68] ;  /* 0x001d680001067983 */ /* 0x001ee80000300a00 */
[----:B------:R-:W3:Y:S01]  /*a6c0*/  LDL.LU.64 R4, [R1+0x1d60] ;  /* 0x001d600001047983 */ /* 0x000ee20000300a00 */
[----:B------:R-:W-:-:S03]  /*a6d0*/  IMAD.MOV.U32 R14, RZ, RZ, R29 ;  /* 0x000000ffff0e7224 */ /* 0x000fc600078e001d */
[----:B------:R-:W-:Y:S04]  /*a6e0*/  STL [R1+0xf70], R28 ;  /* 0x000f701c01007387 */ /* 0x000fe80000100800 */
[----:B---3--:R-:W-:Y:S01]  /*a6f0*/  HMMA.16816.F32 R12, R12, R16, R4 ;  /* 0x000000100c0c723c */ /* 0x008fe20000001804 */
[----:B------:R-:W2:Y:S04]  /*a700*/  LDL.LU.64 R6, [R1+0x1d58] ;  /* 0x001d580001067983 */ /* 0x000ea80000300a00 */
[----:B------:R-:W2:-:S14]  /*a710*/  LDL.LU.64 R4, [R1+0x1d50] ;  /* 0x001d500001047983 */ /* 0x000e9c0000300a00 */
[----:B------:R0:W-:Y:S04]  /*a720*/  STL.64 [R1+0x4f0], R12 ;  /* 0x0004f00c01007387 */ /* 0x0001e80000100a00 */
[----:B------:R1:W-:Y:S04]  /*a730*/  STL.64 [R1+0x4f8], R14 ;  /* 0x0004f80e01007387 */ /* 0x0003e80000100a00 */
[----:B0-----:R-:W3:Y:S04]  /*a740*/  LDL.LU.64 R12, [R1+0x3b0] ;  /* 0x0003b000010c7983 */ /* 0x001ee80000300a00 */
[----:B-1----:R-:W3:Y:S01]  /*a750*/  LDL.LU.64 R14, [R1+0x3b8] ;  /* 0x0003b800010e7983 */ /* 0x002ee20000300a00 */
[----:B--2---:R-:W-:Y:S03]  /*a760*/  HMMA.16816.F32 R4, R4, R16, R8 ;  /* 0x000000100404723c */ /* 0x004fe60000001808 */
[----:B------:R-:W3:Y:S04]  /*a770*/  LDL.LU.64 R10, [R1+0x1d48] ;  /* 0x001d4800010a7983 */ /* 0x000ee80000300a00 */
[----:B------:R-:W3:-:S12]  /*a780*/  LDL.LU.64 R8, [R1+0x1d40] ;  /* 0x001d400001087983 */ /* 0x000ed80000300a00 */
[----:B------:R-:W-:Y:S04]  /*a790*/  STL.64 [R1+0x4e0], R4 ;  /* 0x0004e00401007387 */ /* 0x000fe80000100a00 */
[----:B------:R0:W-:Y:S04]  /*a7a0*/  STL.64 [R1+0x4e8], R6 ;  /* 0x0004e80601007387 */ /* 0x0001e80000100a00 */
[----:B0-----:R-:W4:Y:S04]  /*a7b0*/  LDL.LU.64 R6, [R1+0x1d38] ;  /* 0x001d380001067983 */ /* 0x001f280000300a00 */
[----:B------:R-:W4:Y:S02]  /*a7c0*/  LDL.LU.64 R4, [R1+0x1d30] ;  /* 0x001d300001047983 */ /* 0x000f240000300a00 */
[----:B----4-:R-:W-:-:S15]  /*a7d0*/  HMMA.16816.F32 R20, R4, R16, R20 ;  /* 0x000000100414723c */ /* 0x010fde0000001814 */
[----:B------:R-:W-:-:S04]  /*a7e0*/  NOP ;  /* 0x0000000000007918 */ /* 0x000fc80000000000 */
[----:B------:R0:W-:Y:S04]  /*a7f0*/  STL.64 [R1+0x6d0], R20 ;  /* 0x0006d01401007387 */ /* 0x0001e80000100a00 */
[----:B------:R1:W-:Y:S04]  /*a800*/  STL.64 [R1+0x6d8], R22 ;  /* 0x0006d81601007387 */ /* 0x0003e80000100a00 */
[----:B0-----:R-:W2:Y:S04]  /*a810*/  LDL.LU.64 R20, [R1+0x300] ;  /* 0x0003000001147983 */ /* 0x001ea80000300a00 */
[----:B-1----:R-:W2:Y:S04]  /*a820*/  LDL.LU.64 R22, [R1+0x308] ;  /* 0x0003080001167983 */ /* 0x002ea80000300a00 */
[----:B------:R0:W-:Y:S04]  /*a830*/  STL.64 [R1+0x1cc8], R6 ;  /* 0x001cc80601007387 */ /* 0x0001e80000100a00 */
[----:B------:R1:W-:Y:S04]  /*a840*/  STL.64 [R1+0x1cc0], R4 ;  /* 0x001cc00401007387 */ /* 0x0003e80000100a00 */
[----:B0-----:R-:W4:Y:S04]  /*a850*/  LDL.64 R6, [R1+0x8] ;  /* 0x0000080001067983 */ /* 0x001f280000100a00 */
[----:B-1----:R-:W2:Y:S01]  /*a860*/  LDL.64 R4, [R1] ;  /* 0x0000000001047983 */ /* 0x002ea20000100a00 */
[----:B---3--:R-:W-:Y:S03]  /*a870*/  HMMA.16816.F32 R12, R8, R16, R12 ;  /* 0x00000010080c723c */ /* 0x008fe6000000180c */
[----:B----4-:R0:W-:Y:S04]  /*a880*/  STL.64 [R1+0x1ce8], R6 ;  /* 0x001ce80601007387 */ /* 0x0101e80000100a00 */
[----:B--2---:R1:W-:Y:S04]  /*a890*/  STL.64 [R1+0x1ce0], R4 ;  /* 0x001ce00401007387 */ /* 0x0043e80000100a00 */
[----:B0-----:R-:W2:Y:S04]  /*a8a0*/  LDL.64 R6, [R1+0x18] ;  /* 0x0000180001067983 */ /* 0x001ea80000100a00 */
[----:B-1----:R-:W3:Y:S04]  /*a8b0*/  LDL.64 R4, [R1+0x10] ;  /* 0x0000100001047983 */ /* 0x002ee80000100a00 */
[----:B--2---:R-:W-:Y:S04]  /*a8c0*/  STL.64 [R1+0x1cf8], R6 ;  /* 0x001cf80601007387 */ /* 0x004fe80000100a00 */
[----:B---3--:R0:W-:Y:S04]  /*a8d0*/  STL.64 [R1+0x1cf0], R4 ;  /* 0x001cf00401007387 */ /* 0x0081e80000100a00 */
[----:B0-----:R-:W2:Y:S04]  /*a8e0*/  LDL.LU.64 R4, [R1+0x280] ;  /* 0x0002800001047983 */ /* 0x001ea80000300a00 */
[----:B------:R-:W2:Y:S04]  /*a8f0*/  LDL.LU.64 R6, [R1+0x288] ;  /* 0x0002880001067983 */ /* 0x000ea80000300a00 */
[----:B------:R-:W-:Y:S04]  /*a900*/  STL.64 [R1+0x860], R12 ;  /* 0x0008600c01007387 */ /* 0x000fe80000100a00 */
[----:B------:R0:W-:Y:S04]  /*a910*/  STL.64 [R1+0x868], R14 ;  /* 0x0008680e01007387 */ /* 0x0001e80000100a00 */
[----:B0-----:R-:W3:Y:S04]  /*a920*/  LDL.LU.64 R14, [R1+0x1d28] ;  /* 0x001d2800010e7983 */ /* 0x001ee80000300a00 */
[----:B------:R-:W3:Y:S04]  /*a930*/  LDL.LU.64 R12, [R1+0x1d20] ;  /* 0x001d2000010c7983 */ /* 0x000ee80000300a00 */
[----:B------:R-:W-:Y:S04]  /*a940*/  STL.64 [R1+0x1cb8], R10 ;  /* 0x001cb80a01007387 */ /* 0x000fe80000100a00 */
[----:B------:R0:W-:Y:S01]  /*a950*/  STL.64 [R1+0x1cb0], R8 ;  /* 0x001cb00801007387 */ /* 0x0001e20000100a00 */
[----:B------:R-:W-:-:S02]  /*a960*/  IMAD.MOV.U32 R2, RZ, RZ, R16 ;  /* 0x000000ffff027224 */ /* 0x000fc400078e0010 */
[----:B------:R-:W-:Y:S01]  /*a970*/  IMAD.MOV.U32 R0, RZ, RZ, R17 ;  /* 0x000000ffff007224 */ /* 0x000fe200078e0011 */
[----:B0-----:R-:W4:Y:S04]  /*a980*/  LDL.LU.64 R8, [R1+0x200] ;  /* 0x0002000001087983 */ /* 0x001f280000300a00 */
[----:B------:R-:W4:Y:S01]  /*a990*/  LDL.LU.64 R10, [R1+0x208] ;  /* 0x00020800010a7983 */ /* 0x000f220000300a00 */
[----:B---3--:R-:W-:-:S15]  /*a9a0*/  HMMA.16816.F32 R20, R12, R16, R20 ;  /* 0x000000100c14723c */ /* 0x008fde0000001814 */
[----:B------:R-:W-:-:S04]  /*a9b0*/  NOP ;  /* 0x0000000000007918 */ /* 0x000fc80000000000 */
[----:B------:R-:W-:Y:S04]  /*a9c0*/  STL.64 [R1+0x9f0], R20 ;  /* 0x0009f01401007387 */ /* 0x000fe80000100a00 */
[----:B------:R0:W-:Y:S04]  /*a9d0*/  STL.64 [R1+0x9f8], R22 ;  /* 0x0009f81601007387 */ /* 0x0001e80000100a00 */
[----:B0-----:R-:W4:Y:S04]  /*a9e0*/  LDL.LU.64 R22, [R1+0x1d18] ;  /* 0x001d180001167983 */ /* 0x001f280000300a00 */
[----:B------:R-:W4:Y:S04]  /*a9f0*/  LDL.LU.64 R20, [R1+0x1d10] ;  /* 0x001d100001147983 */ /* 0x000f280000300a00 */
[----:B------:R-:W2:Y:S04]  /*aa00*/  LDL.LU.64 R18, [R1+0x1d08] ;  /* 0x001d080001127983 */ /* 0x000ea80000300a00 */
[----:B------:R-:W2:Y:S04]  /*aa10*/  LDL.LU.64 R16, [R1+0x1d00] ;  /* 0x001d000001107983 */ /* 0x000ea80000300a00 */
[----:B------:R-:W-:Y:S04]  /*aa20*/  STL.64 [R1+0x1ca8], R14 ;  /* 0x001ca80e01007387 */ /* 0x000fe80000100a00 */
[----:B------:R0:W-:Y:S02]  /*aa30*/  STL.64 [R1+0x1ca0], R12 ;  /* 0x001ca00c01007387 */ /* 0x0001e40000100a00 */
[----:B0-----:R-:W-:-:S02]  /*aa40*/  IMAD.MOV.U32 R12, RZ, RZ, R2 ;  /* 0x000000ffff0c7224 */ /* 0x001fc400078e0002 */
[----:B------:R-:W-:-:S07]  /*aa50*/  IMAD.MOV.U32 R13, RZ, RZ, R0 ;  /* 0x000000ffff0d7224 */ /* 0x000fce00078e0000 */
[-C--:B--2---:R-:W-:Y:S08]  /*aa60*/  HMMA.16816.F32 R4, R16, R12.reuse, R4 ;  /* 0x0000000c1004723c */ /* 0x084ff00000001804 */
[-C--:B----4-:R-:W-:Y:S11]  /*aa70*/  HMMA.16816.F32 R8, R20, R12.reuse, R8 ;  /* 0x0000000c1408723c */ /* 0x090ff60000001808 */
[----:B------:R0:W-:Y:S04]  /*aa80*/  STL.64 [R1+0xa60], R4 ;  /* 0x000a600401007387 */ /* 0x0001e80000100a00 */
[----:B------:R1:W-:Y:S04]  /*aa90*/  STL.64 [R1+0xa68], R6 ;  /* 0x000a680601007387 */ /* 0x0003e80000100a00 */
[----:B0-----:R-:W2:Y:S04]  /*aaa0*/  LDL.LU.64 R4, [R1+0x170] ;  /* 0x0001700001047983 */ /* 0x001ea80000300a00 */
[----:B-1----:R-:W2:Y:S04]  /*aab0*/  LDL.LU.64 R6, [R1+0x178] ;  /* 0x0001780001067983 */ /* 0x002ea80000300a00 */
[----:B------:R-:W-:Y:S04]  /*aac0*/  STL [R1+0x1c98], R16 ;  /* 0x001c981001007387 */ /* 0x000fe80000100800 */
[----:B------:R0:W-:Y:S04]  /*aad0*/  STL [R1+0x1c94], R17 ;  /* 0x001c941101007387 */ /* 0x0001e80000100800 */
[----:B------:R-:W-:Y:S04]  /*aae0*/  STL [R1+0x1c90], R18 ;  /* 0x001c901201007387 */ /* 0x000fe80000100800 */
[----:B------:R1:W-:Y:S04]  /*aaf0*/  STL [R1+0x1c8c], R19 ;  /* 0x001c8c1301007387 */ /* 0x0003e80000100800 */
[----:B0-----:R-:W3:Y:S04]  /*ab00*/  LDL.LU.64 R16, [R1+0x990] ;  /* 0x0009900001107983 */ /* 0x001ee80000300a00 */
[----:B-1----:R-:W3:Y:S04]  /*ab10*/  LDL.LU.64 R18, [R1+0x998] ;  /* 0x0009980001127983 */ /* 0x002ee80000300a00 */
[----:B------:R0:W-:Y:S04]  /*ab20*/  STL.64 [R1+0xb40], R8 ;  /* 0x000b400801007387 */ /* 0x0001e80000100a00 */
[----:B------:R1:W-:Y:S04]  /*ab30*/  STL.64 [R1+0xb48], R10 ;  /* 0x000b480a01007387 */ /* 0x0003e80000100a00 */
[----:B0-----:R-:W4:Y:S04]  /*ab40*/  LDL.LU.64 R8, [R1+0x4c0] ;  /* 0x0004c00001087983 */ /* 0x001f280000300a00 */
[----:B-1----:R-:W3:Y:S01]  /*ab50*/  LDL.LU.64 R10, [R1+0x4c8] ;  /* 0x0004c800010a7983 */ /* 0x002ee20000300a00 */
[----:B--2---:R-:W-:Y:S03]  /*ab60*/  HMMA.16816.F32 R12, R24, R12, R4 ;  /* 0x0000000c180c723c */ /* 0x004fe60000001804 */
[----:B---3--:R-:W-:Y:S04]  /*ab70*/  STL.64 [R1+0x1cd8], R10 ;  /* 0x001cd80a01007387 */ /* 0x008fe80000100a00 */
[----:B----4-:R0:W-:Y:S04]  /*ab80*/  STL.64 [R1+0x1cd0], R8 ;  /* 0x001cd00801007387 */ /* 0x0101e80000100a00 */
[----:B0-----:R-:W2:Y:S04]  /*ab90*/  LDL.LU.64 R8, [R1+0x620] ;  /* 0x0006200001087983 */ /* 0x001ea80000300a00 */
[----:B------:R-:W2:Y:S04]  /*aba0*/  LDL.LU.64 R10, [R1+0x628] ;  /* 0x00062800010a7983 */ /* 0x000ea80000300a00 */
[----:B------:R-:W-:Y:S04]  /*abb0*/  STL.64 [R1+0x1c80], R22 ;  /* 0x001c801601007387 */ /* 0x000fe80000100a00 */
[----:B------:R0:W-:Y:S04]  /*abc0*/  STL.64 [R1+0x1c78], R20 ;  /* 0x001c781401007387 */ /* 0x0001e80000100a00 */
[----:B0-----:R-:W3:Y:S04]  /*abd0*/  LDL.LU.64 R20, [R1+0xd0] ;  /* 0x0000d00001147983 */ /* 0x001ee80000300a00 */
[----:B------:R-:W3:Y:S04]  /*abe0*/  LDL.LU.64 R6, [R1+0x1cf8] ;  /* 0x001cf80001067983 */ /* 0x000ee80000300a00 */
[----:B------:R-:W3:Y:S04]  /*abf0*/  LDL.LU.64 R4, [R1+0x1cf0] ;  /* 0x001cf00001047983 */ /* 0x000ee80000300a00 */
[----:B------:R0:W-:Y:S04]  /*ac00*/  STL.64 [R1+0xc30], R12 ;  /* 0x000c300c01007387 */ /* 0x0001e80000100a00 */
[----:B------:R1:W-:Y:S04]  /*ac10*/  STL.64 [R1+0xc38], R14 ;  /* 0x000c380e01007387 */ /* 0x0003e80000100a00 */
[----:B0-----:R-:W4:Y:S04]  /*ac20*/  LDL.LU.64 R12, [R1+0x3a0] ;  /* 0x0003a000010c7983 */ /* 0x001f280000300a00 */
[----:B-1----:R-:W4:Y:S04]  /*ac30*/  LDL.LU.64 R14, [R1+0x3a8] ;  /* 0x0003a800010e7983 */ /* 0x002f280000300a00 */
[----:B------:R-:W-:Y:S01]  /*ac40*/  STL [R1+0x1c9c], R27 ;  /* 0x001c9c1b01007387 */ /* 0x000fe20000100800 */
[----:B---3--:R-:W-:Y:S01]  /*ac50*/  HMMA.16816.F32 R16, R4, R20, R16 ;  /* 0x000000140410723c */ /* 0x008fe20000001810 */
[----:B------:R-:W-:-:S15]  /*ac60*/  IMAD.MOV.U32 R29, RZ, RZ, R7 ;  /* 0x000000ffff1d7224 */ /* 0x000fde00078e0007 */
[----:B------:R-:W-:-:S03]  /*ac70*/  NOP ;  /* 0x0000000000007918 */ /* 0x000fc60000000000 */
[----:B------:R0:W-:Y:S04]  /*ac80*/  STL.64 [R1+0x4d0], R16 ;  /* 0x0004d01001007387 */ /* 0x0001e80000100a00 */
[----:B------:R1:W-:Y:S01]  /*ac90*/  STL.64 [R1+0x4d8], R18 ;  /* 0x0004d81201007387 */ /* 0x0003e20000100a00 */
[----:B0-----:R-:W-:Y:S02]  /*aca0*/  IMAD.MOV.U32 R17, RZ, RZ, R4 ;  /* 0x000000ffff117224 */ /* 0x001fe400078e0004 */
[----:B-1----:R-:W-:Y:S02]  /*acb0*/  IMAD.MOV.U32 R19, RZ, RZ, R6 ;  /* 0x000000ffff137224 */ /* 0x002fe400078e0006 */
[----:B------:R-:W-:Y:S01]  /*acc0*/  IMAD.MOV.U32 R18, RZ, RZ, R5 ;  /* 0x000000ffff127224 */ /* 0x000fe200078e0005 */
[----:B------:R-:W2:Y:S04]  /*acd0*/  LDL.LU.64 R6, [R1+0x1ce8] ;  /* 0x001ce80001067983 */ /* 0x000ea80000300a00 */
[----:B------:R-:W2:Y:S02]  /*ace0*/  LDL.LU.64 R4, [R1+0x1ce0] ;  /* 0x001ce00001047983 */ /* 0x000ea40000300a00 */
[----:B--2---:R-:W-:Y:S01]  /*acf0*/  HMMA.16816.F32 R8, R4, R20, R8 ;  /* 0x000000140408723c */ /* 0x004fe20000001808 */
[----:B------:R-:W-:-:S02]  /*ad00*/  IMAD.MOV.U32 R2, RZ, RZ, R6 ;  /* 0x000000ffff027224 */ /* 0x000fc400078e0006 */
[----:B------:R-:W-:Y:S02]  /*ad10*/  IMAD.MOV.U32 R0, RZ, RZ, R7 ;  /* 0x000000ffff007224 */ /* 0x000fe400078e0007 */
[----:B------:R-:W-:Y:S02]  /*ad20*/  IMAD.MOV.U32 R28, RZ, RZ, R4 ;  /* 0x000000ffff1c7224 */ /* 0x000fe400078e0004 */
[----:B------:R-:W-:-:S12]  /*ad30*/  IMAD.MOV.U32 R3, RZ, RZ, R5 ;  /* 0x000000ffff037224 */ /* 0x000fd800078e0005 */
[----:B------:R-:W-:Y:S04]  /*ad40*/  STL.64 [R1+0x3e0], R8 ;  /* 0x0003e00801007387 */ /* 0x000fe80000100a00 */
[----:B------:R0:W-:Y:S04]  /*ad50*/  STL.64 [R1+0x3e8], R10 ;  /* 0x0003e80a01007387 */ /* 0x0001e80000100a00 */
[----:B0-----:R-:W2:Y:S04]  /*ad60*/  LDL.LU.64 R10, [R1+0x1cd8] ;  /* 0x001cd800010a7983 */ /* 0x001ea80000300a00 */
[----:B------:R-:W2:Y:S04]  /*ad70*/  LDL.LU.64 R8, [R1+0x1cd0] ;  /* 0x001cd00001087983 */ /* 0x000ea80000300a00 */
[----:B------:R-:W2:Y:S04]  /*ad80*/  LDL.LU.64 R6, [R1+0x1cc8] ;  /* 0x001cc80001067983 */ /* 0x000ea80000300a00 */
[----:B------:R-:W2:Y:S02]  /*ad90*/  LDL.LU.64 R4, [R1+0x1cc0] ;  /* 0x001cc00001047983 */ /* 0x000ea40000300a00 */
        /* <DEDUP_REMOVED lines=14> */
[----:B0-----:R-:W2:Y:S04]  /*ae80*/  LDL.LU.64 R14, [R1+0x1ca8] ;  /* 0x001ca800010e7983 */ /* 0x001ea80000300a00 */
[----:B------:R-:W2:Y:S01]  /*ae90*/  LDL.LU.64 R12, [R1+0x1ca0] ;  /* 0x001ca000010c7983 */ /* 0x000ea20000300a00 */
[----:B------:R-:W-:-:S02]  /*aea0*/  IMAD.MOV.U32 R27, RZ, RZ, R20 ;  /* 0x000000ffff1b7224 */ /* 0x000fc400078e0014 */
[----:B------:R-:W-:Y:S02]  /*aeb0*/  IMAD.MOV.U32 R16, RZ, RZ, R21 ;  /* 0x000000ffff107224 */ /* 0x000fe400078e0015 */
[----:B------:R-:W3:Y:S04]  /*aec0*/  LDL.LU.64 R20, [R1+0x270] ;  /* 0x0002700001147983 */ /* 0x000ee80000300a00 */
[----:B------:R-:W3:Y:S04]  /*aed0*/  LDL.LU.64 R22, [R1+0x278] ;  /* 0x0002780001167983 */ /* 0x000ee80000300a00 */
[----:B------:R-:W-:Y:S04]  /*aee0*/  STL.64 [R1+0x1c60], R10 ;  /* 0x001c600a01007387 */ /* 0x000fe80000100a00 */
[----:B------:R0:W-:Y:S02]  /*aef0*/  STL.64 [R1+0x1c58], R8 ;  /* 0x001c580801007387 */ /* 0x0001e40000100a00 */
[----:B0-----:R-:W-:-:S02]  /*af00*/  IMAD.MOV.U32 R8, RZ, RZ, R27 ;  /* 0x000000ffff087224 */ /* 0x001fc400078e001b */
[----:B------:R-:W-:Y:S01]  /*af10*/  IMAD.MOV.U32 R9, RZ, RZ, R16 ;  /* 0x000000ffff097224 */ /* 0x000fe200078e0010 */
[----:B------:R-:W4:Y:S04]  /*af20*/  LDL.LU R27, [R1+0x1c9c] ;  /* 0x001c9c00011b7983 */ /* 0x000f280000300800 */
[----:B------:R-:W3:Y:S02]  /*af30*/  LDL.LU R16, [R1+0x1c98] ;  /* 0x001c980001107983 */ /* 0x000ee40000300800 */
[----:B--2---:R-:W-:-:S15]  /*af40*/  HMMA.16816.F32 R4, R12, R8, R4 ;  /* 0x000000080c04723c */ /* 0x004fde0000001804 */
[----:B------:R-:W-:-:S04]  /*af50*/  NOP ;  /* 0x0000000000007918 */ /* 0x000fc80000000000 */
[----:B------:R0:W-:Y:S04]  /*af60*/  STL.64 [R1+0x8e0], R4 ;  /* 0x0008e00401007387 */ /* 0x0001e80000100a00 */
[----:B------:R1:W-:Y:S01]  /*af70*/  STL.64 [R1+0x8e8], R6 ;  /* 0x0008e80601007387 */ /* 0x0003e20000100a00 */
[----:B0-----:R-:W-:-:S03]  /*af80*/  IMAD.MOV.U32 R4, RZ, RZ, R17 ;  /* 0x000000ffff047224 */ /* 0x001fc600078e0011 */
[----:B------:R-:W3:Y:S01]  /*af90*/  LDL.LU R17, [R1+0x1c94] ;  /* 0x001c940001117983 */ /* 0x000ee20000300800 */
[----:B------:R-:W-:Y:S02]  /*afa0*/  IMAD.MOV.U32 R5, RZ, RZ, R18 ;  /* 0x000000ffff057224 */ /* 0x000fe400078e0012 */
[----:B-1----:R-:W-:Y:S01]  /*afb0*/  IMAD.MOV.U32 R6, RZ, RZ, R19 ;  /* 0x000000ffff067224 */ /* 0x002fe200078e0013 */
[----:B------:R-:W3:Y:S04]  /*afc0*/  LDL.LU R18, [R1+0x1c90] ;  /* 0x001c900001127983 */ /* 0x000ee80000300800 */
[----:B------:R-:W3:Y:S01]  /*afd0*/  LDL.LU R19, [R1+0x1c8c] ;  /* 0x001c8c0001137983 */ /* 0x000ee20000300800 */
[----:B------:R-:W-:-:S03]  /*afe0*/  IMAD.MOV.U32 R7, RZ, RZ, R29 ;  /* 0x000000ffff077224 */ /* 0x000fc600078e001d */
[----:B------:R-:W2:Y:S04]  /*aff0*/  LDL.LU R29, [R1+0x1c88] ;  /* 0x001c8800011d7983 */ /* 0x000ea80000300800 */
        /* <DEDUP_REMOVED lines=8> */
[----:B---3--:R-:W-:-:S15]  /*b080*/  HMMA.16816.F32 R20, R16, R8, R20 ;  /* 0x000000081014723c */ /* 0x008fde0000001814 */
[----:B------:R-:W-:-:S04]  /*b090*/  NOP ;  /* 0x0000000000007918 */ /* 0x000fc80000000000 */
[----:B------:R-:W-:Y:S04]  /*b0a0*/  STL.64 [R1+0xa20], R20 ;  /* 0x000a201401007387 */ /* 0x000fe80000100a00 */
[----:B------:R0:W-:Y:S04]  /*b0b0*/  STL.64 [R1+0xa28], R22 ;  /* 0x000a281601007387 */ /* 0x0001e80000100a00 */
[----:B0-----:R-:W2:Y:S04]  /*b0c0*/  LDL.LU.64 R22, [R1+0x1c80] ;  /* 0x001c800001167983 */ /* 0x001ea80000300a00 */
[----:B------:R-:W2:Y:S01]  /*b0d0*/  LDL.LU.64 R20, [R1+0x1c78] ;  /* 0x001c780001147983 */ /* 0x000ea20000300a00 */
[-C--:B----4-:R-:W-:Y:S03]  /*b0e0*/  HMMA.16816.F32 R4, R24, R8.reuse, R4 ;  /* 0x000000081804723c */ /* 0x090fe60000001804 */
[----:B------:R-:W-:Y:S04]  /*b0f0*/  STL.64 [R1+0x1c30], R18 ;  /* 0x001c301201007387 */ /* 0x000fe80000100a00 */
[----:B------:R-:W-:Y:S01]  /*b100*/  STL.64 [R1+0x1c28], R16 ;  /* 0x001c281001007387 */ /* 0x000fe20000100a00 */
[----:B--2---:R-:W-:Y:S03]  /*b110*/  HMMA.16816.F32 R12, R20, R8, R12 ;  /* 0x00000008140c723c */ /* 0x004fe6000000180c */
[----:B------:R-:W-:Y:S04]  /*b120*/  STL.64 [R1+0x1c20], R22 ;  /* 0x001c201601007387 */ /* 0x000fe80000100a00 */
[----:B------:R0:W-:Y:S02]  /*b130*/  STL.64 [R1+0x1c18], R20 ;  /* 0x001c181401007387 */ /* 0x0001e40000100a00 */
[----:B0-----:R-:W-:-:S10]  /*b140*/  IMAD.MOV.U32 R20, RZ, RZ, R28 ;  /* 0x000000ffff147224 */ /* 0x001fd400078e001c */
[----:B------:R-:W-:Y:S01]  /*b150*/  STL.64 [R1+0xb00], R12 ;  /* 0x000b000c01007387 */ /* 0x000fe20000100a00 */
[----:B------:R-:W-:-:S03]  /*b160*/  IMAD.MOV.U32 R28, RZ, RZ, R4 ;  /* 0x000000ffff1c7224 */ /* 0x000fc600078e0004 */
[----:B------:R-:W-:Y:S04]  /*b170*/  STL.64 [R1+0xb08], R14 ;  /* 0x000b080e01007387 */ /* 0x000fe80000100a00 */
[----:B------:R-:W-:Y:S04]  /*b180*/  STL [R1+0xc24], R5 ;  /* 0x000c240501007387 */ /* 0x000fe80000100800 */
[----:B------:R-:W-:Y:S04]  /*b190*/  STL.64 [R1+0xc28], R6 ;  /* 0x000c280601007387 */ /* 0x000fe80000100a00 */
[----:B------:R-:W0:Y:S04]  /*b1a0*/  LDSM.16.M88.4 R4, [R29+0xb000] ;  /* 0x00b000001d04783b */ /* 0x000e280000000200 */
[----:B------:R-:W2:Y:S04]  /*b1b0*/  LDL.LU.64 R8, [R1+0x980] ;  /* 0x0009800001087983 */ /* 0x000ea80000300a00 */
[----:B------:R-:W2:Y:S04]  /*b1c0*/  LDL.LU.64 R10, [R1+0x988] ;  /* 0x00098800010a7983 */ /* 0x000ea80000300a00 */
[----:B------:R-:W3:Y:S04]  /*b1d0*/  LDL.LU.64 R16, [R1+0x500] ;  /* 0x0005000001107983 */ /* 0x000ee80000300a00 */
[----:B------:R-:W3:Y:S04]  /*b1e0*/  LDL.LU.64 R18, [R1+0x508] ;  /* 0x0005080001127983 */ /* 0x000ee80000300a00 */
[----:B------:R-:W-:Y:S04]  /*b1f0*/  STL.64 [R1+0x1c10], R26 ;  /* 0x001c101a01007387 */ /* 0x000fe80000100a00 */
[----:B------:R1:W-:Y:S01]  /*b200*/  STL.64 [R1+0x1c08], R24 ;  /* 0x001c081801007387 */ /* 0x0003e20000100a00 */
[----:B------:R-:W-:-:S03]  /*b210*/  IMAD.MOV.U32 R21, RZ, RZ, R3 ;  /* 0x000000ffff157224 */ /* 0x000fc600078e0003 */
[----:B------:R-:W-:Y:S04]  /*b220*/  LDSM.16.M88.4 R12, [R29+0xa800] ;  /* 0x00a800001d0c783b */ /* 0x000fe80000000200 */
[----:B-1----:R-:W4:Y:S04]  /*b230*/  LDL.LU.64 R24, [R1+0x640] ;  /* 0x0006400001187983 */ /* 0x002f280000300a00 */
[----:B------:R-:W4:Y:S04]  /*b240*/  LDL.LU.64 R26, [R1+0x648] ;  /* 0x00064800011a7983 */ /* 0x000f280000300a00 */
[----:B------:R-:W-:Y:S04]  /*b250*/  STL [R1+0xfb0], R28 ;  /* 0x000fb01c01007387 */ /* 0x000fe80000100800 */
[----:B0-----:R-:W-:Y:S04]  /*b260*/  STL.64 [R1+0xb0], R4 ;  /* 0x0000b00401007387 */ /* 0x001fe80000100a00 */
[----:B------:R-:W-:Y:S04]  /*b270*/  STL.64 [R1+0xb8], R6 ;  /* 0x0000b80601007387 */ /* 0x000fe80000100a00 */
[----:B------:R-:W0:Y:S01]  /*b280*/  LDSM.16.M88.4 R4, [R29+0xb800] ;  /* 0x00b800001d04783b */ /* 0x000e220000000200 */
[----:B------:R-:W-:-:S03]  /*b290*/  IMAD.MOV.U32 R22, RZ, RZ, R2 ;  /* 0x000000ffff167224 */ /* 0x000fc600078e0002 */
[----:B0-----:R-:W-:Y:S01]  /*b2a0*/  STL.64 [R1+0xa0], R4 ;  /* 0x0000a00401007387 */ /* 0x001fe20000100a00 */
[----:B------:R-:W-:Y:S02]  /*b2b0*/  IMAD.MOV.U32 R2, RZ, RZ, R6 ;  /* 0x000000ffff027224 */ /* 0x000fe400078e0006 */
[----:B------:R-:W-:Y:S01]  /*b2c0*/  IMAD.MOV.U32 R3, RZ, RZ, R7 ;  /* 0x000000ffff037224 */ /* 0x000fe200078e0007 */
[----:B------:R-:W-:Y:S04]  /*b2d0*/  STL.64 [R1+0xa8], R6 ;  /* 0x0000a80601007387 */ /* 0x000fe80000100a00 */
[----:B------:R-:W0:Y:S04]  /*b2e0*/  LDSM.16.M88.4 R4, [R29+0xc000] ;  /* 0x00c000001d04783b */ /* 0x000e280000000200 */
[----:B------:R-:W-:Y:S04]  /*b2f0*/  STL.64 [R1+0xc0], R12 ;  /* 0x0000c00c01007387 */ /* 0x000fe80000100a00 */
[----:B------:R-:W-:Y:S04]  /*b300*/  STL.64 [R1+0xc8], R14 ;  /* 0x0000c80e01007387 */ /* 0x000fe80000100a00 */
[----:B------:R-:W-:Y:S04]  /*b310*/  STL [R1+0x1a78], R3 ;  /* 0x001a780301007387 */ /* 0x000fe80000100800 */
[----:B------:R-:W-:Y:S04]  /*b320*/  STL [R1+0x176c], R2 ;  /* 0x00176c0201007387 */ /* 0x000fe80000100800 */
[----:B0-----:R-:W-:Y:S04]  /*b330*/  STL.64 [R1+0x90], R4 ;  /* 0x0000900401007387 */ /* 0x001fe80000100a00 */
[----:B------:R0:W-:Y:S04]  /*b340*/  STL.64 [R1+0x98], R6 ;  /* 0x0000980601007387 */ /* 0x0001e80000100a00 */
[----:B0-----:R-:W2:Y:S04]  /*b350*/  LDL.LU.64 R6, [R1+0x1c70] ;  /* 0x001c700001067983 */ /* 0x001ea80000300a00 */
[----:B------:R-:W2:Y:S04]  /*b360*/  LDL.LU.64 R4, [R1+0x1c68] ;  /* 0x001c680001047983 */ /* 0x000ea80000300a00 */
[----:B------:R-:W-:Y:S01]  /*b370*/  STL [R1+0x1aa0], R29 ;  /* 0x001aa01d01007387 */ /* 0x000fe20000100800 */
[----:B--2---:R-:W-:Y:S03]  /*b380*/  HMMA.16816.F32 R4, R4, R12, R8 ;  /* 0x0000000c0404723c */ /* 0x004fe60000001808 */
[----:B------:R-:W2:Y:S04]  /*b390*/  LDL.LU.64 R10, [R1+0x1c60] ;  /* 0x001c6000010a7983 */ /* 0x000ea80000300a00 */
[----:B------:R-:W2:-:S12]  /*b3a0*/  LDL.LU.64 R8, [R1+0x1c58] ;  /* 0x001c580001087983 */ /* 0x000e980000300a00 */
[----:B------:R-:W-:Y:S04]  /*b3b0*/  STL.64 [R1+0x3c0], R4 ;  /* 0x0003c00401007387 */ /* 0x000fe80000100a00 */
[----:B------:R0:W-:Y:S04]  /*b3c0*/  STL.64 [R1+0x3c8], R6 ;  /* 0x0003c80601007387 */ /* 0x0001e80000100a00 */
[----:B0-----:R-:W3:Y:S04]  /*b3d0*/  LDL.LU.64 R6, [R1+0x1c50] ;  /* 0x001c500001067983 */ /* 0x001ee80000300a00 */
[----:B------:R-:W3:Y:S01]  /*b3e0*/  LDL.LU.64 R4, [R1+0x1c48] ;  /* 0x001c480001047983 */ /* 0x000ee20000300a00 */
[----:B------:R-:W-:-:S07]  /*b3f0*/  IMAD.MOV.U32 R23, RZ, RZ, R0 ;  /* 0x000000ffff177224 */ /* 0x000fce00078e0000 */
[----:B----4-:R-:W-:Y:S01]  /*b400*/  HMMA.16816.F32 R20, R20, R12, R24 ;  /* 0x0000000c1414723c */ /* 0x010fe20000001818 */
[----:B------:R-:W-:Y:S02]  /*b410*/  IMAD.MOV.U32 R2, RZ, RZ, R12 ;  /* 0x000000ffff027224 */ /* 0x000fe400078e000c */
[----:B------:R-:W-:-:S15]  /*b420*/  IMAD.MOV.U32 R0, RZ, RZ, R13 ;  /* 0x000000ffff007224 */ /* 0x000fde00078e000d */
[----:B------:R-:W-:Y:S01]  /*b430*/  NOP ;  /* 0x0000000000007918 */ /* 0x000fe20000000000 */
[----:B------:R-:W-:Y:S04]  /*b440*/  STL.64 [R1+0x3b0], R20 ;  /* 0x0003b01401007387 */ /* 0x000fe80000100a00 */
[----:B------:R-:W-:Y:S01]  /*b450*/  STL.64 [R1+0x3b8], R22 ;  /* 0x0003b81601007387 */ /* 0x000fe20000100a00 */
[----:B---3--:R-:W-:-:S15]  /*b460*/  HMMA.16816.F32 R16, R4, R12, R16 ;  /* 0x0000000c0410723c */ /* 0x008fde0000001810 */
[----:B------:R-:W-:-:S04]  /*b470*/  NOP ;  /* 0x0000000000007918 */ /* 0x000fc80000000000 */
[----:B------:R0:W-:Y:S04]  /*b480*/  STL.64 [R1+0x3d0], R16 ;  /* 0x0003d01001007387 */ /* 0x0001e80000100a00 */
[----:B------:R1:W-:Y:S04]  /*b490*/  STL.64 [R1+0x3d8], R18 ;  /* 0x0003d81201007387 */ /* 0x0003e80000100a00 */
[----:B------:R-:W2:Y:S04]  /*b4a0*/  LDL.LU.64 R12, [R1+0x390] ;  /* 0x00039000010c7983 */ /* 0x000ea80000300a00 */
[----:B------:R-:W2:Y:S04]  /*b4b0*/  LDL.LU.64 R14, [R1+0x398] ;  /* 0x00039800010e7983 */ /* 0x000ea80000300a00 */
[----:B0-----:R-:W3:Y:S04]  /*b4c0*/  LDL.LU.64 R16, [R1+0x2e0] ;  /* 0x0002e00001107983 */ /* 0x001ee80000300a00 */
[----:B-1----:R-:W3:Y:S04]  /*b4d0*/  LDL.LU.64 R18, [R1+0x2e8] ;  /* 0x0002e80001127983 */ /* 0x002ee80000300a00 */
[----:B------:R-:W4:Y:S04]  /*b4e0*/  LDL.LU.64 R20, [R1+0x260] ;  /* 0x0002600001147983 */ /* 0x000f280000300a00 */
[----:B------:R-:W4:Y:S04]  /*b4f0*/  LDL.LU.64 R22, [R1+0x268] ;  /* 0x0002680001167983 */ /* 0x000f280000300a00 */
[----:B------:R-:W2:Y:S04]  /*b500*/  LDL.LU.64 R24, [R1+0x1e0] ;  /* 0x0001e00001187983 */ /* 0x000ea80000300a00 */
[----:B------:R-:W2:Y:S04]  /*b510*/  LDL.LU.64 R26, [R1+0x1e8] ;  /* 0x0001e800011a7983 */ /* 0x000ea80000300a00 */
[----:B------:R0:W-:Y:S04]  /*b520*/  STL.64 [R1+0x1bd0], R6 ;  /* 0x001bd00601007387 */ /* 0x0001e80000100a00 */
[----:B------:R1:W-:Y:S04]  /*b530*/  STL.64 [R1+0x1bc8], R4 ;  /* 0x001bc80401007387 */ /* 0x0003e80000100a00 */
[----:B0-----:R-:W2:Y:S04]  /*b540*/  LDL.64 R6, [R1+0x8] ;  /* 0x0000080001067983 */ /* 0x001ea80000100a00 */
[----:B-1----:R-:W3:Y:S04]  /*b550*/  LDL.64 R4, [R1] ;  /* 0x0000000001047983 */ /* 0x002ee80000100a00 */
[----:B--2---:R0:W-:Y:S04]  /*b560*/  STL.64 [R1+0x1be0], R6 ;  /* 0x001be00601007387 */ /* 0x0041e80000100a00 */
[----:B---3--:R1:W-:Y:S04]  /*b570*/  STL.64 [R1+0x1bd8], R4 ;  /* 0x001bd80401007387 */ /* 0x0083e80000100a00 */
[----:B0-----:R-:W2:Y:S04]  /*b580*/  LDL.64 R6, [R1+0x18] ;  /* 0x0000180001067983 */ /* 0x001ea80000100a00 */
[----:B-1----:R-:W3:Y:S04]  /*b590*/  LDL.64 R4, [R1+0x10] ;  /* 0x0000100001047983 */ /* 0x002ee80000100a00 */
[----:B--2---:R-:W-:Y:S04]  /*b5a0*/  STL.64 [R1+0x1c00], R6 ;  /* 0x001c000601007387 */ /* 0x004fe80000100a00 */
[----:B---3--:R0:W-:Y:S02]  /*b5b0*/  STL.64 [R1+0x1bf8], R4 ;  /* 0x001bf80401007387 */ /* 0x0081e40000100a00 */
[----:B0-----:R-:W-:-:S02]  /*b5c0*/  IMAD.MOV.U32 R4, RZ, RZ, R2 ;  /* 0x000000ffff047224 */ /* 0x001fc400078e0002 */
[----:B------:R-:W-:-:S07]  /*b5d0*/  IMAD.MOV.U32 R5, RZ, RZ, R0 ;  /* 0x000000ffff057224 */ /* 0x000fce00078e0000 */
[----:B------:R-:W-:Y:S01]  /*b5e0*/  HMMA.16816.F32 R4, R8, R4, R12 ;  /* 0x000000040804723c */ /* 0x000fe2000000180c */
[----:B------:R-:W2:Y:S04]  /*b5f0*/  LDL.LU.64 R14, [R1+0x1c40] ;  /* 0x001c4000010e7983 */ /* 0x000ea80000300a00 */
[----:B------:R-:W2:-:S14]  /*b600*/  LDL.LU.64 R12, [R1+0x1c38] ;  /* 0x001c3800010c7983 */ /* 0x000e9c0000300a00 */
[----:B------:R0:W-:Y:S04]  /*b610*/  STL.64 [R1+0x5a0], R4 ;  /* 0x0005a00401007387 */ /* 0x0001e80000100a00 */
[----:B------:R1:W-:Y:S04]  /*b620*/  STL.64 [R1+0x5a8], R6 ;  /* 0x0005a80601007387 */ /* 0x0003e80000100a00 */
[----:B0-----:R-:W3:Y:S04]  /*b630*/  LDL.LU.64 R4, [R1+0x150] ;  /* 0x0001500001047983 */ /* 0x001ee80000300a00 */
[----:B-1----:R-:W3:Y:S04]  /*b640*/  LDL.LU.64 R6, [R1+0x158] ;  /* 0x0001580001067983 */ /* 0x002ee80000300a00 */
[----:B------:R-:W-:Y:S04]  /*b650*/  STL.64 [R1+0x1bc0], R10 ;  /* 0x001bc00a01007387 */ /* 0x000fe80000100a00 */
[----:B------:R0:W-:Y:S04]  /*b660*/  STL.64 [R1+0x1bb8], R8 ;  /* 0x001bb80801007387 */ /* 0x0001e80000100a00 */
[----:B0-----:R-:W2:Y:S02]  /*b670*/  LDL.LU.64 R8, [R1+0xc0] ;  /* 0x0000c00001087983 */ /* 0x001ea40000300a00 */
        /* <DEDUP_REMOVED lines=18> */
[----:B0-----:R-:W2:Y:S01]  /*b7a0*/  LDL.LU.64 R16, [R1+0xb0] ;  /* 0x0000b00001107983 */ /* 0x001ea20000300a00 */
[----:B----4-:R-:W-:-:S15]  /*b7b0*/  HMMA.16816.F32 R24, R20, R8, R24 ;  /* 0x000000081418723c */ /* 0x010fde0000001818 */
[----:B------:R-:W-:-:S04]  /*b7c0*/  NOP ;  /* 0x0000000000007918 */ /* 0x000fc80000000000 */
[----:B------:R-:W-:Y:S04]  /*b7d0*/  STL.64 [R1+0xae0], R24 ;  /* 0x000ae01801007387 */ /* 0x000fe80000100a00 */
[----:B------:R0:W-:Y:S04]  /*b7e0*/  STL.64 [R1+0xae8], R26 ;  /* 0x000ae81a01007387 */ /* 0x0001e80000100a00 */
[----:B0-----:R-:W3:Y:S04]  /*b7f0*/  LDL.LU.64 R26, [R1+0x1c10] ;  /* 0x001c1000011a7983 */ /* 0x001ee80000300a00 */
[----:B------:R-:W3:Y:S01]  /*b800*/  LDL.LU.64 R24, [R1+0x1c08] ;  /* 0x001c080001187983 */ /* 0x000ee20000300a00 */
[----:B------:R-:W-:-:S02]  /*b810*/  IMAD.MOV.U32 R2, RZ, RZ, R8 ;  /* 0x000000ffff027224 */ /* 0x000fc400078e0008 */
[----:B------:R-:W-:Y:S02]  /*b820*/  IMAD.MOV.U32 R0, RZ, RZ, R9 ;  /* 0x000000ffff007224 */ /* 0x000fe400078e0009 */
[----:B------:R-:W4:Y:S04]  /*b830*/  LDL.LU.64 R8, [R1+0x540] ;  /* 0x0005400001087983 */ /* 0x000f280000300a00 */
[----:B------:R-:W4:Y:S04]  /*b840*/  LDL.LU.64 R10, [R1+0x548] ;  /* 0x00054800010a7983 */ /* 0x000f280000300a00 */
[----:B------:R-:W-:Y:S04]  /*b850*/  STL.64 [R1+0x1ba0], R22 ;  /* 0x001ba01601007387 */ /* 0x000fe80000100a00 */
[----:B------:R0:W-:Y:S02]  /*b860*/  STL.64 [R1+0x1b98], R20 ;  /* 0x001b981401007387 */ /* 0x0001e40000100a00 */
[----:B0-----:R-:W-:-:S02]  /*b870*/  IMAD.MOV.U32 R20, RZ, RZ, R2 ;  /* 0x000000ffff147224 */ /* 0x001fc400078e0002 */
[----:B------:R-:W-:-:S07]  /*b880*/  IMAD.MOV.U32 R21, RZ, RZ, R0 ;  /* 0x000000ffff157224 */ /* 0x000fce00078e0000 */
[----:B---3--:R-:W-:Y:S01]  /*b890*/  HMMA.16816.F32 R20, R24, R20, R4 ;  /* 0x000000141814723c */ /* 0x008fe20000001804 */
        /* <DEDUP_REMOVED lines=8> */
[----:B0-----:R-:W3:Y:S04]  /*b920*/  LDL.LU.64 R24, [R1+0x660] ;  /* 0x0006600001187983 */ /* 0x001ee80000300a00 */
[----:B------:R-:W3:Y:S01]  /*b930*/  LDL.LU.64 R26, [R1+0x668] ;  /* 0x00066800011a7983 */ /* 0x000ee20000300a00 */
        /* <DEDUP_REMOVED lines=9> */
[----:B------:R-:W3:Y:S04]  /*b9d0*/  LDL.LU.64 R6, [R1+0x1be0] ;  /* 0x001be00001067983 */ /* 0x000ee80000300a00 */
[----:B------:R-:W3:Y:S02]  /*b9e0*/  LDL.LU.64 R4, [R1+0x1bd8] ;  /* 0x001bd80001047983 */ /* 0x000ee40000300a00 */
[----:B---3--:R-:W-:Y:S01]  /*b9f0*/  HMMA.16816.F32 R24, R4, R16, R24 ;  /* 0x000000100418723c */ /* 0x008fe20000001818 */
[----:B------:R-:W-:-:S02]  /*ba00*/  IMAD.MOV.U32 R19, RZ, RZ, R6 ;  /* 0x000000ffff137224 */ /* 0x000fc400078e0006 */
[----:B------:R-:W-:-:S15]  /*ba10*/  IMAD.MOV.U32 R18, RZ, RZ, R7 ;  /* 0x000000ffff127224 */ /* 0x000fde00078e0007 */
[----:B------:R-:W-:Y:S01]  /*ba20*/  NOP ;  /* 0x0000000000007918 */ /* 0x000fe20000000000 */
[----:B------:R0:W-:Y:S04]  /*ba30*/  STL.64 [R1+0x330], R24 ;  /* 0x0003301801007387 */ /* 0x0001e80000100a00 */
[----:B------:R-:W-:Y:S04]  /*ba40*/  STL.64 [R1+0x338], R26 ;  /* 0x0003381a01007387 */ /* 0x000fe80000100a00 */
[----:B------:R-:W4:Y:S01]  /*ba50*/  LDL.LU.64 R6, [R1+0x1bd0] ;  /* 0x001bd00001067983 */ /* 0x000f220000300a00 */
[----:B0-----:R-:W-:Y:S02]  /*ba60*/  IMAD.MOV.U32 R25, RZ, RZ, R4 ;  /* 0x000000ffff197224 */ /* 0x001fe400078e0004 */
[----:B------:R-:W-:-:S02]  /*ba70*/  IMAD.MOV.U32 R24, RZ, RZ, R5 ;  /* 0x000000ffff187224 */ /* 0x000fc400078e0005 */
[----:B------:R-:W4:Y:S02]  /*ba80*/  LDL.LU.64 R4, [R1+0x1bc8] ;  /* 0x001bc80001047983 */ /* 0x000f240000300a00 */
[----:B----4-:R-:W-:-:S15]  /*ba90*/  HMMA.16816.F32 R8, R4, R16, R8 ;  /* 0x000000100408723c */ /* 0x010fde0000001808 */
[----:B------:R-:W-:-:S04]  /*baa0*/  NOP ;  /* 0x0000000000007918 */ /* 0x000fc80000000000 */
[----:B------:R-:W-:Y:S04]  /*bab0*/  STL.64 [R1+0x3a0], R8 ;  /* 0x0003a00801007387 */ /* 0x000fe80000100a00 */
[----:B------:R0:W-:Y:S04]  /*bac0*/  STL.64 [R1+0x3a8], R10 ;  /* 0x0003a80a01007387 */ /* 0x0001e80000100a00 */
[----:B0-----:R-:W3:Y:S04]  /*bad0*/  LDL.LU.64 R10, [R1+0x1bc0] ;  /* 0x001bc000010a7983 */ /* 0x001ee80000300a00 */
[----:B------:R-:W3:Y:S04]  /*bae0*/  LDL.LU.64 R8, [R1+0x1bb8] ;  /* 0x001bb80001087983 */ /* 0x000ee80000300a00 */
[----:B------:R0:W-:Y:S04]  /*baf0*/  STL.64 [R1+0x1b40], R6 ;  /* 0x001b400601007387 */ /* 0x0001e80000100a00 */
[----:B------:R1:W-:Y:S01]  /*bb00*/  STL.64 [R1+0x1b38], R4 ;  /* 0x001b380401007387 */ /* 0x0003e20000100a00 */
[----:B0-----:R-:W-:-:S02]  /*bb10*/  IMAD.MOV.U32 R6, RZ, RZ, R19 ;  /* 0x000000ffff067224 */ /* 0x001fc400078e0013 */
[----:B------:R-:W-:Y:S02]  /*bb20*/  IMAD.MOV.U32 R7, RZ, RZ, R18 ;  /* 0x000000ffff077224 */ /* 0x000fe400078e0012 */
[----:B-1----:R-:W-:Y:S02]  /*bb30*/  IMAD.MOV.U32 R4, RZ, RZ, R25 ;  /* 0x000000ffff047224 */ /* 0x002fe400078e0019 */
[----:B------:R-:W-:Y:S01]  /*bb40*/  IMAD.MOV.U32 R5, RZ, RZ, R24 ;  /* 0x000000ffff057224 */ /* 0x000fe200078e0018 */
[----:B------:R-:W-:Y:S04]  /*bb50*/  STL.64 [R1+0x1b60], R6 ;  /* 0x001b600601007387 */ /* 0x000fe80000100a00 */
[----:B------:R3:W-:Y:S02]  /*bb60*/  STL.64 [R1+0x1b58], R4 ;  /* 0x001b580401007387 */ /* 0x0007e40000100a00 */
[----:B---3--:R-:W-:Y:S01]  /*bb70*/  HMMA.16816.F32 R4, R8, R16, R20 ;  /* 0x000000100804723c */ /* 0x008fe20000001814 */
[----:B------:R-:W-:-:S02]  /*bb80*/  IMAD.MOV.U32 R21, RZ, RZ, R16 ;  /* 0x000000ffff157224 */ /* 0x000fc400078e0010 */
[----:B------:R-:W-:-:S15]  /*bb90*/  IMAD.MOV.U32 R20, RZ, RZ, R17 ;  /* 0x000000ffff147224 */ /* 0x000fde00078e0011 */
[----:B------:R-:W-:Y:S01]  /*bba0*/  NOP ;  /* 0x0000000000007918 */ /* 0x000fe20000000000 */
[----:B------:R0:W-:Y:S04]  /*bbb0*/  STL.64 [R1+0x420], R4 ;  /* 0x0004200401007387 */ /* 0x0001e80000100a00 */
[----:B------:R1:W-:Y:S04]  /*bbc0*/  STL.64 [R1+0x428], R6 ;  /* 0x0004280601007387 */ /* 0x0003e80000100a00 */
[----:B------:R-:W2:Y:S04]  /*bbd0*/  LDL.LU.64 R16, [R1+0x2d0] ;  /* 0x0002d00001107983 */ /* 0x000ea80000300a00 */
[----:B------:R-:W2:Y:S04]  /*bbe0*/  LDL.LU.64 R18, [R1+0x2d8] ;  /* 0x0002d80001127983 */ /* 0x000ea80000300a00 */
[----:B0-----:R-:W3:Y:S04]  /*bbf0*/  LDL.LU.64 R4, [R1+0x960] ;  /* 0x0009600001047983 */ /* 0x001ee80000300a00 */
[----:B-1----:R-:W4:Y:S04]  /*bc00*/  LDL.LU.64 R6, [R1+0x968] ;  /* 0x0009680001067983 */ /* 0x002f280000300a00 */
[----:B----4-:R-:W-:Y:S04]  /*bc10*/  STL.64 [R1+0x1b70], R6 ;  /* 0x001b700601007387 */ /* 0x010fe80000100a00 */
[----:B---3--:R0:W-:Y:S02]  /*bc20*/  STL.64 [R1+0x1b68], R4 ;  /* 0x001b680401007387 */ /* 0x0081e40000100a00 */
[----:B0-----:R-:W-:-:S02]  /*bc30*/  IMAD.MOV.U32 R4, RZ, RZ, R21 ;  /* 0x000000ffff047224 */ /* 0x001fc400078e0015 */
[----:B------:R-:W-:Y:S02]  /*bc40*/  IMAD.MOV.U32 R5, RZ, RZ, R20 ;  /* 0x000000ffff057224 */ /* 0x000fe400078e0014 */
[----:B------:R-:W3:Y:S04]  /*bc50*/  LDL.LU.64 R20, [R1+0x250] ;  /* 0x0002500001147983 */ /* 0x000ee80000300a00 */
[----:B------:R-:W3:Y:S04]  /*bc60*/  LDL.LU.64 R22, [R1+0x258] ;  /* 0x0002580001167983 */ /* 0x000ee80000300a00 */
[----:B------:R-:W4:Y:S04]  /*bc70*/  LDL.LU.64 R24, [R1+0x1d0] ;  /* 0x0001d00001187983 */ /* 0x000f280000300a00 */
[----:B------:R-:W4:Y:S04]  /*bc80*/  LDL.LU.64 R26, [R1+0x1d8] ;  /* 0x0001d800011a7983 */ /* 0x000f280000300a00 */
[----:B------:R-:W-:Y:S04]  /*bc90*/  STL.64 [R1+0x1b30], R10 ;  /* 0x001b300a01007387 */ /* 0x000fe80000100a00 */
[----:B------:R0:W-:Y:S04]  /*bca0*/  STL.64 [R1+0x1b28], R8 ;  /* 0x001b280801007387 */ /* 0x0001e80000100a00 */
[----:B0-----:R-:W3:Y:S04]  /*bcb0*/  LDL.LU.64 R8, [R1+0x570] ;  /* 0x0005700001087983 */ /* 0x001ee80000300a00 */
[----:B------:R-:W3:Y:S01]  /*bcc0*/  LDL.LU.64 R10, [R1+0x578] ;  /* 0x00057800010a7983 */ /* 0x000ee20000300a00 */
[-C--:B--2---:R-:W-:Y:S03]  /*bcd0*/  HMMA.16816.F32 R16, R12, R4.reuse, R16 ;  /* 0x000000040c10723c */ /* 0x084fe60000001810 */
[----:B---3--:R-:W-:Y:S04]  /*bce0*/  STL.64 [R1+0x1b50], R10 ;  /* 0x001b500a01007387 */ /* 0x008fe80000100a00 */
[----:B------:R0:W-:Y:S04]  /*bcf0*/  STL.64 [R1+0x1b48], R8 ;  /* 0x001b480801007387 */ /* 0x0001e80000100a00 */
[----:B0-----:R-:W2:Y:S04]  /*bd00*/  LDL.LU.64 R8, [R1+0x6a0] ;  /* 0x0006a00001087983 */ /* 0x001ea80000300a00 */
[----:B------:R-:W3:Y:S04]  /*bd10*/  LDL.LU.64 R10, [R1+0x6a8] ;  /* 0x0006a800010a7983 */ /* 0x000ee80000300a00 */
[----:B---3--:R-:W-:Y:S04]  /*bd20*/  STL.64 [R1+0x1b80], R10 ;  /* 0x001b800a01007387 */ /* 0x008fe80000100a00 */
[----:B--2---:R0:W-:Y:S04]  /*bd30*/  STL.64 [R1+0x1b78], R8 ;  /* 0x001b780801007387 */ /* 0x0041e80000100a00 */
[----:B0-----:R-:W2:Y:S04]  /*bd40*/  LDL.LU.64 R8, [R1+0x140] ;  /* 0x0001400001087983 */ /* 0x001ea80000300a00 */
[----:B------:R-:W2:Y:S04]  /*bd50*/  LDL.LU.64 R10, [R1+0x148] ;  /* 0x00014800010a7983 */ /* 0x000ea80000300a00 */
[----:B------:R-:W-:Y:S04]  /*bd60*/  STL.64 [R1+0x680], R16 ;  /* 0x0006801001007387 */ /* 0x000fe80000100a00 */
[----:B------:R0:W-:Y:S04]  /*bd70*/  STL.64 [R1+0x688], R18 ;  /* 0x0006881201007387 */ /* 0x0001e80000100a00 */
[----:B0-----:R-:W3:Y:S04]  /*bd80*/  LDL.LU.64 R18, [R1+0x1bb0] ;  /* 0x001bb00001127983 */ /* 0x001ee80000300a00 */
[----:B------:R-:W3:Y:S04]  /*bd90*/  LDL.LU.64 R16, [R1+0x1ba8] ;  /* 0x001ba80001107983 */ /* 0x000ee80000300a00 */
[----:B------:R-:W-:Y:S04]  /*bda0*/  STL.64 [R1+0x1b20], R14 ;  /* 0x001b200e01007387 */ /* 0x000fe80000100a00 */
[----:B------:R-:W-:Y:S01]  /*bdb0*/  STL.64 [R1+0x1b18], R12 ;  /* 0x001b180c01007387 */ /* 0x000fe20000100a00 */
[----:B---3--:R-:W-:-:S15]  /*bdc0*/  HMMA.16816.F32 R20, R16, R4, R20 ;  /* 0x000000041014723c */ /* 0x008fde0000001814 */
[----:B------:R-:W-:-:S04]  /*bdd0*/  NOP ;  /* 0x0000000000007918 */ /* 0x000fc80000000000 */
[----:B------:R-:W-:Y:S04]  /*bde0*/  STL.64 [R1+0x8c0], R20 ;  /* 0x0008c01401007387 */ /* 0x000fe80000100a00 */
[----:B------:R0:W-:Y:S04]  /*bdf0*/  STL.64 [R1+0x8c8], R22 ;  /* 0x0008c81601007387 */ /* 0x0001e80000100a00 */
[----:B0-----:R-:W4:Y:S04]  /*be00*/  LDL.LU.64 R22, [R1+0x1ba0] ;  /* 0x001ba00001167983 */ /* 0x001f280000300a00 */
[----:B------:R-:W4:Y:S01]  /*be10*/  LDL.LU.64 R20, [R1+0x1b98] ;  /* 0x001b980001147983 */ /* 0x000f220000300a00 */
[----:B------:R-:W-:-:S03]  /*be20*/  IMAD.MOV.U32 R12, RZ, RZ, R28 ;  /* 0x000000ffff0c7224 */ /* 0x000fc600078e001c */
[----:B------:R-:W-:Y:S04]  /*be30*/  STL.64 [R1+0x1b10], R18 ;  /* 0x001b101201007387 */ /* 0x000fe80000100a00 */
[----:B------:R0:W-:Y:S04]  /*be40*/  STL.64 [R1+0x1b08], R16 ;  /* 0x001b081001007387 */ /* 0x0001e80000100a00 */
[----:B0-----:R-:W3:Y:S01]  /*be50*/  LDL.LU.64 R16, [R1+0xa0] ;  /* 0x0000a00001107983 */ /* 0x001ee20000300a00 */
[----:B----4-:R-:W-:-:S15]  /*be60*/  HMMA.16816.F32 R24, R20, R4, R24 ;  /* 0x000000041418723c */ /* 0x010fde0000001818 */
[----:B------:R-:W-:-:S04]  /*be70*/  NOP ;  /* 0x0000000000007918 */ /* 0x000fc80000000000 */
[----:B------:R-:W-:Y:S01]  /*be80*/  STL.64 [R1+0xaa0], R24 ;  /* 0x000aa01801007387 */ /* 0x000fe20000100a00 */
[----:B------:R-:W-:-:S03]  /*be90*/  IMAD.MOV.U32 R28, RZ, RZ, R27 ;  /* 0x000000ffff1c7224 */ /* 0x000fc600078e001b */
[----:B------:R0:W-:Y:S04]  /*bea0*/  STL [R1+0xaa8], R26 ;  /* 0x000aa81a01007387 */ /* 0x0001e80000100800 */
        /* <DEDUP_REMOVED lines=10> */
[----:B------:R-:W-:-:S02]  /*bf50*/  IMAD.MOV.U32 R13, RZ, RZ, R3 ;  /* 0x000000ffff0d7224 */ /* 0x000fc400078e0003 */
[----:B------:R-:W-:Y:S02]  /*bf60*/  IMAD.MOV.U32 R14, RZ, RZ, R2 ;  /* 0x000000ffff0e7224 */ /* 0x000fe400078e0002 */
[----:B------:R-:W-:-:S07]  /*bf70*/  IMAD.MOV.U32 R15, RZ, RZ, R0 ;  /* 0x000000ffff0f7224 */ /* 0x000fce00078e0000 */
        /* <DEDUP_REMOVED lines=8> */
[----:B------:R-:W2:Y:S04]  /*c000*/  LDL.LU.64 R10, [R1+0x1b50] ;  /* 0x001b5000010a7983 */ /* 0x000ea80000300a00 */
[----:B------:R-:W2:-:S12]  /*c010*/  LDL.LU.64 R8, [R1+0x1b48] ;  /* 0x001b480001087983 */ /* 0x000e980000300a00 */
[----:B------:R-:W-:Y:S04]  /*c020*/  STL.64 [R1+0x300], R4 ;  /* 0x0003000401007387 */ /* 0x000fe80000100a00 */
[----:B------:R0:W-:Y:S04]  /*c030*/  STL.64 [R1+0x308], R6 ;  /* 0x0003080601007387 */ /* 0x0001e80000100a00 */
[----:B0-----:R-:W2:Y:S04]  /*c040*/  LDL.LU.64 R6, [R1+0x1b40] ;  /* 0x001b400001067983 */ /* 0x001ea80000300a00 */
[----:B------:R-:W2:Y:S01]  /*c050*/  LDL.LU.64 R4, [R1+0x1b38] ;  /* 0x001b380001047983 */ /* 0x000ea20000300a00 */
[----:B------:R-:W-:-:S02]  /*c060*/  IMAD.MOV.U32 R2, RZ, RZ, R16 ;  /* 0x000000ffff027224 */ /* 0x000fc400078e0010 */
[----:B------:R-:W-:Y:S01]  /*c070*/  IMAD.MOV.U32 R0, RZ, RZ, R17 ;  /* 0x000000ffff007224 */ /* 0x000fe200078e0011 */
[----:B--2---:R-:W-:-:S15]  /*c080*/  HMMA.16816.F32 R8, R4, R16, R8 ;  /* 0x000000100408723c */ /* 0x004fde0000001808 */
[----:B------:R-:W-:-:S04]  /*c090*/  NOP ;  /* 0x0000000000007918 */ /* 0x000fc80000000000 */
[----:B------:R-:W-:Y:S04]  /*c0a0*/  STL.64 [R1+0x320], R8 ;  /* 0x0003200801007387 */ /* 0x000fe80000100a00 */
[----:B------:R0:W-:Y:S04]  /*c0b0*/  STL.64 [R1+0x328], R10 ;  /* 0x0003280a01007387 */ /* 0x0001e80000100a00 */
[----:B0-----:R-:W3:Y:S04]  /*c0c0*/  LDL.LU.64 R10, [R1+0x1b30] ;  /* 0x001b3000010a7983 */ /* 0x001ee80000300a00 */
[----:B------:R-:W3:Y:S04]  /*c0d0*/  LDL.LU.64 R8, [R1+0x1b28] ;  /* 0x001b280001087983 */ /* 0x000ee80000300a00 */
[----:B------:R-:W2:Y:S04]  /*c0e0*/  LDL.LU.64 R16, [R1+0x2c0] ;  /* 0x0002c00001107983 */ /* 0x000ea80000300a00 */
[----:B------:R-:W2:Y:S04]  /*c0f0*/  LDL.LU.64 R18, [R1+0x2c8] ;  /* 0x0002c80001127983 */ /* 0x000ea80000300a00 */
[----:B------:R0:W-:Y:S04]  /*c100*/  STL.64 [R1+0x1ac0], R6 ;  /* 0x001ac00601007387 */ /* 0x0001e80000100a00 */
[----:B------:R1:W-:Y:S04]  /*c110*/  STL.64 [R1+0x1ab8], R4 ;  /* 0x001ab80401007387 */ /* 0x0003e80000100a00 */
[----:B0-----:R-:W4:Y:S04]  /*c120*/  LDL.64 R6, [R1+0x8] ;  /* 0x0000080001067983 */ /* 0x001f280000100a00 */
[----:B-1----:R-:W2:Y:S04]  /*c130*/  LDL.64 R4, [R1] ;  /* 0x0000000001047983 */ /* 0x002ea80000100a00 */
[----:B----4-:R0:W-:Y:S04]  /*c140*/  STL.64 [R1+0x1ae0], R6 ;  /* 0x001ae00601007387 */ /* 0x0101e80000100a00 */
[----:B--2---:R1:W-:Y:S04]  /*c150*/  STL.64 [R1+0x1ad8], R4 ;  /* 0x001ad80401007387 */ /* 0x0043e80000100a00 */
[----:B0-----:R-:W2:Y:S04]  /*c160*/  LDL.64 R6, [R1+0x18] ;  /* 0x0000180001067983 */ /* 0x001ea80000100a00 */
[----:B-1----:R-:W4:Y:S04]  /*c170*/  LDL.64 R4, [R1+0x10] ;  /* 0x0000100001047983 */ /* 0x002f280000100a00 */
[----:B--2---:R-:W-:Y:S04]  /*c180*/  STL.64 [R1+0x1af0], R6 ;  /* 0x001af00601007387 */ /* 0x004fe80000100a00 */
[----:B----4-:R0:W-:Y:S02]  /*c190*/  STL.64 [R1+0x1ae8], R4 ;  /* 0x001ae80401007387 */ /* 0x0101e40000100a00 */
[----:B0-----:R-:W-:-:S02]  /*c1a0*/  IMAD.MOV.U32 R4, RZ, RZ, R2 ;  /* 0x000000ffff047224 */ /* 0x001fc400078e0002 */
[----:B------:R-:W-:-:S07]  /*c1b0*/  IMAD.MOV.U32 R5, RZ, RZ, R0 ;  /* 0x000000ffff057224 */ /* 0x000fce00078e0000 */
[----:B---3--:R-:W-:-:S15]  /*c1c0*/  HMMA.16816.F32 R12, R8, R4, R12 ;  /* 0x00000004080c723c */ /* 0x008fde000000180c */
        /* <DEDUP_REMOVED lines=13> */
[----:B0-----:R-:W3:Y:S04]  /*c2a0*/  LDL.LU.64 R18, [R1+0x1b10] ;  /* 0x001b100001127983 */ /* 0x001ee80000300a00 */
[----:B------:R-:W3:Y:S04]  /*c2b0*/  LDL.LU.64 R16, [R1+0x1b08] ;  /* 0x001b080001107983 */ /* 0x000ee80000300a00 */
[----:B------:R-:W-:Y:S04]  /*c2c0*/  STL [R1+0x1aa4], R15 ;  /* 0x001aa40f01007387 */ /* 0x000fe80000100800 */
[----:B------:R-:W-:Y:S04]  /*c2d0*/  STL [R1+0x1b00], R14 ;  /* 0x001b000e01007387 */ /* 0x000fe80000100800 */
[----:B------:R0:W-:Y:S04]  /*c2e0*/  STL.64 [R1+0x1af8], R12 ;  /* 0x001af80c01007387 */ /* 0x0001e80000100a00 */
[----:B0-----:R-:W2:Y:S04]  /*c2f0*/  LDL.LU.64 R12, [R1+0x130] ;  /* 0x00013000010c7983 */ /* 0x001ea80000300a00 */
[----:B------:R-:W2:Y:S01]  /*c300*/  LDL.LU.64 R14, [R1+0x138] ;  /* 0x00013800010e7983 */ /* 0x000ea20000300a00 */
[----:B---3--:R-:W-:-:S15]  /*c310*/  HMMA.16816.F32 R8, R16, R4, R8 ;  /* 0x000000041008723c */ /* 0x008fde0000001808 */
[----:B------:R-:W-:-:S04]  /*c320*/  NOP ;  /* 0x0000000000007918 */ /* 0x000fc80000000000 */
[----:B------:R0:W-:Y:S04]  /*c330*/  STL.64 [R1+0x840], R8 ;  /* 0x0008400801007387 */ /* 0x0001e80000100a00 */
[----:B------:R1:W-:Y:S04]  /*c340*/  STL.64 [R1+0x848], R10 ;  /* 0x0008480a01007387 */ /* 0x0003e80000100a00 */
[----:B0-----:R-:W3:Y:S04]  /*c350*/  LDL.LU.64 R8, [R1+0x6c0] ;  /* 0x0006c00001087983 */ /* 0x001ee80000300a00 */
[----:B-1----:R-:W3:Y:S04]  /*c360*/  LDL.LU.64 R10, [R1+0x6c8] ;  /* 0x0006c800010a7983 */ /* 0x002ee80000300a00 */
[----:B------:R-:W-:Y:S04]  /*c370*/  STL.64 [R1+0x1a98], R18 ;  /* 0x001a981201007387 */ /* 0x000fe80000100a00 */
[----:B------:R0:W-:Y:S04]  /*c380*/  STL.64 [R1+0x1a90], R16 ;  /* 0x001a901001007387 */ /* 0x0001e80000100a00 */
[----:B0-----:R-:W4:Y:S04]  /*c390*/  LDL.LU.64 R16, [R1+0x1c0] ;  /* 0x0001c00001107983 */ /* 0x001f280000300a00 */
[----:B------:R-:W4:Y:S02]  /*c3a0*/  LDL.LU.64 R18, [R1+0x1c8] ;  /* 0x0001c80001127983 */ /* 0x000f240000300a00 */
[-C--:B----4-:R-:W-:Y:S08]  /*c3b0*/  HMMA.16816.F32 R16, R20, R4.reuse, R16 ;  /* 0x000000041410723c */ /* 0x090ff00000001810 */
[----:B--2---:R-:W-:Y:S11]  /*c3c0*/  HMMA.16816.F32 R4, R24, R4, R12 ;  /* 0x000000041804723c */ /* 0x004ff6000000180c */
[----:B------:R0:W-:Y:S01]  /*c3d0*/  STL.64 [R1+0xa90], R16 ;  /* 0x000a901001007387 */ /* 0x0001e20000100a00 */
[----:B------:R-:W-:-:S03]  /*c3e0*/  IMAD.MOV.U32 R28, RZ, RZ, R19 ;  /* 0x000000ffff1c7224 */ /* 0x000fc600078e0013 */
[----:B------:R1:W-:Y:S04]  /*c3f0*/  STL [R1+0xa98], R18 ;  /* 0x000a981201007387 */ /* 0x0003e80000100800 */
[----:B0-----:R-:W2:Y:S04]  /*c400*/  LDL.LU.64 R16, [R1+0x590] ;  /* 0x0005900001107983 */ /* 0x001ea80000300a00 */
[----:B-1----:R-:W2:Y:S04]  /*c410*/  LDL.LU.64 R18, [R1+0x598] ;  /* 0x0005980001127983 */ /* 0x002ea80000300a00 */
[----:B------:R-:W-:Y:S04]  /*c420*/  STL.64 [R1+0x1ab0], R22 ;  /* 0x001ab01601007387 */ /* 0x000fe80000100a00 */
[----:B------:R0:W-:Y:S04]  /*c430*/  STL.64 [R1+0x1aa8], R20 ;  /* 0x001aa81401007387 */ /* 0x0001e80000100a00 */
[----:B0-----:R-:W4:Y:S04]  /*c440*/  LDL.LU.64 R20, [R1+0x90] ;  /* 0x0000900001147983 */ /* 0x001f280000300a00 */
[----:B------:R-:W-:Y:S04]  /*c450*/  STL [R1+0x1140], R28 ;  /* 0x0011401c01007387 */ /* 0x000fe80000100800 */
[----:B------:R-:W2:Y:S04]  /*c460*/  LDL.LU R14, [R1+0x1b00] ;  /* 0x001b0000010e7983 */ /* 0x000ea80000300800 */
[----:B------:R-:W2:Y:S04]  /*c470*/  LDL.LU.64 R12, [R1+0x1af8] ;  /* 0x001af800010c7983 */ /* 0x000ea80000300a00 */
[----:B------:R-:W-:Y:S04]  /*c480*/  STL.64 [R1+0xbf0], R4 ;  /* 0x000bf00401007387 */ /* 0x000fe80000100a00 */
[----:B------:R0:W-:Y:S04]  /*c490*/  STL.64 [R1+0xbf8], R6 ;  /* 0x000bf80601007387 */ /* 0x0001e80000100a00 */
[----:B0-----:R-:W4:Y:S04]  /*c4a0*/  LDL.LU.64 R6, [R1+0x1af0] ;  /* 0x001af00001067983 */ /* 0x001f280000300a00 */
[----:B------:R-:W2:Y:S04]  /*c4b0*/  LDL.LU.64 R4, [R1+0x1ae8] ;  /* 0x001ae80001047983 */ /* 0x000ea80000300a00 */
[----:B------:R-:W-:Y:S04]  /*c4c0*/  STL.64 [R1+0x1a88], R26 ;  /* 0x001a881a01007387 */ /* 0x000fe80000100a00 */
[----:B------:R0:W-:Y:S04]  /*c4d0*/  STL.64 [R1+0x1a80], R24 ;  /* 0x001a801801007387 */ /* 0x0001e80000100a00 */
[----:B0-----:R-:W4:Y:S04]  /*c4e0*/  LDL.LU.64 R24, [R1+0x950] ;  /* 0x0009500001187983 */ /* 0x001f280000300a00 */
[----:B------:R-:W4:Y:S01]  /*c4f0*/  LDL.LU.64 R26, [R1+0x958] ;  /* 0x00095800011a7983 */ /* 0x000f220000300a00 */
[----:B--2---:R-:W-:-:S02]  /*c500*/  IMAD.MOV.U32 R15, RZ, RZ, R4 ;  /* 0x000000ffff0f7224 */ /* 0x004fc400078e0004 */
[----:B------:R-:W-:Y:S01]  /*c510*/  IMAD.MOV.U32 R29, RZ, RZ, R5 ;  /* 0x000000ffff1d7224 */ /* 0x000fe200078e0005 */
[----:B----4-:R-:W-:-:S15]  /*c520*/  HMMA.16816.F32 R24, R4, R20, R24 ;  /* 0x000000140418723c */ /* 0x010fde0000001818 */
[----:B------:R-:W-:-:S04]  /*c530*/  NOP ;  /* 0x0000000000007918 */ /* 0x000fc80000000000 */
[----:B------:R-:W-:Y:S04]  /*c540*/  STL.64 [R1+0x2d0], R24 ;  /* 0x0002d01801007387 */ /* 0x000fe80000100a00 */
[----:B------:R0:W-:Y:S02]  /*c550*/  STL.64 [R1+0x2d8], R26 ;  /* 0x0002d81a01007387 */ /* 0x0001e40000100a00 */
[----:B0-----:R-:W-:Y:S02]  /*c560*/  IMAD.MOV.U32 R27, RZ, RZ, R6 ;  /* 0x000000ffff1b7224 */ /* 0x001fe400078e0006 */
[----:B------:R-:W-:Y:S02]  /*c570*/  IMAD.MOV.U32 R26, RZ, RZ, R7 ;  /* 0x000000ffff1a7224 */ /* 0x000fe400078e0007 */
[----:B------:R-:W3:Y:S04]  /*c580*/  LDL.LU.64 R6, [R1+0x1ae0] ;  /* 0x001ae00001067983 */ /* 0x000ee80000300a00 */
[----:B------:R-:W3:Y:S02]  /*c590*/  LDL.LU.64 R4, [R1+0x1ad8] ;  /* 0x001ad80001047983 */ /* 0x000ee40000300a00 */
[----:B---3--:R-:W-:Y:S01]  /*c5a0*/  HMMA.16816.F32 R8, R4, R20, R8 ;  /* 0x000000140408723c */ /* 0x008fe20000001808 */
        /* <DEDUP_REMOVED lines=24> */
[----:B------:R0:W-:Y:S04]  /*c730*/  STL.64 [R1+0x2e0], R4 ;  /* 0x0002e00401007387 */ /* 0x0001e80000100a00 */
[----:B------:R1:W-:Y:S04]  /*c740*/  STL.64 [R1+0x2e8], R6 ;  /* 0x0002e80601007387 */ /* 0x0003e80000100a00 */
[----:B------:R-:W2:Y:S04]  /*c750*/  LDL.LU.64 R22, [R1+0x1ab0] ;  /* 0x001ab00001167983 */ /* 0x000ea80000300a00 */
[----:B------:R-:W2:Y:S04]  /*c760*/  LDL.LU.64 R20, [R1+0x1aa8] ;  /* 0x001aa80001147983 */ /* 0x000ea80000300a00 */
[----:B0-----:R-:W4:Y:S04]  /*c770*/  LDL.LU.64 R4, [R1+0x340] ;  /* 0x0003400001047983 */ /* 0x001f280000300a00 */
[----:B-1----:R-:W4:Y:S04]  /*c780*/  LDL.LU.64 R6, [R1+0x348] ;  /* 0x0003480001067983 */ /* 0x002f280000300a00 */
[----:B------:R-:W-:Y:S04]  /*c790*/  STL.64 [R1+0x1a50], R10 ;  /* 0x001a500a01007387 */ /* 0x000fe80000100a00 */
[----:B------:R0:W-:Y:S02]  /*c7a0*/  STL.64 [R1+0x1a48], R8 ;  /* 0x001a480801007387 */ /* 0x0001e40000100a00 */
[----:B0-----:R-:W-:-:S02]  /*c7b0*/  IMAD.MOV.U32 R8, RZ, RZ, R15 ;  /* 0x000000ffff087224 */ /* 0x001fc400078e000f */
[----:B------:R-:W3:Y:S01]  /*c7c0*/  LDL.LU R15, [R1+0x1aa4] ;  /* 0x001aa400010f7983 */ /* 0x000ee20000300800 */
[----:B------:R-:W-:Y:S02]  /*c7d0*/  IMAD.MOV.U32 R10, RZ, RZ, R27 ;  /* 0x000000ffff0a7224 */ /* 0x000fe400078e001b */
[----:B------:R-:W-:Y:S02]  /*c7e0*/  IMAD.MOV.U32 R11, RZ, RZ, R26 ;  /* 0x000000ffff0b7224 */ /* 0x000fe400078e001a */
[----:B------:R-:W-:Y:S02]  /*c7f0*/  IMAD.MOV.U32 R9, RZ, RZ, R29 ;  /* 0x000000ffff097224 */ /* 0x000fe400078e001d */
[----:B------:R-:W2:Y:S04]  /*c800*/  LDL.LU R29, [R1+0x1aa0] ;  /* 0x001aa000011d7983 */ /* 0x000ea80000300800 */
[----:B------:R-:W-:Y:S04]  /*c810*/  STL.64 [R1+0x1a70], R10 ;  /* 0x001a700a01007387 */ /* 0x000fe80000100a00 */
[----:B------:R0:W-:Y:S02]  /*c820*/  STL.64 [R1+0x1a68], R8 ;  /* 0x001a680801007387 */ /* 0x0001e40000100a00 */
[----:B0-----:R-:W-:-:S02]  /*c830*/  IMAD.MOV.U32 R8, RZ, RZ, R25 ;  /* 0x000000ffff087224 */ /* 0x001fc400078e0019 */
[----:B------:R-:W-:Y:S02]  /*c840*/  IMAD.MOV.U32 R9, RZ, RZ, R24 ;  /* 0x000000ffff097224 */ /* 0x000fe400078e0018 */
[----:B------:R-:W2:Y:S04]  /*c850*/  LDL.LU.64 R24, [R1+0x1b0] ;  /* 0x0001b00001187983 */ /* 0x000ea80000300a00 */
[----:B------:R-:W2:Y:S01]  /*c860*/  LDL.LU.64 R26, [R1+0x1b8] ;  /* 0x0001b800011a7983 */ /* 0x000ea20000300a00 */
[----:B---3--:R-:W-:-:S15]  /*c870*/  HMMA.16816.F32 R16, R12, R8, R16 ;  /* 0x000000080c10723c */ /* 0x008fde0000001810 */
[----:B------:R-:W-:-:S04]  /*c880*/  NOP ;  /* 0x0000000000007918 */ /* 0x000fc80000000000 */
[----:B------:R-:W-:Y:S04]  /*c890*/  STL.64 [R1+0x350], R16 ;  /* 0x0003501001007387 */ /* 0x000fe80000100a00 */
[----:B------:R0:W-:Y:S04]  /*c8a0*/  STL.64 [R1+0x358], R18 ;  /* 0x0003581201007387 */ /* 0x0001e80000100a00 */
[----:B0-----:R-:W4:Y:S04]  /*c8b0*/  LDL.LU.64 R18, [R1+0x1a98] ;  /* 0x001a980001127983 */ /* 0x001f280000300a00 */
[----:B------:R-:W4:Y:S04]  /*c8c0*/  LDL.LU.64 R16, [R1+0x1a90] ;  /* 0x001a900001107983 */ /* 0x000f280000300a00 */
[----:B------:R-:W-:Y:S04]  /*c8d0*/  STL.64 [R1+0x1a30], R14 ;  /* 0x001a300e01007387 */ /* 0x000fe80000100a00 */
[----:B------:R0:W-:Y:S04]  /*c8e0*/  STL.64 [R1+0x1a28], R12 ;  /* 0x001a280c01007387 */ /* 0x0001e80000100a00 */
[----:B0-----:R-:W3:Y:S04]  /*c8f0*/  LDL.LU.64 R12, [R1+0x120] ;  /* 0x00012000010c7983 */ /* 0x001ee80000300a00 */
[----:B------:R-:W3:Y:S01]  /*c900*/  LDL.LU.64 R14, [R1+0x128] ;  /* 0x00012800010e7983 */ /* 0x000ee20000300a00 */
[----:B----4-:R-:W-:-:S15]  /*c910*/  HMMA.16816.F32 R4, R16, R8, R4 ;  /* 0x000000081004723c */ /* 0x010fde0000001804 */
[----:B------:R-:W-:-:S04]  /*c920*/  NOP ;  /* 0x0000000000007918 */ /* 0x000fc80000000000 */
[----:B------:R0:W-:Y:S04]  /*c930*/  STL.64 [R1+0x720], R4 ;  /* 0x0007200401007387 */ /* 0x0001e80000100a00 */
[----:B------:R1:W-:Y:S04]  /*c940*/  STL.64 [R1+0x728], R6 ;  /* 0x0007280601007387 */ /* 0x0003e80000100a00 */
[----:B0-----:R-:W4:Y:S04]  /*c950*/  LDL.LU.64 R4, [R1+0x730] ;  /* 0x0007300001047983 */ /* 0x001f280000300a00 */
[----:B-1----:R-:W3:Y:S01]  /*c960*/  LDL.LU.64 R6, [R1+0x738] ;  /* 0x0007380001067983 */ /* 0x002ee20000300a00 */
[-C--:B--2---:R-:W-:Y:S03]  /*c970*/  HMMA.16816.F32 R24, R20, R8.reuse, R24 ;  /* 0x000000081418723c */ /* 0x084fe60000001818 */
        /* <DEDUP_REMOVED lines=8> */
[----:B------:R-:W-:Y:S04]  /*ca00*/  STL.64 [R1+0xa50], R24 ;  /* 0x000a501801007387 */ /* 0x000fe80000100a00 */
[----:B------:R0:W-:Y:S04]  /*ca10*/  STL.64 [R1+0xa58], R26 ;  /* 0x000a581a01007387 */ /* 0x0001e80000100a00 */
[----:B0-----:R-:W4:Y:S04]  /*ca20*/  LDL.LU.64 R26, [R1+0x1a88] ;  /* 0x001a8800011a7983 */ /* 0x001f280000300a00 */
[----:B------:R-:W4:Y:S02]  /*ca30*/  LDL.LU.64 R24, [R1+0x1a80] ;  /* 0x001a800001187983 */ /* 0x000f240000300a00 */
[----:B----4-:R-:W-:Y:S02]  /*ca40*/  HMMA.16816.F32 R8, R24, R8, R12 ;  /* 0x000000081808723c */ /* 0x010fe4000000180c */
[----:B------:R-:W-:Y:S04]  /*ca50*/  STL.64 [R1+0x1a10], R26 ;  /* 0x001a101a01007387 */ /* 0x000fe80000100a00 */
[----:B------:R0:W-:Y:S04]  /*ca60*/  STL.64 [R1+0x1a08], R24 ;  /* 0x001a081801007387 */ /* 0x0001e80000100a00 */
[----:B------:R-:W-:Y:S09]  /*ca70*/  LDSM.16.M88.4 R12, [R29+0xc800] ;  /* 0x00c800001d0c783b */ /* 0x000ff20000000200 */
[----:B------:R-:W-:Y:S04]  /*ca80*/  STL.64 [R1+0xbe0], R8 ;  /* 0x000be00801007387 */ /* 0x000fe80000100a00 */
[----:B------:R-:W-:Y:S04]  /*ca90*/  STL.64 [R1+0xbe8], R10 ;  /* 0x000be80a01007387 */ /* 0x000fe80000100a00 */
[----:B------:R-:W1:Y:S01]  /*caa0*/  LDSM.16.M88.4 R8, [R29+0xd000] ;  /* 0x00d000001d08783b */ /* 0x000e620000000200 */
[----:B0-----:R-:W-:-:S03]  /*cab0*/  IMAD.MOV.U32 R24, RZ, RZ, R3 ;  /* 0x000000ffff187224 */ /* 0x001fc600078e0003 */
[----:B------:R-:W4:Y:S04]  /*cac0*/  LDL.LU R3, [R1+0x1a78] ;  /* 0x001a780001037983 */ /* 0x000f280000300800 */
[----:B-1----:R-:W-:Y:S04]  /*cad0*/  STL.64 [R1+0x70], R8 ;  /* 0x0000700801007387 */ /* 0x002fe80000100a00 */
        /* <DEDUP_REMOVED lines=9> */
[----:B------:R-:W-:Y:S01]  /*cb70*/  STL.64 [R1+0x88], R14 ;  /* 0x0000880e01007387 */ /* 0x000fe20000100a00 */
[----:B------:R-:W-:Y:S01]  /*cb80*/  IMAD.MOV.U32 R25, RZ, RZ, R28 ;  /* 0x000000ffff197224 */ /* 0x000fe200078e001c */
[----:B--2---:R-:W-:Y:S02]  /*cb90*/  HMMA.16816.F32 R8, R8, R12, R4 ;  /* 0x0000000c0808723c */ /* 0x004fe40000001804 */
[----:B------:R-:W2:Y:S04]  /*cba0*/  LDL.LU.64 R6, [R1+0x1a60] ;  /* 0x001a600001067983 */ /* 0x000ea80000300a00 */
[----:B------:R-:W2:Y:S01]  /*cbb0*/  LDL.LU.64 R4, [R1+0x1a58] ;  /* 0x001a580001047983 */ /* 0x000ea20000300a00 */
[----:B------:R-:W-:-:S02]  /*cbc0*/  IMAD.MOV.U32 R26, RZ, RZ, R2 ;  /* 0x000000ffff1a7224 */ /* 0x000fc400078e0002 */
[----:B------:R-:W-:-:S10]  /*cbd0*/  IMAD.MOV.U32 R27, RZ, RZ, R0 ;  /* 0x000000ffff1b7224 */ /* 0x000fd400078e0000 */
[----:B------:R-:W-:Y:S04]  /*cbe0*/  STL.64 [R1+0x230], R8 ;  /* 0x0002300801007387 */ /* 0x000fe80000100a00 */
[----:B------:R0:W-:Y:S04]  /*cbf0*/  STL.64 [R1+0x238], R10 ;  /* 0x0002380a01007387 */ /* 0x0001e80000100a00 */
[----:B0-----:R-:W3:Y:S04]  /*cc00*/  LDL.LU.64 R10, [R1+0x1a50] ;  /* 0x001a5000010a7983 */ /* 0x001ee80000300a00 */
[----:B------:R-:W3:Y:S01]  /*cc10*/  LDL.LU.64 R8, [R1+0x1a48] ;  /* 0x001a480001087983 */ /* 0x000ee20000300a00 */
[----:B--2---:R-:W-:Y:S03]  /*cc20*/  HMMA.16816.F32 R24, R24, R12, R4 ;  /* 0x0000000c1818723c */ /* 0x004fe60000001804 */
[----:B------:R-:W3:Y:S04]  /*cc30*/  LDL.LU.64 R6, [R1+0x1a40] ;  /* 0x001a400001067983 */ /* 0x000ee80000300a00 */
[----:B------:R-:W3:Y:S01]  /*cc40*/  LDL.LU.64 R4, [R1+0x1a38] ;  /* 0x001a380001047983 */ /* 0x000ee20000300a00 */
[----:B------:R-:W-:-:S02]  /*cc50*/  IMAD.MOV.U32 R2, RZ, RZ, R12 ;  /* 0x000000ffff027224 */ /* 0x000fc400078e000c */
[----:B------:R-:W-:-:S09]  /*cc60*/  IMAD.MOV.U32 R0, RZ, RZ, R13 ;  /* 0x000000ffff007224 */ /* 0x000fd200078e000d */
        /* <DEDUP_REMOVED lines=39> */
[----:B------:R-:W3:Y:S01]  /*cee0*/  LDL.LU.64 R16, [R1+0x1a18] ;  /* 0x001a180001107983 */ /* 0x000ee20000300a00 */
[-C--:B------:R-:W-:Y:S03]  /*cef0*/  HMMA.16816.F32 R24, R20, R4.reuse, R24 ;  /* 0x000000041418723c */ /* 0x080fe60000001818 */
[----:B------:R-:W-:Y:S04]  /*cf00*/  STL.64 [R1+0x1a00], R14 ;  /* 0x001a000e01007387 */ /* 0x000fe80000100a00 */
        /* <DEDUP_REMOVED lines=20> */
[----:B--2---:R-:W-:Y:S03]  /*d050*/  HMMA.16816.F32 R4, R24, R4, R12 ;  /* 0x000000041804723c */ /* 0x004fe6000000180c */
[----:B------:R-:W2:Y:S04]  /*d060*/  LDL.LU.64 R14, [R1+0x1a00] ;  /* 0x001a0000010e7983 */ /* 0x000ea80000300a00 */
[----:B------:R-:W2:-:S12]  /*d070*/  LDL.LU.64 R12, [R1+0x19f8] ;  /* 0x0019f800010c7983 */ /* 0x000e980000300a00 */
[----:B------:R-:W-:Y:S04]  /*d080*/  STL.64 [R1+0xbd0], R4 ;  /* 0x000bd00401007387 */ /* 0x000fe80000100a00 */
[----:B------:R0:W-:Y:S04]  /*d090*/  STL.64 [R1+0xbd8], R6 ;  /* 0x000bd80601007387 */ /* 0x0001e80000100a00 */
[----:B0-----:R-:W3:Y:S04]  /*d0a0*/  LDL.LU.64 R6, [R1+0x19f0] ;  /* 0x0019f00001067983 */ /* 0x001ee80000300a00 */
[----:B------:R-:W3:Y:S04]  /*d0b0*/  LDL.LU.64 R4, [R1+0x19e8] ;  /* 0x0019e80001047983 */ /* 0x000ee80000300a00 */
[----:B------:R-:W-:Y:S04]  /*d0c0*/  STL.64 [R1+0x1990], R26 ;  /* 0x0019901a01007387 */ /* 0x000fe80000100a00 */
[----:B------:R0:W-:Y:S04]  /*d0d0*/  STL.64 [R1+0x1988], R24 ;  /* 0x0019881801007387 */ /* 0x0001e80000100a00 */
[----:B0-----:R-:W2:Y:S04]  /*d0e0*/  LDL.LU.64 R24, [R1+0x780] ;  /* 0x0007800001187983 */ /* 0x001ea80000300a00 */
[----:B------:R-:W2:Y:S01]  /*d0f0*/  LDL.LU.64 R26, [R1+0x788] ;  /* 0x00078800011a7983 */ /* 0x000ea20000300a00 */
[----:B---3--:R-:W-:-:S15]  /*d100*/  HMMA.16816.F32 R20, R4, R16, R20 ;  /* 0x000000100414723c */ /* 0x008fde0000001814 */
[----:B------:R-:W-:-:S04]  /*d110*/  NOP ;  /* 0x0000000000007918 */ /* 0x000fc80000000000 */
[----:B------:R0:W-:Y:S04]  /*d120*/  STL.64 [R1+0x220], R20 ;  /* 0x0002201401007387 */ /* 0x0001e80000100a00 */
[----:B------:R1:W-:Y:S01]  /*d130*/  STL.64 [R1+0x228], R22 ;  /* 0x0002281601007387 */ /* 0x0003e20000100a00 */
[----:B0-----:R-:W-:Y:S02]  /*d140*/  IMAD.MOV.U32 R21, RZ, RZ, R6 ;  /* 0x000000ffff157224 */ /* 0x001fe400078e0006 */
[----:B------:R-:W-:Y:S02]  /*d150*/  IMAD.MOV.U32 R20, RZ, RZ, R7 ;  /* 0x000000ffff147224 */ /* 0x000fe400078e0007 */
[----:B-1----:R-:W-:Y:S01]  /*d160*/  IMAD.MOV.U32 R23, RZ, RZ, R4 ;  /* 0x000000ffff177224 */ /* 0x002fe200078e0004 */
[----:B------:R-:W2:Y:S01]  /*d170*/  LDL.LU.64 R6, [R1+0x19e0] ;  /* 0x0019e00001067983 */ /* 0x000ea20000300a00 */
[----:B------:R-:W-:-:S03]  /*d180*/  IMAD.MOV.U32 R22, RZ, RZ, R5 ;  /* 0x000000ffff167224 */ /* 0x000fc600078e0005 */
[----:B------:R-:W2:Y:S02]  /*d190*/  LDL.LU.64 R4, [R1+0x19d8] ;  /* 0x0019d80001047983 */ /* 0x000ea40000300a00 */
[----:B--2---:R-:W-:-:S15]  /*d1a0*/  HMMA.16816.F32 R24, R4, R16, R24 ;  /* 0x000000100418723c */ /* 0x004fde0000001818 */
        /* <DEDUP_REMOVED lines=8> */
[----:B------:R-:W2:Y:S01]  /*d230*/  LDL.LU.64 R4, [R1+0x19c8] ;  /* 0x0019c80001047983 */ /* 0x000ea20000300a00 */
[----:B------:R-:W-:Y:S02]  /*d240*/  IMAD.MOV.U32 R2, RZ, RZ, R16 ;  /* 0x000000ffff027224 */ /* 0x000fe400078e0010 */
[----:B------:R-:W-:Y:S01]  /*d250*/  IMAD.MOV.U32 R0, RZ, RZ, R17 ;  /* 0x000000ffff007224 */ /* 0x000fe200078e0011 */
[----:B--2---:R-:W-:-:S15]  /*d260*/  HMMA.16816.F32 R8, R4, R16, R8 ;  /* 0x000000100408723c */ /* 0x004fde0000001808 */
[----:B------:R-:W-:-:S04]  /*d270*/  NOP ;  /* 0x0000000000007918 */ /* 0x000fc80000000000 */
[----:B------:R-:W-:Y:S04]  /*d280*/  STL.64 [R1+0x2a0], R8 ;  /* 0x0002a00801007387 */ /* 0x000fe80000100a00 */
[----:B------:R0:W-:Y:S04]  /*d290*/  STL.64 [R1+0x2a8], R10 ;  /* 0x0002a80a01007387 */ /* 0x0001e80000100a00 */
[----:B0-----:R-:W2:Y:S04]  /*d2a0*/  LDL.LU.64 R10, [R1+0x19c0] ;  /* 0x0019c000010a7983 */ /* 0x001ea80000300a00 */
[----:B------:R-:W2:Y:S04]  /*d2b0*/  LDL.LU.64 R8, [R1+0x19b8] ;  /* 0x0019b80001087983 */ /* 0x000ea80000300a00 */
[----:B------:R-:W2:Y:S04]  /*d2c0*/  LDL.LU.64 R16, [R1+0x560] ;  /* 0x0005600001107983 */ /* 0x000ea80000300a00 */
[----:B------:R-:W2:Y:S04]  /*d2d0*/  LDL.LU.64 R18, [R1+0x568] ;  /* 0x0005680001127983 */ /* 0x000ea80000300a00 */
[----:B------:R0:W-:Y:S04]  /*d2e0*/  STL.64 [R1+0x1930], R6 ;  /* 0x0019300601007387 */ /* 0x0001e80000100a00 */
[----:B------:R1:W-:Y:S01]  /*d2f0*/  STL.64 [R1+0x1928], R4 ;  /* 0x0019280401007387 */ /* 0x0003e20000100a00 */
[----:B0-----:R-:W-:-:S02]  /*d300*/  IMAD.MOV.U32 R6, RZ, RZ, R25 ;  /* 0x000000ffff067224 */ /* 0x001fc400078e0019 */
[----:B------:R-:W-:Y:S02]  /*d310*/  IMAD.MOV.U32 R7, RZ, RZ, R24 ;  /* 0x000000ffff077224 */ /* 0x000fe400078e0018 */
[----:B-1----:R-:W-:Y:S02]  /*d320*/  IMAD.MOV.U32 R4, RZ, RZ, R27 ;  /* 0x000000ffff047224 */ /* 0x002fe400078e001b */
[----:B------:R-:W-:Y:S01]  /*d330*/  IMAD.MOV.U32 R5, RZ, RZ, R26 ;  /* 0x000000ffff057224 */ /* 0x000fe200078e001a */
        /* <DEDUP_REMOVED lines=8> */
[----:B0-----:R-:W-:-:S02]  /*d3c0*/  IMAD.MOV.U32 R4, RZ, RZ, R2 ;  /* 0x000000ffff047224 */ /* 0x001fc400078e0002 */
[----:B------:R-:W-:-:S07]  /*d3d0*/  IMAD.MOV.U32 R5, RZ, RZ, R0 ;  /* 0x000000ffff057224 */ /* 0x000fce00078e0000 */
[----:B--2---:R-:W-:Y:S01]  /*d3e0*/  HMMA.16816.F32 R20, R8, R4, R16 ;  /* 0x000000040814723c */ /* 0x004fe20000001810 */
[----:B------:R-:W2:Y:S04]  /*d3f0*/  LDL.LU.64 R16, [R1+0x480] ;  /* 0x0004800001107983 */ /* 0x000ea80000300a00 */
[----:B------:R-:W2:-:S14]  /*d400*/  LDL.LU.64 R18, [R1+0x488] ;  /* 0x0004880001127983 */ /* 0x000e9c0000300a00 */
[----:B------:R0:W-:Y:S04]  /*d410*/  STL.64 [R1+0x260], R20 ;  /* 0x0002601401007387 */ /* 0x0001e80000100a00 */
[----:B------:R1:W-:Y:S04]  /*d420*/  STL.64 [R1+0x268], R22 ;  /* 0x0002681601007387 */ /* 0x0003e80000100a00 */
[----:B0-----:R-:W3:Y:S04]  /*d430*/  LDL.LU.64 R20, [R1+0x410] ;  /* 0x0004100001147983 */ /* 0x001ee80000300a00 */
[----:B-1----:R-:W3:Y:S04]  /*d440*/  LDL.LU.64 R22, [R1+0x418] ;  /* 0x0004180001167983 */ /* 0x002ee80000300a00 */
[----:B------:R-:W2:Y:S04]  /*d450*/  LDL.LU.64 R24, [R1+0x400] ;  /* 0x0004000001187983 */ /* 0x000ea80000300a00 */
[----:B------:R-:W2:Y:S04]  /*d460*/  LDL.LU.64 R26, [R1+0x408] ;  /* 0x00040800011a7983 */ /* 0x000ea80000300a00 */
[----:B------:R-:W-:Y:S04]  /*d470*/  STL.64 [R1+0x1920], R10 ;  /* 0x0019200a01007387 */ /* 0x000fe80000100a00 */
[----:B------:R0:W-:Y:S04]  /*d480*/  STL.64 [R1+0x1918], R8 ;  /* 0x0019180801007387 */ /* 0x0001e80000100a00 */
[----:B0-----:R-:W2:Y:S04]  /*d490*/  LDL.LU.64 R8, [R1+0x650] ;  /* 0x0006500001087983 */ /* 0x001ea80000300a00 */
[----:B------:R-:W2:Y:S04]  /*d4a0*/  LDL.LU.64 R10, [R1+0x658] ;  /* 0x00065800010a7983 */ /* 0x000ea80000300a00 */
[----:B--2---:R-:W-:Y:S04]  /*d4b0*/  STL.64 [R1+0x1940], R10 ;  /* 0x0019400a01007387 */ /* 0x004fe80000100a00 */
[----:B------:R0:W-:Y:S04]  /*d4c0*/  STL.64 [R1+0x1938], R8 ;  /* 0x0019380801007387 */ /* 0x0001e80000100a00 */
[----:B0-----:R-:W2:Y:S04]  /*d4d0*/  LDL.LU.64 R8, [R1+0x7d0] ;  /* 0x0007d00001087983 */ /* 0x001ea80000300a00 */
[----:B------:R-:W2:Y:S01]  /*d4e0*/  LDL.LU.64 R10, [R1+0x7d8] ;  /* 0x0007d800010a7983 */ /* 0x000ea20000300a00 */
[-C--:B------:R-:W-:Y:S03]  /*d4f0*/  HMMA.16816.F32 R16, R12, R4.reuse, R16 ;  /* 0x000000040c10723c */ /* 0x080fe60000001810 */
[----:B--2---:R-:W-:Y:S04]  /*d500*/  STL.64 [R1+0x1960], R10 ;  /* 0x0019600a01007387 */ /* 0x004fe80000100a00 */
[----:B------:R0:W-:Y:S04]  /*d510*/  STL.64 [R1+0x1958], R8 ;  /* 0x0019580801007387 */ /* 0x0001e80000100a00 */
[----:B0-----:R-:W2:Y:S04]  /*d520*/  LDL.LU.64 R8, [R1+0x920] ;  /* 0x0009200001087983 */ /* 0x001ea80000300a00 */
[----:B------:R-:W2:Y:S04]  /*d530*/  LDL.LU.64 R10, [R1+0x928] ;  /* 0x00092800010a7983 */ /* 0x000ea80000300a00 */
[----:B--2---:R-:W-:Y:S04]  /*d540*/  STL.64 [R1+0x1980], R10 ;  /* 0x0019800a01007387 */ /* 0x004fe80000100a00 */
[----:B------:R0:W-:Y:S04]  /*d550*/  STL.64 [R1+0x1978], R8 ;  /* 0x0019780801007387 */ /* 0x0001e80000100a00 */
[----:B0-----:R-:W2:Y:S04]  /*d560*/  LDL.LU.64 R8, [R1+0x3f0] ;  /* 0x0003f00001087983 */ /* 0x001ea80000300a00 */
[----:B------:R-:W2:Y:S04]  /*d570*/  LDL.LU.64 R10, [R1+0x3f8] ;  /* 0x0003f800010a7983 */ /* 0x000ea80000300a00 */
        /* <DEDUP_REMOVED lines=19> */
[----:B--2---:R-:W-:Y:S03]  /*d6b0*/  HMMA.16816.F32 R4, R24, R4, R8 ;  /* 0x000000041804723c */ /* 0x004fe60000001808 */
[----:B------:R-:W3:Y:S04]  /*d6c0*/  LDL.LU.64 R10, [R1+0x1980] ;  /* 0x00198000010a7983 */ /* 0x000ee80000300a00 */
[----:B------:R-:W3:-:S12]  /*d6d0*/  LDL.LU.64 R8, [R1+0x1978] ;  /* 0x0019780001087983 */ /* 0x000ed80000300a00 */
        /* <DEDUP_REMOVED lines=8> */
[----:B---3--:R-:W-:Y:S03]  /*d760*/  HMMA.16816.F32 R4, R4, R20, R8 ;  /* 0x000000140404723c */ /* 0x008fe60000001808 */
[----:B------:R-:W3:Y:S04]  /*d770*/  LDL.LU.64 R10, [R1+0x1960] ;  /* 0x00196000010a7983 */ /* 0x000ee80000300a00 */
[----:B------:R-:W3:-:S12]  /*d780*/  LDL.LU.64 R8, [R1+0x1958] ;  /* 0x0019580001087983 */ /* 0x000ed80000300a00 */
[----:B------:R-:W-:Y:S04]  /*d790*/  STL.64 [R1+0x210], R4 ;  /* 0x0002100401007387 */ /* 0x000fe80000100a00 */
[----:B------:R0:W-:Y:S04]  /*d7a0*/  STL.64 [R1+0x218], R6 ;  /* 0x0002180601007387 */ /* 0x0001e80000100a00 */
[----:B0-----:R-:W3:Y:S04]  /*d7b0*/  LDL.LU.64 R6, [R1+0x1950] ;  /* 0x0019500001067983 */ /* 0x001ee80000300a00 */
[----:B------:R-:W3:Y:S02]  /*d7c0*/  LDL.LU.64 R4, [R1+0x1948] ;  /* 0x0019480001047983 */ /* 0x000ee40000300a00 */
[----:B---3--:R-:W-:Y:S02]  /*d7d0*/  HMMA.16816.F32 R4, R4, R20, R8 ;  /* 0x000000140404723c */ /* 0x008fe40000001808 */
[----:B------:R-:W3:Y:S04]  /*d7e0*/  LDL.LU.64 R10, [R1+0x1940] ;  /* 0x00194000010a7983 */ /* 0x000ee80000300a00 */
[----:B------:R-:W3:-:S13]  /*d7f0*/  LDL.LU.64 R8, [R1+0x1938] ;  /* 0x0019380001087983 */ /* 0x000eda0000300a00 */
[----:B------:R-:W-:Y:S04]  /*d800*/  STL.64 [R1+0x1b0], R4 ;  /* 0x0001b00401007387 */ /* 0x000fe80000100a00 */
[----:B------:R0:W-:Y:S04]  /*d810*/  STL.64 [R1+0x1b8], R6 ;  /* 0x0001b80601007387 */ /* 0x0001e80000100a00 */
[----:B0-----:R-:W3:Y:S04]  /*d820*/  LDL.LU.64 R6, [R1+0x1930] ;  /* 0x0019300001067983 */ /* 0x001ee80000300a00 */
[----:B------:R-:W3:Y:S01]  /*d830*/  LDL.LU.64 R4, [R1+0x1928] ;  /* 0x0019280001047983 */ /* 0x000ee20000300a00 */
[----:B------:R-:W-:-:S02]  /*d840*/  IMAD.MOV.U32 R2, RZ, RZ, R20 ;  /* 0x000000ffff027224 */ /* 0x000fc400078e0014 */
[----:B------:R-:W-:Y:S01]  /*d850*/  IMAD.MOV.U32 R0, RZ, RZ, R21 ;  /* 0x000000ffff007224 */ /* 0x000fe200078e0015 */
[----:B---3--:R-:W-:-:S15]  /*d860*/  HMMA.16816.F32 R8, R4, R20, R8 ;  /* 0x000000140408723c */ /* 0x008fde0000001808 */
[----:B------:R-:W-:-:S04]  /*d870*/  NOP ;  /* 0x0000000000007918 */ /* 0x000fc80000000000 */
[----:B------:R-:W-:Y:S04]  /*d880*/  STL.64 [R1+0x290], R8 ;  /* 0x0002900801007387 */ /* 0x000fe80000100a00 */
[----:B------:R0:W-:Y:S04]  /*d890*/  STL.64 [R1+0x298], R10 ;  /* 0x0002980a01007387 */ /* 0x0001e80000100a00 */
[----:B0-----:R-:W2:Y:S04]  /*d8a0*/  LDL.LU.64 R10, [R1+0x1920] ;  /* 0x00192000010a7983 */ /* 0x001ea80000300a00 */
[----:B------:R-:W2:Y:S04]  /*d8b0*/  LDL.LU.64 R8, [R1+0x1918] ;  /* 0x0019180001087983 */ /* 0x000ea80000300a00 */
[----:B------:R-:W3:Y:S04]  /*d8c0*/  LDL.LU.64 R20, [R1+0x470] ;  /* 0x0004700001147983 */ /* 0x000ee80000300a00 */
[----:B------:R-:W3:Y:S04]  /*d8d0*/  LDL.LU.64 R22, [R1+0x478] ;  /* 0x0004780001167983 */ /* 0x000ee80000300a00 */
[----:B------:R-:W-:Y:S04]  /*d8e0*/  STL.64 [R1+0x18c0], R6 ;  /* 0x0018c00601007387 */ /* 0x000fe80000100a00 */
[----:B------:R0:W-:Y:S04]  /*d8f0*/  STL.64 [R1+0x18b8], R4 ;  /* 0x0018b80401007387 */ /* 0x0001e80000100a00 */
[----:B0-----:R-:W2:Y:S04]  /*d900*/  LDL.LU.64 R4, [R1+0x10] ;  /* 0x0000100001047983 */ /* 0x001ea80000300a00 */
[----:B------:R-:W2:Y:S04]  /*d910*/  LDL.LU.64 R6, [R1+0x18] ;  /* 0x0000180001067983 */ /* 0x000ea80000300a00 */
[----:B--2---:R-:W-:Y:S04]  /*d920*/  STL.64 [R1+0x18e0], R6 ;  /* 0x0018e00601007387 */ /* 0x004fe80000100a00 */
[----:B------:R0:W-:Y:S02]  /*d930*/  STL.64 [R1+0x18d8], R4 ;  /* 0x0018d80401007387 */ /* 0x0001e40000100a00 */
[----:B0-----:R-:W-:-:S02]  /*d940*/  IMAD.MOV.U32 R4, RZ, RZ, R2 ;  /* 0x000000ffff047224 */ /* 0x001fc400078e0002 */
[----:B------:R-:W-:-:S07]  /*d950*/  IMAD.MOV.U32 R5, RZ, RZ, R0 ;  /* 0x000000ffff057224 */ /* 0x000fce00078e0000 */
[----:B------:R-:W-:-:S15]  /*d960*/  HMMA.16816.F32 R24, R8, R4, R24 ;  /* 0x000000040818723c */ /* 0x000fde0000001818 */
[----:B------:R-:W-:-:S04]  /*d970*/  NOP ;  /* 0x0000000000007918 */ /* 0x000fc80000000000 */
[----:B------:R0:W-:Y:S04]  /*d980*/  STL.64 [R1+0x250], R24 ;  /* 0x0002501801007387 */ /* 0x0001e80000100a00 */
[----:B------:R1:W-:Y:S04]  /*d990*/  STL.64 [R1+0x258], R26 ;  /* 0x0002581a01007387 */ /* 0x0003e80000100a00 */
[----:B0-----:R-:W2:Y:S04]  /*d9a0*/  LDL.LU.64 R24, [R1+0x460] ;  /* 0x0004600001187983 */ /* 0x001ea80000300a00 */
[----:B-1----:R-:W2:Y:S04]  /*d9b0*/  LDL.LU.64 R26, [R1+0x468] ;  /* 0x00046800011a7983 */ /* 0x002ea80000300a00 */
[----:B------:R-:W-:Y:S04]  /*d9c0*/  STL.64 [R1+0x18d0], R10 ;  /* 0x0018d00a01007387 */ /* 0x000fe80000100a00 */
[----:B------:R0:W-:Y:S04]  /*d9d0*/  STL.64 [R1+0x18c8], R8 ;  /* 0x0018c80801007387 */ /* 0x0001e80000100a00 */
[----:B0-----:R-:W2:Y:S04]  /*d9e0*/  LDL.LU.64 R8, [R1+0x530] ;  /* 0x0005300001087983 */ /* 0x001ea80000300a00 */
[----:B------:R-:W2:Y:S02]  /*d9f0*/  LDL.LU.64 R10, [R1+0x538] ;  /* 0x00053800010a7983 */ /* 0x000ea40000300a00 */
[----:B--2---:R-:W-:-:S15]  /*da00*/  HMMA.16816.F32 R8, R12, R4, R8 ;  /* 0x000000040c08723c */ /* 0x004fde0000001808 */
[----:B------:R-:W-:-:S04]  /*da10*/  NOP ;  /* 0x0000000000007918 */ /* 0x000fc80000000000 */
[----:B------:R0:W-:Y:S04]  /*da20*/  STL.64 [R1+0x380], R8 ;  /* 0x0003800801007387 */ /* 0x0001e80000100a00 */
[----:B------:R1:W-:Y:S04]  /*da30*/  STL.64 [R1+0x388], R10 ;  /* 0x0003880a01007387 */ /* 0x0003e80000100a00 */
[----:B0-----:R-:W2:Y:S04]  /*da40*/  LDL.LU.64 R8, [R1+0x910] ;  /* 0x0009100001087983 */ /* 0x001ea80000300a00 */
[----:B-1----:R-:W2:Y:S01]  /*da50*/  LDL.LU.64 R10, [R1+0x918] ;  /* 0x00091800010a7983 */ /* 0x002ea20000300a00 */
[-C--:B---3--:R-:W-:Y:S03]  /*da60*/  HMMA.16816.F32 R20, R16, R4.reuse, R20 ;  /* 0x000000041014723c */ /* 0x088fe60000001814 */
[----:B--2---:R-:W-:Y:S04]  /*da70*/  STL.64 [R1+0x18f0], R10 ;  /* 0x0018f00a01007387 */ /* 0x004fe80000100a00 */
[----:B------:R0:W-:Y:S04]  /*da80*/  STL.64 [R1+0x18e8], R8 ;  /* 0x0018e80801007387 */ /* 0x0001e80000100a00 */
[----:B0-----:R-:W2:Y:S04]  /*da90*/  LDL.LU.64 R8, [R1+0x440] ;  /* 0x0004400001087983 */ /* 0x001ea80000300a00 */
[----:B------:R-:W2:Y:S04]  /*daa0*/  LDL.LU.64 R10, [R1+0x448] ;  /* 0x00044800010a7983 */ /* 0x000ea80000300a00 */
[----:B------:R-:W-:Y:S04]  /*dab0*/  STL.64 [R1+0x18a0], R14 ;  /* 0x0018a00e01007387 */ /* 0x000fe80000100a00 */
[----:B------:R0:W-:Y:S04]  /*dac0*/  STL.64 [R1+0x1898], R12 ;  /* 0x0018980c01007387 */ /* 0x0001e80000100a00 */
[----:B0-----:R-:W3:Y:S04]  /*dad0*/  LDL.LU.64 R12, [R1+0x50] ;  /* 0x00005000010c7983 */ /* 0x001ee80000300a00 */
        /* <DEDUP_REMOVED lines=27> */
[----:B0-----:R-:W2:Y:S04]  /*dc90*/  LDL.LU.64 R24, [R1] ;  /* 0x0000000001187983 */ /* 0x001ea80000300a00 */
[----:B------:R-:W2:Y:S01]  /*dca0*/  LDL.LU.64 R26, [R1+0x8] ;  /* 0x00000800011a7983 */ /* 0x000ea20000300a00 */
[----:B---3--:R-:W-:Y:S01]  /*dcb0*/  HMMA.16816.F32 R8, R4, R12, R8 ;  /* 0x0000000c0408723c */ /* 0x008fe20000001808 */
[----:B------:R-:W-:-:S02]  /*dcc0*/  IMAD.MOV.U32 R2, RZ, RZ, R6 ;  /* 0x000000ffff027224 */ /* 0x000fc400078e0006 */
[----:B------:R-:W-:Y:S02]  /*dcd0*/  IMAD.MOV.U32 R0, RZ, RZ, R7 ;  /* 0x000000ffff007224 */ /* 0x000fe400078e0007 */
[----:B------:R-:W-:Y:S02]  /*dce0*/  IMAD.MOV.U32 R15, RZ, RZ, R4 ;  /* 0x000000ffff0f7224 */ /* 0x000fe400078e0004 */
[----:B------:R-:W-:Y:S01]  /*dcf0*/  IMAD.MOV.U32 R14, RZ, RZ, R5 ;  /* 0x000000ffff0e7224 */ /* 0x000fe200078e0005 */
[----:B--2---:R-:W-:Y:S11]  /*dd00*/  HMMA.16816.F32 R20, R24, R12, R20 ;  /* 0x0000000c1814723c */ /* 0x004ff60000001814 */
[----:B------:R-:W-:Y:S04]  /*dd10*/  STL.64 [R1+0x200], R8 ;  /* 0x0002000801007387 */ /* 0x000fe80000100a00 */
[----:B------:R0:W-:Y:S04]  /*dd20*/  STL.64 [R1+0x208], R10 ;  /* 0x0002080a01007387 */ /* 0x0001e80000100a00 */
[----:B0-----:R-:W2:Y:S04]  /*dd30*/  LDL.LU.64 R10, [R1+0x18d0] ;  /* 0x0018d000010a7983 */ /* 0x001ea80000300a00 */
[----:B------:R-:W2:Y:S04]  /*dd40*/  LDL.LU.64 R8, [R1+0x18c8] ;  /* 0x0018c80001087983 */ /* 0x000ea80000300a00 */
[----:B------:R-:W3:Y:S04]  /*dd50*/  LDL.LU.64 R6, [R1+0x18c0] ;  /* 0x0018c00001067983 */ /* 0x000ee80000300a00 */
[----:B------:R-:W3:Y:S04]  /*dd60*/  LDL.LU.64 R4, [R1+0x18b8] ;  /* 0x0018b80001047983 */ /* 0x000ee80000300a00 */
[----:B------:R0:W-:Y:S04]  /*dd70*/  STL.64 [R1+0x1a0], R20 ;  /* 0x0001a01401007387 */ /* 0x0001e80000100a00 */
[----:B------:R1:W-:Y:S01]  /*dd80*/  STL.64 [R1+0x1a8], R22 ;  /* 0x0001a81601007387 */ /* 0x0003e20000100a00 */
[----:B0-----:R-:W-:-:S02]  /*dd90*/  IMAD.MOV.U32 R21, RZ, RZ, R26 ;  /* 0x000000ffff157224 */ /* 0x001fc400078e001a */
[----:B------:R-:W-:Y:S02]  /*dda0*/  IMAD.MOV.U32 R20, RZ, RZ, R27 ;  /* 0x000000ffff147224 */ /* 0x000fe400078e001b */
[----:B-1----:R-:W-:Y:S02]  /*ddb0*/  IMAD.MOV.U32 R23, RZ, RZ, R24 ;  /* 0x000000ffff177224 */ /* 0x002fe400078e0018 */
[----:B------:R-:W-:Y:S02]  /*ddc0*/  IMAD.MOV.U32 R22, RZ, RZ, R25 ;  /* 0x000000ffff167224 */ /* 0x000fe400078e0019 */
[----:B------:R-:W2:Y:S04]  /*ddd0*/  LDL.LU.64 R24, [R1+0x600] ;  /* 0x0006000001187983 */ /* 0x000ea80000300a00 */
[----:B------:R-:W2:Y:S01]  /*dde0*/  LDL.LU.64 R26, [R1+0x608] ;  /* 0x00060800011a7983 */ /* 0x000ea20000300a00 */
[----:B---3--:R-:W-:-:S15]  /*ddf0*/  HMMA.16816.F32 R16, R4, R12, R16 ;  /* 0x0000000c0410723c */ /* 0x008fde0000001810 */
[----:B------:R-:W-:-:S04]  /*de00*/  NOP ;  /* 0x0000000000007918 */ /* 0x000fc80000000000 */
[----:B------:R0:W-:Y:S01]  /*de10*/  STL.64 [R1+0x280], R16 ;  /* 0x0002801001007387 */ /* 0x0001e20000100a00 */
[----:B--2---:R-:W-:Y:S03]  /*de20*/  HMMA.16816.F32 R24, R8, R12, R24 ;  /* 0x0000000c0818723c */ /* 0x004fe60000001818 */
[----:B------:R1:W-:Y:S04]  /*de30*/  STL.64 [R1+0x288], R18 ;  /* 0x0002881201007387 */ /* 0x0003e80000100a00 */
[----:B0-----:R-:W2:Y:S04]  /*de40*/  LDL.LU.64 R16, [R1+0x580] ;  /* 0x0005800001107983 */ /* 0x001ea80000300a00 */
[----:B-1----:R-:W2:Y:S04]  /*de50*/  LDL.LU.64 R18, [R1+0x588] ;  /* 0x0005880001127983 */ /* 0x002ea80000300a00 */
[----:B------:R0:W-:Y:S04]  /*de60*/  STL.64 [R1+0x1828], R6 ;  /* 0x0018280601007387 */ /* 0x0001e80000100a00 */
[----:B------:R1:W-:Y:S01]  /*de70*/  STL.64 [R1+0x1820], R4 ;  /* 0x0018200401007387 */ /* 0x0003e20000100a00 */
[----:B0-----:R-:W-:-:S02]  /*de80*/  IMAD.MOV.U32 R6, RZ, RZ, R21 ;  /* 0x000000ffff067224 */ /* 0x001fc400078e0015 */
[----:B------:R-:W-:Y:S02]  /*de90*/  IMAD.MOV.U32 R7, RZ, RZ, R20 ;  /* 0x000000ffff077224 */ /* 0x000fe400078e0014 */
[----:B-1----:R-:W-:Y:S01]  /*dea0*/  IMAD.MOV.U32 R4, RZ, RZ, R23 ;  /* 0x000000ffff047224 */ /* 0x002fe200078e0017 */
[----:B------:R-:W3:Y:S01]  /*deb0*/  LDL.LU.64 R20, [R1+0x550] ;  /* 0x0005500001147983 */ /* 0x000ee20000300a00 */
[----:B------:R-:W-:-:S03]  /*dec0*/  IMAD.MOV.U32 R5, RZ, RZ, R22 ;  /* 0x000000ffff057224 */ /* 0x000fc600078e0016 */
[----:B------:R-:W3:Y:S04]  /*ded0*/  LDL.LU.64 R22, [R1+0x558] ;  /* 0x0005580001167983 */ /* 0x000ee80000300a00 */
[----:B------:R0:W-:Y:S04]  /*dee0*/  STL.64 [R1+0x1840], R6 ;  /* 0x0018400601007387 */ /* 0x0001e80000100a00 */
[----:B------:R1:W-:Y:S04]  /*def0*/  STL.64 [R1+0x1838], R4 ;  /* 0x0018380401007387 */ /* 0x0003e80000100a00 */
[----:B------:R-:W-:Y:S04]  /*df00*/  STL.64 [R1+0x240], R24 ;  /* 0x0002401801007387 */ /* 0x000fe80000100a00 */
[----:B------:R4:W-:Y:S01]  /*df10*/  STL.64 [R1+0x248], R26 ;  /* 0x0002481a01007387 */ /* 0x0009e20000100a00 */
[----:B0-----:R-:W-:-:S02]  /*df20*/  IMAD.MOV.U32 R6, RZ, RZ, R2 ;  /* 0x000000ffff067224 */ /* 0x001fc400078e0002 */
[----:B------:R-:W-:Y:S02]  /*df30*/  IMAD.MOV.U32 R7, RZ, RZ, R0 ;  /* 0x000000ffff077224 */ /* 0x000fe400078e0000 */
[----:B-1----:R-:W-:Y:S02]  /*df40*/  IMAD.MOV.U32 R4, RZ, RZ, R15 ;  /* 0x000000ffff047224 */ /* 0x002fe400078e000f */
[----:B------:R-:W-:Y:S02]  /*df50*/  IMAD.MOV.U32 R5, RZ, RZ, R14 ;  /* 0x000000ffff057224 */ /* 0x000fe400078e000e */
[----:B------:R-:W-:Y:S01]  /*df60*/  IMAD.MOV.U32 R2, RZ, RZ, R12 ;  /* 0x000000ffff027224 */ /* 0x000fe200078e000c */
[----:B----4-:R-:W4:Y:S01]  /*df70*/  LDL.LU.64 R26, [R1+0x18b0] ;  /* 0x0018b000011a7983 */ /* 0x010f220000300a00 */
[----:B------:R-:W-:-:S03]  /*df80*/  IMAD.MOV.U32 R0, RZ, RZ, R13 ;  /* 0x000000ffff007224 */ /* 0x000fc600078e000d */
[----:B------:R-:W4:Y:S04]  /*df90*/  LDL.LU.64 R24, [R1+0x18a8] ;  /* 0x0018a80001187983 */ /* 0x000f280000300a00 */
[----:B------:R-:W2:Y:S04]  /*dfa0*/  LDL.LU.64 R14, [R1+0x18a0] ;  /* 0x0018a000010e7983 */ /* 0x000ea80000300a00 */
[----:B------:R-:W2:Y:S04]  /*dfb0*/  LDL.LU.64 R12, [R1+0x1898] ;  /* 0x00189800010c7983 */ /* 0x000ea80000300a00 */
[----:B------:R-:W-:Y:S04]  /*dfc0*/  STL.64 [R1+0x17f8], R10 ;  /* 0x0017f80a01007387 */ /* 0x000fe80000100a00 */
[----:B------:R0:W-:Y:S02]  /*dfd0*/  STL.64 [R1+0x17f0], R8 ;  /* 0x0017f00801007387 */ /* 0x0001e40000100a00 */
[----:B0-----:R-:W-:-:S02]  /*dfe0*/  IMAD.MOV.U32 R8, RZ, RZ, R2 ;  /* 0x000000ffff087224 */ /* 0x001fc400078e0002 */
[----:B------:R-:W-:-:S07]  /*dff0*/  IMAD.MOV.U32 R9, RZ, RZ, R0 ;  /* 0x000000ffff097224 */ /* 0x000fce00078e0000 */
[----:B--2---:R-:W-:-:S15]  /*e000*/  HMMA.16816.F32 R16, R12, R8, R16 ;  /* 0x000000080c10723c */ /* 0x004fde0000001810 */
        /* <DEDUP_REMOVED lines=9> */
[----:B---3--:R-:W-:-:S15]  /*e0a0*/  HMMA.16816.F32 R20, R16, R8, R20 ;  /* 0x000000081014723c */ /* 0x008fde0000001814 */
[----:B------:R-:W-:-:S04]  /*e0b0*/  NOP ;  /* 0x0000000000007918 */ /* 0x000fc80000000000 */
[----:B------:R-:W-:Y:S04]  /*e0c0*/  STL.64 [R1+0x440], R20 ;  /* 0x0004401401007387 */ /* 0x000fe80000100a00 */
[----:B------:R0:W-:Y:S04]  /*e0d0*/  STL.64 [R1+0x448], R22 ;  /* 0x0004481601007387 */ /* 0x0001e80000100a00 */
[----:B0-----:R-:W2:Y:S04]  /*e0e0*/  LDL.LU.64 R22, [R1+0x1880] ;  /* 0x0018800001167983 */ /* 0x001ea80000300a00 */
[----:B------:R-:W3:Y:S04]  /*e0f0*/  LDL.LU.64 R20, [R1+0x1878] ;  /* 0x0018780001147983 */ /* 0x000ee80000300a00 */
[----:B------:R-:W-:Y:S04]  /*e100*/  STL.64 [R1+0x1798], R18 ;  /* 0x0017981201007387 */ /* 0x000fe80000100a00 */
[----:B------:R0:W-:Y:S04]  /*e110*/  STL.64 [R1+0x1790], R16 ;  /* 0x0017901001007387 */ /* 0x0001e80000100a00 */
[----:B0-----:R-:W4:Y:S04]  /*e120*/  LDL.LU.64 R16, [R1+0x4b0] ;  /* 0x0004b00001107983 */ /* 0x001f280000300a00 */
[----:B------:R-:W4:Y:S04]  /*e130*/  LDL.LU.64 R18, [R1+0x4b8] ;  /* 0x0004b80001127983 */ /* 0x000f280000300a00 */
[----:B--2---:R-:W-:Y:S04]  /*e140*/  STL.64 [R1+0x1778], R22 ;  /* 0x0017781601007387 */ /* 0x004fe80000100a00 */
[----:B---3--:R0:W-:Y:S01]  /*e150*/  STL.64 [R1+0x1770], R20 ;  /* 0x0017701401007387 */ /* 0x0081e20000100a00 */
[----:B----4-:R-:W-:-:S15]  /*e160*/  HMMA.16816.F32 R16, R20, R8, R16 ;  /* 0x000000081410723c */ /* 0x010fde0000001810 */
[----:B------:R-:W-:-:S04]  /*e170*/  NOP ;  /* 0x0000000000007918 */ /* 0x000fc80000000000 */
[----:B------:R-:W-:Y:S04]  /*e180*/  STL.64 [R1+0x4b0], R16 ;  /* 0x0004b01001007387 */ /* 0x000fe80000100a00 */
[----:B------:R-:W-:Y:S04]  /*e190*/  STL.64 [R1+0x4b8], R18 ;  /* 0x0004b81201007387 */ /* 0x000fe80000100a00 */
[----:B0-----:R-:W2:Y:S04]  /*e1a0*/  LDL.LU.64 R20, [R1+0x8b0] ;  /* 0x0008b00001147983 */ /* 0x001ea80000300a00 */
[----:B------:R-:W3:Y:S01]  /*e1b0*/  LDL.LU.64 R22, [R1+0x8b8] ;  /* 0x0008b80001167983 */ /* 0x000ee20000300a00 */
[----:B------:R-:W-:Y:S03]  /*e1c0*/  HMMA.16816.F32 R8, R24, R8, R12 ;  /* 0x000000081808723c */ /* 0x000fe6000000180c */
[----:B------:R-:W0:-:S15]  /*e1d0*/  LDSM.16.M88.4 R16, [R29+0xe800] ;  /* 0x00e800001d10783b */ /* 0x000e1e0000000200 */
[----:B------:R-:W-:Y:S01]  /*e1e0*/  NOP ;  /* 0x0000000000007918 */ /* 0x000fe20000000000 */
[----:B------:R-:W-:Y:S04]  /*e1f0*/  STL.64 [R1+0xba0], R8 ;  /* 0x000ba00801007387 */ /* 0x000fe80000100a00 */
[----:B------:R-:W-:Y:S04]  /*e200*/  STL.64 [R1+0xba8], R10 ;  /* 0x000ba80a01007387 */ /* 0x000fe80000100a00 */
[----:B------:R-:W-:Y:S04]  /*e210*/  LDSM.16.M88.4 R8, [R29+0xf800] ;  /* 0x00f800001d08783b */ /* 0x000fe80000000200 */
[----:B---3--:R-:W-:Y:S04]  /*e220*/  STL.64 [R1+0x1850], R22 ;  /* 0x0018501601007387 */ /* 0x008fe80000100a00 */
[----:B--2---:R1:W-:Y:S04]  /*e230*/  STL.64 [R1+0x1848], R20 ;  /* 0x0018481401007387 */ /* 0x0043e80000100a00 */
[----:B-1----:R-:W2:Y:S04]  /*e240*/  LDL.LU.64 R20, [R1+0x8d0] ;  /* 0x0008d00001147983 */ /* 0x002ea80000300a00 */
[----:B------:R-:W3:Y:S04]  /*e250*/  LDL.LU.64 R22, [R1+0x8d8] ;  /* 0x0008d80001167983 */ /* 0x000ee80000300a00 */
[----:B---3--:R-:W-:Y:S04]  /*e260*/  STL.64 [R1+0x1860], R22 ;  /* 0x0018601601007387 */ /* 0x008fe80000100a00 */
[----:B--2---:R1:W-:Y:S04]  /*e270*/  STL.64 [R1+0x1858], R20 ;  /* 0x0018581401007387 */ /* 0x0043e80000100a00 */
[----:B-1----:R-:W2:Y:S04]  /*e280*/  LDL.LU.64 R20, [R1+0x8f0] ;  /* 0x0008f00001147983 */ /* 0x002ea80000300a00 */
[----:B------:R-:W3:Y:S04]  /*e290*/  LDL.LU.64 R22, [R1+0x8f8] ;  /* 0x0008f80001167983 */ /* 0x000ee80000300a00 */
[----:B---3--:R-:W-:Y:S04]  /*e2a0*/  STL.64 [R1+0x1870], R22 ;  /* 0x0018701601007387 */ /* 0x008fe80000100a00 */
[----:B--2---:R1:W-:Y:S04]  /*e2b0*/  STL.64 [R1+0x1868], R20 ;  /* 0x0018681401007387 */ /* 0x0043e80000100a00 */
[----:B-1----:R-:W2:Y:S04]  /*e2c0*/  LDL.LU.64 R20, [R1+0x900] ;  /* 0x0009000001147983 */ /* 0x002ea80000300a00 */
[----:B------:R-:W2:Y:S04]  /*e2d0*/  LDL.LU.64 R22, [R1+0x908] ;  /* 0x0009080001167983 */ /* 0x000ea80000300a00 */
[----:B------:R-:W3:Y:S04]  /*e2e0*/  LDL.LU.64 R12, [R1+0x8a0] ;  /* 0x0008a000010c7983 */ /* 0x000ee80000300a00 */
[----:B------:R-:W3:Y:S04]  /*e2f0*/  LDL.LU.64 R14, [R1+0x8a8] ;  /* 0x0008a800010e7983 */ /* 0x000ee80000300a00 */
[----:B------:R-:W-:Y:S04]  /*e300*/  STL.64 [R1+0x1750], R26 ;  /* 0x0017501a01007387 */ /* 0x000fe80000100a00 */
[----:B------:R-:W-:Y:S04]  /*e310*/  STL.64 [R1+0x1748], R24 ;  /* 0x0017481801007387 */ /* 0x000fe80000100a00 */
[----:B0-----:R-:W-:Y:S04]  /*e320*/  STL.64 [R1+0x40], R16 ;  /* 0x0000401001007387 */ /* 0x001fe80000100a00 */
[----:B------:R-:W-:Y:S04]  /*e330*/  STL.64 [R1+0x48], R18 ;  /* 0x0000481201007387 */ /* 0x000fe80000100a00 */
[----:B------:R-:W-:Y:S04]  /*e340*/  STL [R1+0xe3c], R29 ;  /* 0x000e3c1d01007387 */ /* 0x000fe80000100800 */
[----:B------:R-:W0:Y:S01]  /*e350*/  LDSM.16.M88.4 R24, [R29+0xf000] ;  /* 0x00f000001d18783b */ /* 0x000e220000000200 */
[----:B--2---:R-:W-:-:S15]  /*e360*/  HMMA.16816.F32 R20, R4, R16, R20 ;  /* 0x000000100414723c */ /* 0x004fde0000001814 */
[----:B------:R-:W-:-:S04]  /*e370*/  NOP ;  /* 0x0000000000007918 */ /* 0x000fc80000000000 */
[----:B------:R-:W-:Y:S04]  /*e380*/  STL.64 [R1+0x1f0], R20 ;  /* 0x0001f01401007387 */ /* 0x000fe80000100a00 */
[----:B------:R1:W-:Y:S04]  /*e390*/  STL.64 [R1+0x1f8], R22 ;  /* 0x0001f81601007387 */ /* 0x0003e80000100a00 */
[----:B-1----:R-:W2:Y:S04]  /*e3a0*/  LDL.LU.64 R22, [R1+0x1870] ;  /* 0x0018700001167983 */ /* 0x002ea80000300a00 */
[----:B------:R-:W2:Y:S04]  /*e3b0*/  LDL.LU.64 R20, [R1+0x1868] ;  /* 0x0018680001147983 */ /* 0x000ea80000300a00 */
[----:B0-----:R-:W-:Y:S04]  /*e3c0*/  STL.64 [R1+0x38], R26 ;  /* 0x0000381a01007387 */ /* 0x001fe80000100a00 */
[----:B------:R-:W-:Y:S01]  /*e3d0*/  STL.64 [R1+0x28], R10 ;  /* 0x0000280a01007387 */ /* 0x000fe20000100a00 */
[----:B--2---:R-:W-:-:S15]  /*e3e0*/  HMMA.16816.F32 R20, R4, R24, R20 ;  /* 0x000000180414723c */ /* 0x004fde0000001814 */
[----:B------:R-:W-:-:S04]  /*e3f0*/  NOP ;  /* 0x0000000000007918 */ /* 0x000fc80000000000 */
[----:B------:R-:W-:Y:S04]  /*e400*/  STL.64 [R1+0x1e0], R20 ;  /* 0x0001e01401007387 */ /* 0x000fe80000100a00 */
[----:B------:R0:W-:Y:S04]  /*e410*/  STL.64 [R1+0x1e8], R22 ;  /* 0x0001e81601007387 */ /* 0x0001e80000100a00 */
[----:B0-----:R-:W2:Y:S04]  /*e420*/  LDL.LU.64 R22, [R1+0x1860] ;  /* 0x0018600001167983 */ /* 0x001ea80000300a00 */
[----:B------:R-:W2:Y:S02]  /*e430*/  LDL.LU.64 R20, [R1+0x1858] ;  /* 0x0018580001147983 */ /* 0x000ea40000300a00 */
[----:B--2---:R-:W-:Y:S02]  /*e440*/  HMMA.16816.F32 R4, R4, R8, R20 ;  /* 0x000000080404723c */ /* 0x004fe40000001814 */
[----:B------:R-:W2:Y:S04]  /*e450*/  LDL.LU.64 R22, [R1+0x1850] ;  /* 0x0018500001167983 */ /* 0x000ea80000300a00 */
[----:B------:R-:W2:-:S13]  /*e460*/  LDL.LU.64 R20, [R1+0x1848] ;  /* 0x0018480001147983 */ /* 0x000e9a0000300a00 */
[----:B------:R-:W-:Y:S04]  /*e470*/  STL.64 [R1+0x170], R4 ;  /* 0x0001700401007387 */ /* 0x000fe80000100a00 */
[----:B------:R0:W-:Y:S04]  /*e480*/  STL.64 [R1+0x178], R6 ;  /* 0x0001780601007387 */ /* 0x0001e80000100a00 */
[----:B0-----:R-:W2:Y:S04]  /*e490*/  LDL.LU.64 R6, [R1+0x1840] ;  /* 0x0018400001067983 */ /* 0x001ea80000300a00 */
[----:B------:R-:W2:Y:S01]  /*e4a0*/  LDL.LU.64 R4, [R1+0x1838] ;  /* 0x0018380001047983 */ /* 0x000ea20000300a00 */
[----:B------:R-:W-:-:S02]  /*e4b0*/  IMAD.MOV.U32 R11, RZ, RZ, R16 ;  /* 0x000000ffff0b7224 */ /* 0x000fc400078e0010 */
[----:B------:R-:W-:Y:S02]  /*e4c0*/  IMAD.MOV.U32 R10, RZ, RZ, R17 ;  /* 0x000000ffff0a7224 */ /* 0x000fe400078e0011 */
[----:B------:R-:W-:Y:S02]  /*e4d0*/  IMAD.MOV.U32 R2, RZ, RZ, R18 ;  /* 0x000000ffff027224 */ /* 0x000fe400078e0012 */
[----:B------:R-:W-:Y:S01]  /*e4e0*/  IMAD.MOV.U32 R0, RZ, RZ, R19 ;  /* 0x000000ffff007224 */ /* 0x000fe200078e0013 */
[C---:B--2---:R-:W-:Y:S08]  /*e4f0*/  HMMA.16816.F32 R20, R4.reuse, R16, R20 ;  /* 0x000000100414723c */ /* 0x044ff00000001814 */
[C---:B---3--:R-:W-:Y:S11]  /*e500*/  HMMA.16816.F32 R12, R4.reuse, R24, R12 ;  /* 0x00000018040c723c */ /* 0x048ff6000000180c */
[----:B------:R-:W-:Y:S04]  /*e510*/  STL.64 [R1+0x160], R20 ;  /* 0x0001601401007387 */ /* 0x000fe80000100a00 */
[----:B------:R-:W-:Y:S04]  /*e520*/  STL.64 [R1+0x168], R22 ;  /* 0x0001681601007387 */ /* 0x000fe80000100a00 */
[----:B------:R0:W-:Y:S04]  /*e530*/  STL.64 [R1+0x1830], R24 ;  /* 0x0018301801007387 */ /* 0x0001e80000100a00 */
[----:B0-----:R-:W2:Y:S04]  /*e540*/  LDL.LU.64 R24, [R1+0x890] ;  /* 0x0008900001187983 */ /* 0x001ea80000300a00 */
[----:B------:R0:W-:Y:S04]  /*e550*/  STL.64 [R1+0x150], R12 ;  /* 0x0001500c01007387 */ /* 0x0001e80000100a00 */
[----:B------:R1:W-:Y:S04]  /*e560*/  STL.64 [R1+0x158], R14 ;  /* 0x0001580e01007387 */ /* 0x0003e80000100a00 */
[----:B------:R-:W2:Y:S04]  /*e570*/  LDL.LU.64 R26, [R1+0x898] ;  /* 0x00089800011a7983 */ /* 0x000ea80000300a00 */
[----:B------:R-:W3:Y:S04]  /*e580*/  LDL.LU.64 R16, [R1+0x880] ;  /* 0x0008800001107983 */ /* 0x000ee80000300a00 */
[----:B------:R-:W3:Y:S04]  /*e590*/  LDL.LU.64 R18, [R1+0x888] ;  /* 0x0008880001127983 */ /* 0x000ee80000300a00 */
[----:B0-----:R-:W4:Y:S04]  /*e5a0*/  LDL.LU.64 R12, [R1+0x800] ;  /* 0x00080000010c7983 */ /* 0x001f280000300a00 */
[----:B-1----:R-:W2:Y:S04]  /*e5b0*/  LDL.LU.64 R14, [R1+0x808] ;  /* 0x00080800010e7983 */ /* 0x002ea80000300a00 */
[----:B--2---:R-:W-:Y:S04]  /*e5c0*/  STL.64 [R1+0x17c8], R14 ;  /* 0x0017c80e01007387 */ /* 0x004fe80000100a00 */
[----:B----4-:R0:W-:Y:S04]  /*e5d0*/  STL.64 [R1+0x17c0], R12 ;  /* 0x0017c00c01007387 */ /* 0x0101e80000100a00 */
[----:B0-----:R-:W2:Y:S04]  /*e5e0*/  LDL.LU.64 R12, [R1+0x820] ;  /* 0x00082000010c7983 */ /* 0x001ea80000300a00 */
[----:B------:R-:W4:Y:S04]  /*e5f0*/  LDL.LU.64 R14, [R1+0x828] ;  /* 0x00082800010e7983 */ /* 0x000f280000300a00 */
[----:B----4-:R-:W-:Y:S04]  /*e600*/  STL.64 [R1+0x17d8], R14 ;  /* 0x0017d80e01007387 */ /* 0x010fe80000100a00 */
[----:B--2---:R-:W-:Y:S04]  /*e610*/  STL.64 [R1+0x17d0], R12 ;  /* 0x0017d00c01007387 */ /* 0x004fe80000100a00 */
[----:B------:R-:W2:Y:S04]  /*e620*/  LDL.LU.64 R20, [R1+0x7f0] ;  /* 0x0007f00001147983 */ /* 0x000ea80000300a00 */
[----:B------:R-:W4:Y:S04]  /*e630*/  LDL.LU.64 R22, [R1+0x7f8] ;  /* 0x0007f80001167983 */ /* 0x000f280000300a00 */
[----:B----4-:R-:W-:Y:S04]  /*e640*/  STL.64 [R1+0x17e8], R22 ;  /* 0x0017e81601007387 */ /* 0x010fe80000100a00 */
[----:B--2---:R0:W-:Y:S04]  /*e650*/  STL.64 [R1+0x17e0], R20 ;  /* 0x0017e01401007387 */ /* 0x0041e80000100a00 */
[----:B0-----:R-:W2:Y:S04]  /*e660*/  LDL.LU.64 R20, [R1+0x830] ;  /* 0x0008300001147983 */ /* 0x001ea80000300a00 */
[----:B------:R-:W4:Y:S01]  /*e670*/  LDL.LU.64 R22, [R1+0x838] ;  /* 0x0008380001167983 */ /* 0x000f220000300a00 */
[----:B------:R-:W-:Y:S03]  /*e680*/  HMMA.16816.F32 R4, R4, R8, R24 ;  /* 0x000000080404723c */ /* 0x000fe60000001818 */
[----:B----4-:R-:W-:Y:S04]  /*e690*/  STL.64 [R1+0x1808], R22 ;  /* 0x0018081601007387 */ /* 0x010fe80000100a00 */
[----:B--2---:R0:W-:Y:S04]  /*e6a0*/  STL.64 [R1+0x1800], R20 ;  /* 0x0018001401007387 */ /* 0x0041e80000100a00 */
[----:B0-----:R-:W2:Y:S04]  /*e6b0*/  LDL.LU.64 R20, [R1+0x850] ;  /* 0x0008500001147983 */ /* 0x001ea80000300a00 */
[----:B------:R-:W4:Y:S04]  /*e6c0*/  LDL.LU.64 R22, [R1+0x858] ;  /* 0x0008580001167983 */ /* 0x000f280000300a00 */
[----:B----4-:R-:W-:Y:S04]  /*e6d0*/  STL.64 [R1+0x1818], R22 ;  /* 0x0018181601007387 */ /* 0x010fe80000100a00 */
[----:B--2---:R0:W-:Y:S04]  /*e6e0*/  STL.64 [R1+0x1810], R20 ;  /* 0x0018101401007387 */ /* 0x0041e80000100a00 */
[----:B0-----:R-:W2:Y:S04]  /*e6f0*/  LDL.LU.64 R20, [R1+0x870] ;  /* 0x0008700001147983 */ /* 0x001ea80000300a00 */
[----:B------:R-:W2:Y:S04]  /*e700*/  LDL.LU.64 R22, [R1+0x878] ;  /* 0x0008780001167983 */ /* 0x000ea80000300a00 */
[----:B------:R-:W2:Y:S04]  /*e710*/  LDL.LU.64 R24, [R1+0x1830] ;  /* 0x0018300001187983 */ /* 0x000ea80000300a00 */
[----:B------:R-:W-:Y:S04]  /*e720*/  STL.64 [R1+0x10], R4 ;  /* 0x0000100401007387 */ /* 0x000fe80000100a00 */
[----:B------:R0:W-:Y:S04]  /*e730*/  STL.64 [R1+0x18], R6 ;  /* 0x0000180601007387 */ /* 0x0001e80000100a00 */
[----:B0-----:R-:W3:Y:S04]  /*e740*/  LDL.LU.64 R6, [R1+0x1828] ;  /* 0x0018280001067983 */ /* 0x001ee80000300a00 */
[----:B------:R-:W3:Y:S01]  /*e750*/  LDL.LU.64 R4, [R1+0x1820] ;  /* 0x0018200001047983 */ /* 0x000ee20000300a00 */
[----:B------:R-:W-:-:S02]  /*e760*/  IMAD.MOV.U32 R12, RZ, RZ, R11 ;  /* 0x000000ffff0c7224 */ /* 0x000fc400078e000b */
[----:B------:R-:W-:-:S07]  /*e770*/  IMAD.MOV.U32 R13, RZ, RZ, R10 ;  /* 0x000000ffff0d7224 */ /* 0x000fce00078e000a */
[----:B---3--:R-:W-:-:S15]  /*e780*/  HMMA.16816.F32 R16, R4, R12, R16 ;  /* 0x0000000c0410723c */ /* 0x008fde0000001810 */
[----:B------:R-:W-:-:S04]  /*e790*/  NOP ;  /* 0x0000000000007918 */ /* 0x000fc80000000000 */
[----:B------:R0:W-:Y:S04]  /*e7a0*/  STL.64 [R1+0x190], R16 ;  /* 0x0001901001007387 */ /* 0x0001e80000100a00 */
[----:B------:R1:W-:Y:S04]  /*e7b0*/  STL.64 [R1+0x198], R18 ;  /* 0x0001981201007387 */ /* 0x0003e80000100a00 */
[----:B0-----:R-:W3:Y:S04]  /*e7c0*/  LDL.LU.64 R16, [R1+0x7c0] ;  /* 0x0007c00001107983 */ /* 0x001ee80000300a00 */
[----:B-1----:R-:W4:Y:S01]  /*e7d0*/  LDL.LU.64 R18, [R1+0x7c8] ;  /* 0x0007c80001127983 */ /* 0x002f220000300a00 */
[----:B--2---:R-:W-:Y:S03]  /*e7e0*/  HMMA.16816.F32 R20, R4, R24, R20 ;  /* 0x000000180414723c */ /* 0x004fe60000001814 */
[----:B----4-:R-:W-:Y:S04]  /*e7f0*/  STL.64 [R1+0x17a8], R18 ;  /* 0x0017a81201007387 */ /* 0x010fe80000100a00 */
[----:B---3--:R0:W-:Y:S04]  /*e800*/  STL.64 [R1+0x17a0], R16 ;  /* 0x0017a01001007387 */ /* 0x0081e80000100a00 */
[----:B0-----:R-:W2:Y:S04]  /*e810*/  LDL.LU.64 R16, [R1+0x7e0] ;  /* 0x0007e00001107983 */ /* 0x001ea80000300a00 */
[----:B------:R-:W2:Y:S04]  /*e820*/  LDL.LU.64 R18, [R1+0x7e8] ;  /* 0x0007e80001127983 */ /* 0x000ea80000300a00 */
[----:B------:R-:W-:Y:S04]  /*e830*/  STL.64 [R1+0x180], R20 ;  /* 0x0001801401007387 */ /* 0x000fe80000100a00 */
[----:B------:R0:W-:Y:S04]  /*e840*/  STL.64 [R1+0x188], R22 ;  /* 0x0001881601007387 */ /* 0x0001e80000100a00 */
[----:B0-----:R-:W3:Y:S04]  /*e850*/  LDL.LU.64 R22, [R1+0x1818] ;  /* 0x0018180001167983 */ /* 0x001ee80000300a00 */
[----:B------:R-:W3:Y:S01]  /*e860*/  LDL.LU.64 R20, [R1+0x1810] ;  /* 0x0018100001147983 */ /* 0x000ee20000300a00 */
[----:B------:R-:W-:-:S02]  /*e870*/  IMAD.MOV.U32 R15, RZ, RZ, R8 ;  /* 0x000000ffff0f7224 */ /* 0x000fc400078e0008 */
[----:B------:R-:W-:Y:S01]  /*e880*/  IMAD.MOV.U32 R14, RZ, RZ, R9 ;  /* 0x000000ffff0e7224 */ /* 0x000fe200078e0009 */
[----:B---3--:R-:W-:Y:S01]  /*e890*/  HMMA.16816.F32 R4, R4, R8, R20 ;  /* 0x000000080404723c */ /* 0x008fe20000001814 */
[----:B------:R-:W3:Y:S04]  /*e8a0*/  LDL.LU.64 R22, [R1+0x1808] ;  /* 0x0018080001167983 */ /* 0x000ee80000300a00 */
[----:B------:R-:W3:-:S14]  /*e8b0*/  LDL.LU.64 R20, [R1+0x1800] ;  /* 0x0018000001147983 */ /* 0x000edc0000300a00 */
[----:B------:R0:W-:Y:S04]  /*e8c0*/  STL.64 [R1+0x140], R4 ;  /* 0x0001400401007387 */ /* 0x0001e80000100a00 */
[----:B------:R-:W-:Y:S04]  /*e8d0*/  STL.64 [R1+0x148], R6 ;  /* 0x0001480601007387 */ /* 0x000fe80000100a00 */
[----:B------:R-:W3:Y:S04]  /*e8e0*/  LDL.LU.64 R10, [R1+0x17f8] ;  /* 0x0017f800010a7983 */ /* 0x000ee80000300a00 */
[----:B------:R-:W3:Y:S01]  /*e8f0*/  LDL.LU.64 R8, [R1+0x17f0] ;  /* 0x0017f00001087983 */ /* 0x000ee20000300a00 */
[----:B0-----:R-:W-:-:S02]  /*e900*/  IMAD.MOV.U32 R4, RZ, RZ, R15 ;  /* 0x000000ffff047224 */ /* 0x001fc400078e000f */
[----:B------:R-:W-:Y:S02]  /*e910*/  IMAD.MOV.U32 R5, RZ, RZ, R14 ;  /* 0x000000ffff057224 */ /* 0x000fe400078e000e */
[----:B---3--:R-:W-:Y:S01]  /*e920*/  HMMA.16816.F32 R12, R8, R12, R20 ;  /* 0x0000000c080c723c */ /* 0x008fe20000001814 */
[----:B------:R-:W3:Y:S04]  /*e930*/  LDL.LU.64 R22, [R1+0x17e8] ;  /* 0x0017e80001167983 */ /* 0x000ee80000300a00 */
[----:B------:R-:W3:-:S14]  /*e940*/  LDL.LU.64 R20, [R1+0x17e0] ;  /* 0x0017e00001147983 */ /* 0x000edc0000300a00 */
        /* <DEDUP_REMOVED lines=8> */
[----:B0-----:R-:W4:Y:S04]  /*e9d0*/  LDL.LU.64 R14, [R1+0x17c8] ;  /* 0x0017c800010e7983 */ /* 0x001f280000300a00 */
[----:B------:R-:W4:Y:S02]  /*e9e0*/  LDL.LU.64 R12, [R1+0x17c0] ;  /* 0x0017c000010c7983 */ /* 0x000f240000300a00 */
[----:B----4-:R-:W-:Y:S02]  /*e9f0*/  HMMA.16816.F32 R8, R8, R4, R12 ;  /* 0x000000040808723c */ /* 0x010fe4000000180c */
[----:B------:R-:W3:Y:S04]  /*ea00*/  LDL.LU.64 R14, [R1+0x17b8] ;  /* 0x0017b800010e7983 */ /* 0x000ee80000300a00 */
[----:B------:R-:W3:-:S13]  /*ea10*/  LDL.LU.64 R12, [R1+0x17b0] ;  /* 0x0017b000010c7983 */ /* 0x000eda0000300a00 */
[----:B------:R0:W-:Y:S04]  /*ea20*/  STL.64 [R1], R8 ;  /* 0x0000000801007387 */ /* 0x0001e80000100a00 */
[----:B------:R-:W-:Y:S04]  /*ea30*/  STL.64 [R1+0x8], R10 ;  /* 0x0000080a01007387 */ /* 0x000fe80000100a00 */
[----:B0-----:R-:W3:Y:S02]  /*ea40*/  LDL.LU.64 R8, [R1+0x40] ;  /* 0x0000400001087983 */ /* 0x001ee40000300a00 */
[----:B---3--:R-:W-:-:S15]  /*ea50*/  HMMA.16816.F32 R20, R12, R8, R20 ;  /* 0x000000080c14723c */ /* 0x008fde0000001814 */
[----:B------:R-:W-:-:S04]  /*ea60*/  NOP ;  /* 0x0000000000007918 */ /* 0x000fc80000000000 */
[----:B------:R0:W-:Y:S04]  /*ea70*/  STL.64 [R1+0x360], R20 ;  /* 0x0003601401007387 */ /* 0x0001e80000100a00 */
[----:B------:R1:W-:Y:S04]  /*ea80*/  STL.64 [R1+0x368], R22 ;  /* 0x0003681601007387 */ /* 0x0003e80000100a00 */
[----:B0-----:R-:W3:Y:S04]  /*ea90*/  LDL.LU.64 R20, [R1+0x7a0] ;  /* 0x0007a00001147983 */ /* 0x001ee80000300a00 */
[----:B-1----:R-:W4:Y:S01]  /*eaa0*/  LDL.LU.64 R22, [R1+0x7a8] ;  /* 0x0007a80001167983 */ /* 0x002f220000300a00 */
[C---:B--2---:R-:W-:Y:S03]  /*eab0*/  HMMA.16816.F32 R16, R12.reuse, R24, R16 ;  /* 0x000000180c10723c */ /* 0x044fe60000001810 */
[----:B----4-:R-:W-:Y:S04]  /*eac0*/  STL.64 [R1+0x1788], R22 ;  /* 0x0017881601007387 */ /* 0x010fe80000100a00 */
[----:B---3--:R0:W-:Y:S04]  /*ead0*/  STL.64 [R1+0x1780], R20 ;  /* 0x0017801401007387 */ /* 0x0081e80000100a00 */
[----:B0-----:R-:W2:Y:S04]  /*eae0*/  LDL.LU.64 R20, [R1+0x7b0] ;  /* 0x0007b00001147983 */ /* 0x001ea80000300a00 */
[----:B------:R-:W2:Y:S04]  /*eaf0*/  LDL.LU.64 R22, [R1+0x7b8] ;  /* 0x0007b80001167983 */ /* 0x000ea80000300a00 */
[----:B------:R-:W-:Y:S04]  /*eb00*/  STL.64 [R1+0x340], R16 ;  /* 0x0003401001007387 */ /* 0x000fe80000100a00 */
[----:B------:R0:W-:Y:S04]  /*eb10*/  STL.64 [R1+0x348], R18 ;  /* 0x0003481201007387 */ /* 0x0001e80000100a00 */
[----:B0-----:R-:W3:Y:S04]  /*eb20*/  LDL.LU.64 R18, [R1+0x17a8] ;  /* 0x0017a80001127983 */ /* 0x001ee80000300a00 */
[----:B------:R-:W3:Y:S02]  /*eb30*/  LDL.LU.64 R16, [R1+0x17a0] ;  /* 0x0017a00001107983 */ /* 0x000ee40000300a00 */
[----:B---3--:R-:W-:Y:S02]  /*eb40*/  HMMA.16816.F32 R12, R12, R4, R16 ;  /* 0x000000040c0c723c */ /* 0x008fe40000001810 */
[----:B------:R-:W2:Y:S04]  /*eb50*/  LDL.LU.64 R18, [R1+0x1798] ;  /* 0x0017980001127983 */ /* 0x000ea80000300a00 */
[----:B------:R-:W2:-:S13]  /*eb60*/  LDL.LU.64 R16, [R1+0x1790] ;  /* 0x0017900001107983 */ /* 0x000e9a0000300a00 */
[----:B------:R-:W-:Y:S04]  /*eb70*/  STL [R1+0x11b0], R15 ;  /* 0x0011b00f01007387 */ /* 0x000fe80000100800 */
[----:B------:R-:W-:Y:S04]  /*eb80*/  STL [R1+0x1208], R14 ;  /* 0x0012080e01007387 */ /* 0x000fe80000100800 */
[----:B------:R0:W-:Y:S04]  /*eb90*/  STL.64 [R1+0x1200], R12 ;  /* 0x0012000c01007387 */ /* 0x0001e80000100a00 */
[----:B0-----:R-:W3:Y:S04]  /*eba0*/  LDL.LU.64 R12, [R1+0x770] ;  /* 0x00077000010c7983 */ /* 0x001ee80000300a00 */
[----:B------:R-:W3:Y:S01]  /*ebb0*/  LDL.LU.64 R14, [R1+0x778] ;  /* 0x00077800010e7983 */ /* 0x000ee20000300a00 */
[----:B------:R-:W-:-:S02]  /*ebc0*/  IMAD.MOV.U32 R7, RZ, RZ, R8 ;  /* 0x000000ffff077224 */ /* 0x000fc400078e0008 */
[----:B------:R-:W-:Y:S01]  /*ebd0*/  IMAD.MOV.U32 R6, RZ, RZ, R9 ;  /* 0x000000ffff067224 */ /* 0x000fe200078e0009 */
[----:B--2---:R-:W-:-:S15]  /*ebe0*/  HMMA.16816.F32 R20, R16, R8, R20 ;  /* 0x000000081014723c */ /* 0x004fde0000001814 */
[----:B------:R-:W-:-:S04]  /*ebf0*/  NOP ;  /* 0x0000000000007918 */ /* 0x000fc80000000000 */
[----:B------:R-:W-:Y:S04]  /*ec00*/  STL.64 [R1+0x400], R20 ;  /* 0x0004001401007387 */ /* 0x000fe80000100a00 */
[----:B------:R0:W-:Y:S04]  /*ec10*/  STL.64 [R1+0x408], R22 ;  /* 0x0004081601007387 */ /* 0x0001e80000100a00 */
[----:B0-----:R-:W2:Y:S04]  /*ec20*/  LDL.LU.64 R22, [R1+0x1788] ;  /* 0x0017880001167983 */ /* 0x001ea80000300a00 */
[----:B------:R-:W2:Y:S04]  /*ec30*/  LDL.LU.64 R20, [R1+0x1780] ;  /* 0x0017800001147983 */ /* 0x000ea80000300a00 */
[----:B------:R-:W4:Y:S04]  /*ec40*/  LDL.LU.64 R8, [R1+0x710] ;  /* 0x0007100001087983 */ /* 0x000f280000300a00 */
[----:B------:R-:W3:Y:S01]  /*ec50*/  LDL.LU.64 R10, [R1+0x718] ;  /* 0x00071800010a7983 */ /* 0x000ee20000300a00 */
[C---:B--2---:R-:W-:Y:S03]  /*ec60*/  HMMA.16816.F32 R20, R16.reuse, R24, R20 ;  /* 0x000000181014723c */ /* 0x044fe60000001814 */
[----:B---3--:R-:W-:Y:S04]  /*ec70*/  STL.64 [R1+0x1760], R10 ;  /* 0x0017600a01007387 */ /* 0x008fe80000100a00 */
[----:B----4-:R0:W-:Y:S01]  /*ec80*/  STL.64 [R1+0x1758], R8 ;  /* 0x0017580801007387 */ /* 0x0101e20000100a00 */
[----:B------:R-:W-:Y:S11]  /*ec90*/  HMMA.16816.F32 R16, R16, R4, R12 ;  /* 0x000000041010723c */ /* 0x000ff6000000180c */
[----:B------:R-:W-:Y:S01]  /*eca0*/  IMAD.MOV.U32 R28, RZ, RZ, R23 ;  /* 0x000000ffff1c7224 */ /* 0x000fe200078e0017 */
[----:B0-----:R-:W2:Y:S04]  /*ecb0*/  LDL.LU.64 R8, [R1+0x700] ;  /* 0x0007000001087983 */ /* 0x001ea80000300a00 */
[----:B------:R-:W2:Y:S04]  /*ecc0*/  LDL.LU.64 R10, [R1+0x708] ;  /* 0x00070800010a7983 */ /* 0x000ea80000300a00 */
[----:B------:R-:W-:Y:S04]  /*ecd0*/  STL.64 [R1+0x3f0], R20 ;  /* 0x0003f01401007387 */ /* 0x000fe80000100a00 */
[----:B------:R0:W-:Y:S04]  /*ece0*/  STL [R1+0x3f8], R22 ;  /* 0x0003f81601007387 */ /* 0x0001e80000100800 */
[----:B0-----:R-:W2:Y:S04]  /*ecf0*/  LDL.LU.64 R22, [R1+0x1778] ;  /* 0x0017780001167983 */ /* 0x001ea80000300a00 */
[----:B------:R-:W2:Y:S04]  /*ed00*/  LDL.LU.64 R20, [R1+0x1770] ;  /* 0x0017700001147983 */ /* 0x000ea80000300a00 */
[----:B------:R-:W-:Y:S04]  /*ed10*/  STL [R1+0x12a8], R28 ;  /* 0x0012a81c01007387 */ /* 0x000fe80000100800 */
[----:B------:R-:W3:Y:S04]  /*ed20*/  LDL.64 R14, [R1+0xf8] ;  /* 0x0000f800010e7983 */ /* 0x000ee80000100a00 */
[----:B---3--:R0:W-:Y:S04]  /*ed30*/  STL.64 [R1+0x1718], R14 ;  /* 0x0017180e01007387 */ /* 0x0081e80000100a00 */
[----:B------:R-:W3:Y:S04]  /*ed40*/  LDL.LU.64 R12, [R1+0x760] ;  /* 0x00076000010c7983 */ /* 0x000ee80000300a00 */
[----:B0-----:R-:W3:Y:S04]  /*ed50*/  LDL.LU.64 R14, [R1+0x768] ;  /* 0x00076800010e7983 */ /* 0x001ee80000300a00 */
[----:B------:R-:W-:Y:S04]  /*ed60*/  STL.64 [R1+0x1070], R18 ;  /* 0x0010701201007387 */ /* 0x000fe80000100a00 */
[----:B------:R0:W-:Y:S02]  /*ed70*/  STL.64 [R1+0x1068], R16 ;  /* 0x0010681001007387 */ /* 0x0001e40000100a00 */
[----:B0-----:R-:W-:-:S02]  /*ed80*/  IMAD.MOV.U32 R16, RZ, RZ, R7 ;  /* 0x000000ffff107224 */ /* 0x001fc400078e0007 */
[----:B------:R-:W-:-:S07]  /*ed90*/  IMAD.MOV.U32 R17, RZ, RZ, R6 ;  /* 0x000000ffff117224 */ /* 0x000fce00078e0006 */
[----:B--2---:R-:W-:Y:S01]  /*eda0*/  HMMA.16816.F32 R8, R20, R16, R8 ;  /* 0x000000101408723c */ /* 0x004fe20000001808 */
[----:B------:R-:W-:Y:S02]  /*edb0*/  IMAD.MOV.U32 R18, RZ, RZ, R2 ;  /* 0x000000ffff127224 */ /* 0x000fe400078e0002 */
[----:B------:R-:W2:Y:S01]  /*edc0*/  LDL.LU R2, [R1+0x176c] ;  /* 0x00176c0001027983 */ /* 0x000ea20000300800 */
[----:B------:R-:W-:-:S03]  /*edd0*/  IMAD.MOV.U32 R19, RZ, RZ, R0 ;  /* 0x000000ffff137224 */ /* 0x000fc600078e0000 */
[----:B------:R-:W4:-:S12]  /*ede0*/  LDL.LU R0, [R1+0x1768] ;  /* 0x0017680001007983 */ /* 0x000f180000300800 */
[----:B------:R-:W-:Y:S04]  /*edf0*/  STL.64 [R1+0x700], R8 ;  /* 0x0007000801007387 */ /* 0x000fe80000100a00 */
[----:B------:R0:W-:Y:S04]  /*ee00*/  STL.64 [R1+0x708], R10 ;  /* 0x0007080a01007387 */ /* 0x0001e80000100a00 */
[----:B0-----:R-:W2:Y:S04]  /*ee10*/  LDL.LU.64 R10, [R1+0x1760] ;  /* 0x00176000010a7983 */ /* 0x001ea80000300a00 */
[----:B------:R-:W2:Y:S01]  /*ee20*/  LDL.LU.64 R8, [R1+0x1758] ;  /* 0x0017580001087983 */ /* 0x000ea20000300a00 */
[----:B------:R-:W-:-:S02]  /*ee30*/  IMAD.MOV.U32 R7, RZ, RZ, R24 ;  /* 0x000000ffff077224 */ /* 0x000fc400078e0018 */
[----:B------:R-:W-:Y:S01]  /*ee40*/  IMAD.MOV.U32 R6, RZ, RZ, R25 ;  /* 0x000000ffff067224 */ /* 0x000fe200078e0019 */
[----:B---3--:R-:W-:-:S15]  /*ee50*/  HMMA.16816.F32 R12, R20, R24, R12 ;  /* 0x00000018140c723c */ /* 0x008fde000000180c */
[----:B------:R-:W-:-:S04]  /*ee60*/  NOP ;  /* 0x0000000000007918 */ /* 0x000fc80000000000 */
[----:B------:R-:W-:Y:S04]  /*ee70*/  STL.64 [R1+0x4a0], R12 ;  /* 0x0004a00c01007387 */ /* 0x000fe80000100a00 */
[----:B------:R-:W-:Y:S04]  /*ee80*/  STL.64 [R1+0x4a8], R14 ;  /* 0x0004a80e01007387 */ /* 0x000fe80000100a00 */
[----:B------:R-:W3:Y:S04]  /*ee90*/  LDL.LU.64 R26, [R1+0x1750] ;  /* 0x00175000011a7983 */ /* 0x000ee80000300a00 */
[----:B------:R-:W3:Y:S04]  /*eea0*/  LDL.LU.64 R24, [R1+0x1748] ;  /* 0x0017480001187983 */ /* 0x000ee80000300a00 */
[----:B------:R0:W-:Y:S01]  /*eeb0*/  STL.64 [R1+0x1720], R4 ;  /* 0x0017200401007387 */ /* 0x0001e20000100a00 */
[----:B--2---:R-:W-:Y:S01]  /*eec0*/  HMMA.16816.F32 R20, R20, R4, R8 ;  /* 0x000000041414723c */ /* 0x004fe20000001808 */
[----:B0-----:R-:W-:-:S02]  /*eed0*/  IMAD.MOV.U32 R4, RZ, RZ, R7 ;  /* 0x000000ffff047224 */ /* 0x001fc400078e0007 */
[----:B------:R-:W-:-:S05]  /*eee0*/  IMAD.MOV.U32 R5, RZ, RZ, R6 ;  /* 0x000000ffff057224 */ /* 0x000fca00078e0006 */
[----:B------:R0:W-:Y:S04]  /*eef0*/  STL.64 [R1+0x1738], R4 ;  /* 0x0017380401007387 */ /* 0x0001e80000100a00 */
[----:B0-----:R-:W3:Y:S04]  /*ef00*/  LDL.LU.64 R4, [R1+0x750] ;  /* 0x0007500001047983 */ /* 0x001ee80000300a00 */
[----:B------:R-:W3:Y:S04]  /*ef10*/  LDL.LU.64 R6, [R1+0x758] ;  /* 0x0007580001067983 */ /* 0x000ee80000300a00 */
[----:B------:R0:W-:Y:S04]  /*ef20*/  STL.64 [R1+0xf80], R22 ;  /* 0x000f801601007387 */ /* 0x0001e80000100a00 */
[----:B------:R-:W-:Y:S01]  /*ef30*/  STL.64 [R1+0xf78], R20 ;  /* 0x000f781401007387 */ /* 0x000fe20000100a00 */
[----:B0-----:R-:W-:-:S03]  /*ef40*/  IMAD.MOV.U32 R22, RZ, RZ, R2 ;  /* 0x000000ffff167224 */ /* 0x001fc600078e0002 */
[----:B------:R-:W2:Y:S01]  /*ef50*/  LDL.LU R2, [R1+0x1744] ;  /* 0x0017440001027983 */ /* 0x000ea20000300800 */
[----:B------:R-:W-:-:S03]  /*ef60*/  IMAD.MOV.U32 R23, RZ, RZ, R3 ;  /* 0x000000ffff177224 */ /* 0x000fc600078e0003 */
[----:B------:R-:W2:Y:S04]  /*ef70*/  LDL.LU R3, [R1+0x1740] ;  /* 0x0017400001037983 */ /* 0x000ea80000300800 */
[----:B------:R-:W2:Y:S04]  /*ef80*/  LDL.LU R12, [R1+0xab0] ;  /* 0x000ab000010c7983 */ /* 0x000ea80000300800 */
[----:B------:R-:W2:Y:S04]  /*ef90*/  LDL.LU R13, [R1+0xab4] ;  /* 0x000ab400010d7983 */ /* 0x000ea80000300800 */
[----:B------:R-:W2:Y:S04]  /*efa0*/  LDL.LU R14, [R1+0xab8] ;  /* 0x000ab800010e7983 */ /* 0x000ea80000300800 */
[----:B------:R-:W2:Y:S01]  /*efb0*/  LDL.LU R15, [R1+0xabc] ;  /* 0x000abc00010f7983 */ /* 0x000ea20000300800 */
[----:B---3--:R-:W-:-:S15]  /*efc0*/  HMMA.16816.F32 R4, R24, R16, R4 ;  /* 0x000000101804723c */ /* 0x008fde0000001804 */
[----:B------:R-:W-:-:S04]  /*efd0*/  NOP ;  /* 0x0000000000007918 */ /* 0x000fc80000000000 */
[----:B------:R-:W-:Y:S01]  /*efe0*/  IMAD.MOV.U32 R29, RZ, RZ, R4 ;  /* 0x000000ffff1d7224 */ /* 0x000fe200078e0004 */
[----:B--2---:R-:W-:Y:S04]  /*eff0*/  STL.64 [R1+0x1730], R14 ;  /* 0x0017300e01007387 */ /* 0x004fe80000100a00 */
[----:B------:R0:W-:Y:S04]  /*f000*/  STL.64 [R1+0x1728], R12 ;  /* 0x0017280c01007387 */ /* 0x0001e80000100a00 */
[----:B0-----:R-:W2:Y:S04]  /*f010*/  LDL.LU.64 R12, [R1+0x740] ;  /* 0x00074000010c7983 */ /* 0x001ea80000300a00 */
[----:B------:R-:W2:Y:S04]  /*f020*/  LDL.LU.64 R14, [R1+0x748] ;  /* 0x00074800010e7983 */ /* 0x000ea80000300a00 */
[----:B------:R-:W3:Y:S04]  /*f030*/  LDL.LU.64 R8, [R1+0x6f0] ;  /* 0x0006f00001087983 */ /* 0x000ee80000300a00 */
[----:B------:R-:W3:Y:S04]  /*f040*/  LDL.LU.64 R10, [R1+0x6f8] ;  /* 0x0006f800010a7983 */ /* 0x000ee80000300a00 */
[----:B------:R0:W-:Y:S04]  /*f050*/  STL.64 [R1+0x16c0], R22 ;  /* 0x0016c01601007387 */ /* 0x0001e80000100a00 */
[----:B------:R-:W2:Y:S01]  /*f060*/  LDL.LU R20, [R1+0x520] ;  /* 0x0005200001147983 */ /* 0x000ea20000300800 */
[----:B0-----:R-:W-:-:S02]  /*f070*/  IMAD.MOV.U32 R22, RZ, RZ, R2 ;  /* 0x000000ffff167224 */ /* 0x001fc400078e0002 */
[----:B------:R-:W-:Y:S02]  /*f080*/  IMAD.MOV.U32 R2, RZ, RZ, R5 ;  /* 0x000000ffff027224 */ /* 0x000fe400078e0005 */
[----:B------:R-:W2:Y:S01]  /*f090*/  LDL.LU.64 R4, [R1+0x1738] ;  /* 0x0017380001047983 */ /* 0x000ea20000300a00 */
[----:B------:R-:W-:Y:S02]  /*f0a0*/  IMAD.MOV.U32 R21, RZ, RZ, R3 ;  /* 0x000000ffff157224 */ /* 0x000fe400078e0003 */
[----:B----4-:R-:W-:Y:S02]  /*f0b0*/  IMAD.MOV.U32 R23, RZ, RZ, R0 ;  /* 0x000000ffff177224 */ /* 0x010fe400078e0000 */
[----:B------:R-:W-:Y:S02]  /*f0c0*/  IMAD.MOV.U32 R3, RZ, RZ, R6 ;  /* 0x000000ffff037224 */ /* 0x000fe400078e0006 */
[----:B------:R-:W-:Y:S01]  /*f0d0*/  IMAD.MOV.U32 R0, RZ, RZ, R7 ;  /* 0x000000ffff007224 */ /* 0x000fe200078e0007 */
[----:B------:R0:W-:Y:S04]  /*f0e0*/  STL.64 [R1+0x1690], R18 ;  /* 0x0016901201007387 */ /* 0x0001e80000100a00 */
[----:B0-----:R-:W4:Y:S04]  /*f0f0*/  LDL.64 R18, [R1+0x108] ;  /* 0x0001080001127983 */ /* 0x001f280000100a00 */
[----:B------:R-:W-:Y:S04]  /*f100*/  STL [R1+0xe9c], R0 ;  /* 0x000e9c0001007387 */ /* 0x000fe80000100800 */
[----:B------:R-:W-:Y:S04]  /*f110*/  STL [R1+0xe98], R3 ;  /* 0x000e980301007387 */ /* 0x000fe80000100800 */
[----:B------:R0:W-:Y:S04]  /*f120*/  STL [R1+0xe44], R2 ;  /* 0x000e440201007387 */ /* 0x0001e80000100800 */
[----:B0-----:R-:W3:Y:S04]  /*f130*/  LDL R2, [R1+0xb50] ;  /* 0x000b500001027983 */ /* 0x001ee80000100800 */
[----:B------:R-:W-:Y:S01]  /*f140*/  STL [R1+0xe40], R29 ;  /* 0x000e401d01007387 */ /* 0x000fe20000100800 */
[----:B--2---:R-:W-:Y:S03]  /*f150*/  HMMA.16816.F32 R4, R24, R4, R12 ;  /* 0x000000041804723c */ /* 0x004fe6000000180c */
[----:B------:R-:W2:Y:S04]  /*f160*/  LDL.LU.64 R14, [R1+0x1730] ;  /* 0x00173000010e7983 */ /* 0x000ea80000300a00 */
[----:B------:R-:W2:-:S12]  /*f170*/  LDL.LU.64 R12, [R1+0x1728] ;  /* 0x00172800010c7983 */ /* 0x000e980000300a00 */
[----:B------:R0:W-:Y:S04]  /*f180*/  STL.64 [R1+0x740], R4 ;  /* 0x0007400401007387 */ /* 0x0001e80000100a00 */
[----:B------:R-:W-:Y:S04]  /*f190*/  STL.64 [R1+0x748], R6 ;  /* 0x0007480601007387 */ /* 0x000fe80000100a00 */
[----:B0-----:R-:W3:Y:S02]  /*f1a0*/  LDL.LU.64 R4, [R1+0x1720] ;  /* 0x0017200001047983 */ /* 0x001ee40000300a00 */
[----:B---3--:R-:W-:Y:S02]  /*f1b0*/  HMMA.16816.F32 R24, R24, R4, R8 ;  /* 0x000000041818723c */ /* 0x008fe40000001808 */
[----:B------:R-:W0:Y:S04]  /*f1c0*/  LDSM.16.MT88.4 R8, [R2+0x4080] ;  /* 0x004080000208783b */ /* 0x000e280000004200 */
[----:B------:R-:W2:-:S13]  /*f1d0*/  LDSM.16.MT88.4 R4, [R2+0x4000] ;  /* 0x004000000204783b */ /* 0x000e9a0000004200 */
[----:B------:R1:W-:Y:S04]  /*f1e0*/  STL.64 [R1+0xdc8], R26 ;  /* 0x000dc81a01007387 */ /* 0x0003e80000100a00 */
[----:B------:R3:W-:Y:S04]  /*f1f0*/  STL.64 [R1+0xdc0], R24 ;  /* 0x000dc01801007387 */ /* 0x0007e80000100a00 */
[----:B-1----:R-:W2:Y:S04]  /*f200*/  LDL.LU R26, [R1+0x38] ;  /* 0x00003800011a7983 */ /* 0x002ea80000300800 */
[----:B------:R-:W2:Y:S04]  /*f210*/  LDL.LU R27, [R1+0x3c] ;  /* 0x00003c00011b7983 */ /* 0x000ea80000300800 */
[----:B--2---:R1:W-:Y:S04]  /*f220*/  STL.64 [R1+0x1658], R26 ;  /* 0x0016581a01007387 */ /* 0x0043e80000100a00 */
[----:B---3--:R-:W4:Y:S04]  /*f230*/  LDL.LU R24, [R1+0x6e0] ;  /* 0x0006e00001187983 */ /* 0x008f280000300800 */
[----:B------:R-:W4:Y:S04]  /*f240*/  LDL.LU R25, [R1+0x6e4] ;  /* 0x0006e40001197983 */ /* 0x000f280000300800 */
[----:B-1----:R-:W4:Y:S04]  /*f250*/  LDL.LU R26, [R1+0x6e8] ;  /* 0x0006e800011a7983 */ /* 0x002f280000300800 */
[----:B------:R-:W4:Y:S04]  /*f260*/  LDL.LU R27, [R1+0x6ec] ;  /* 0x0006ec00011b7983 */ /* 0x000f280000300800 */
[----:B0-----:R0:W-:Y:S04]  /*f270*/  STL.64 [R1+0x1638], R10 ;  /* 0x0016380a01007387 */ /* 0x0011e80000100a00 */
[----:B------:R-:W-:Y:S04]  /*f280*/  STL.64 [R1+0x1630], R8 ;  /* 0x0016300801007387 */ /* 0x000fe80000100a00 */
[----:B0-----:R-:W2:Y:S02]  /*f290*/  LDL.64 R10, [R1+0x118] ;  /* 0x00011800010a7983 */ /* 0x001ea40000100a00 */
[----:B--2---:R-:W-:-:S15]  /*f2a0*/  HMMA.16816.F32 R12, R4, R10, R12 ;  /* 0x0000000a040c723c */ /* 0x004fde000000180c */
[----:B------:R-:W-:-:S04]  /*f2b0*/  NOP ;  /* 0x0000000000007918 */ /* 0x000fc80000000000 */
[----:B------:R-:W-:Y:S04]  /*f2c0*/  STL.64 [R1+0xab0], R12 ;  /* 0x000ab00c01007387 */ /* 0x000fe80000100a00 */
[----:B------:R0:W-:Y:S04]  /*f2d0*/  STL.64 [R1+0xab8], R14 ;  /* 0x000ab80e01007387 */ /* 0x0001e80000100a00 */
[----:B0-----:R-:W2:Y:S01]  /*f2e0*/  LDL.LU.64 R14, [R1+0x1718] ;  /* 0x00171800010e7983 */ /* 0x001ea20000300a00 */
[----:B----4-:R-:W-:Y:S01]  /*f2f0*/  HMMA.16816.F32 R24, R4, R18, R24 ;  /* 0x000000120418723c */ /* 0x010fe20000001818 */
[----:B------:R-:W-:-:S02]  /*f300*/  IMAD.MOV.U32 R9, RZ, RZ, R18 ;  /* 0x000000ffff097224 */ /* 0x000fc400078e0012 */
[----:B------:R-:W-:Y:S02]  /*f310*/  IMAD.MOV.U32 R8, RZ, RZ, R19 ;  /* 0x000000ffff087224 */ /* 0x000fe400078e0013 */
[----:B------:R-:W-:Y:S02]  /*f320*/  IMAD.MOV.U32 R3, RZ, RZ, R10 ;  /* 0x000000ffff037224 */ /* 0x000fe400078e000a */
[----:B------:R-:W-:-:S12]  /*f330*/  IMAD.MOV.U32 R0, RZ, RZ, R11 ;  /* 0x000000ffff007224 */ /* 0x000fd800078e000b */
[----:B------:R0:W-:Y:S04]  /*f340*/  STL.64 [R1+0xa10], R24 ;  /* 0x000a101801007387 */ /* 0x0001e80000100a00 */
[----:B------:R-:W-:Y:S04]  /*f350*/  STL.64 [R1+0xa18], R26 ;  /* 0x000a181a01007387 */ /* 0x000fe80000100a00 */
[----:B------:R2:W-:Y:S04]  /*f360*/  STL.64 [R1+0x16f8], R8 ;  /* 0x0016f80801007387 */ /* 0x0005e80000100a00 */
[----:B0-----:R-:W3:Y:S01]  /*f370*/  LDL.LU R24, [R1+0x1f0] ;  /* 0x0001f00001187983 */ /* 0x001ee20000300800 */
[----:B--2---:R-:W-:-:S15]  /*f380*/  HMMA.16816.F32 R8, R4, R14, R20 ;  /* 0x0000000e0408723c */ /* 0x004fde0000001814 */
[----:B------:R-:W-:-:S04]  /*f390*/  NOP ;  /* 0x0000000000007918 */ /* 0x000fc80000000000 */
[----:B------:R-:W-:Y:S04]  /*f3a0*/  STL.64 [R1+0x9c0], R8 ;  /* 0x0009c00801007387 */ /* 0x000fe80000100a00 */
[----:B------:R-:W-:Y:S04]  /*f3b0*/  STL.64 [R1+0x9c8], R10 ;  /* 0x0009c80a01007387 */ /* 0x000fe80000100a00 */
[----:B------:R-:W3:Y:S04]  /*f3c0*/  LDL.LU R25, [R1+0x1f4] ;  /* 0x0001f40001197983 */ /* 0x000ee80000300800 */
[----:B------:R-:W2:Y:S04]  /*f3d0*/  LDL.LU R26, [R1+0x1f8] ;  /* 0x0001f800011a7983 */ /* 0x000ea80000300800 */
[----:B------:R-:W2:Y:S04]  /*f3e0*/  LDL.LU R27, [R1+0x1fc] ;  /* 0x0001fc00011b7983 */ /* 0x000ea80000300800 */
[----:B------:R-:W4:Y:S04]  /*f3f0*/  LDL.LU R16, [R1+0x220] ;  /* 0x0002200001107983 */ /* 0x000f280000300800 */
[----:B------:R-:W4:Y:S04]  /*f400*/  LDL.LU R17, [R1+0x224] ;  /* 0x0002240001117983 */ /* 0x000f280000300800 */
[----:B------:R-:W2:Y:S04]  /*f410*/  LDL.LU R18, [R1+0x228] ;  /* 0x0002280001127983 */ /* 0x000ea80000300800 */
[----:B------:R-:W2:Y:S04]  /*f420*/  LDL.LU R19, [R1+0x22c] ;  /* 0x00022c0001137983 */ /* 0x000ea80000300800 */
[----:B--2---:R0:W-:Y:S04]  /*f430*/  STL.64 [R1+0x16a0], R18 ;  /* 0x0016a01201007387 */ /* 0x0041e80000100a00 */
[----:B----4-:R-:W-:Y:S04]  /*f440*/  STL.64 [R1+0x1698], R16 ;  /* 0x0016981001007387 */ /* 0x010fe80000100a00 */
[----:B0-----:R-:W2:Y:S04]  /*f450*/  LDL.64 R18, [R1+0x88] ;  /* 0x0000880001127983 */ /* 0x001ea80000100a00 */
[----:B--2---:R0:W-:Y:S04]  /*f460*/  STL.64 [R1+0x16b0], R18 ;  /* 0x0016b01201007387 */ /* 0x0041e80000100a00 */
[----:B0-----:R-:W2:Y:S04]  /*f470*/  LDL.64 R18, [R1+0x98] ;  /* 0x0000980001127983 */ /* 0x001ea80000100a00 */
[----:B--2---:R0:W-:Y:S04]  /*f480*/  STL.64 [R1+0x16b8], R18 ;  /* 0x0016b81201007387 */ /* 0x0041e80000100a00 */
[----:B------:R-:W2:Y:S04]  /*f490*/  LDL.LU R16, [R1+0x310] ;  /* 0x0003100001107983 */ /* 0x000ea80000300800 */
[----:B------:R-:W2:Y:S04]  /*f4a0*/  LDL.LU R17, [R1+0x314] ;  /* 0x0003140001117983 */ /* 0x000ea80000300800 */
[----:B0-----:R-:W4:Y:S04]  /*f4b0*/  LDL.LU R18, [R1+0x318] ;  /* 0x0003180001127983 */ /* 0x001f280000300800 */
[----:B------:R-:W4:Y:S04]  /*f4c0*/  LDL.LU R19, [R1+0x31c] ;  /* 0x00031c0001137983 */ /* 0x000f280000300800 */
[----:B----4-:R-:W-:Y:S04]  /*f4d0*/  STL.64 [R1+0x16d0], R18 ;  /* 0x0016d01201007387 */ /* 0x010fe80000100a00 */
[----:B--2---:R-:W-:Y:S04]  /*f4e0*/  STL.64 [R1+0x16c8], R16 ;  /* 0x0016c81001007387 */ /* 0x004fe80000100a00 */
[----:B------:R-:W2:Y:S04]  /*f4f0*/  LDL R22, [R1+0xb8] ;  /* 0x0000b80001167983 */ /* 0x000ea80000100800 */
[----:B------:R-:W2:Y:S04]  /*f500*/  LDL R23, [R1+0xbc] ;  /* 0x0000bc0001177983 */ /* 0x000ea80000100800 */
[----:B------:R-:W4:Y:S04]  /*f510*/  LDL.LU R8, [R1+0x4d0] ;  /* 0x0004d00001087983 */ /* 0x000f280000300800 */
[----:B------:R-:W4:Y:S04]  /*f520*/  LDL.LU R9, [R1+0x4d4] ;  /* 0x0004d40001097983 */ /* 0x000f280000300800 */
[----:B------:R-:W2:Y:S04]  /*f530*/  LDL.LU R10, [R1+0x4d8] ;  /* 0x0004d800010a7983 */ /* 0x000ea80000300800 */
[----:B------:R-:W2:Y:S04]  /*f540*/  LDL.LU R11, [R1+0x4dc] ;  /* 0x0004dc00010b7983 */ /* 0x000ea80000300800 */
[----:B--2---:R0:W-:Y:S04]  /*f550*/  STL.64 [R1+0x1708], R10 ;  /* 0x0017080a01007387 */ /* 0x0041e80000100a00 */
[----:B----4-:R-:W-:Y:S04]  /*f560*/  STL.64 [R1+0x1700], R8 ;  /* 0x0017000801007387 */ /* 0x010fe80000100a00 */
[----:B0-----:R-:W2:Y:S04]  /*f570*/  LDL R10, [R1+0xe8] ;  /* 0x0000e800010a7983 */ /* 0x001ea80000100800 */
[----:B------:R-:W2:Y:S04]  /*f580*/  LDL R11, [R1+0xec] ;  /* 0x0000ec00010b7983 */ /* 0x000ea80000100800 */
[----:B------:R0:W-:Y:S04]  /*f590*/  STL.64 [R1+0x16d8], R22 ;  /* 0x0016d81601007387 */ /* 0x0001e80000100a00 */
[----:B------:R-:W4:Y:S04]  /*f5a0*/  LDL.LU R16, [R1+0x390] ;  /* 0x0003900001107983 */ /* 0x000f280000300800 */
[----:B------:R-:W4:Y:S04]  /*f5b0*/  LDL.LU R17, [R1+0x394] ;  /* 0x0003940001117983 */ /* 0x000f280000300800 */
[----:B------:R-:W2:Y:S04]  /*f5c0*/  LDL.LU R18, [R1+0x398] ;  /* 0x0003980001127983 */ /* 0x000ea80000300800 */
[----:B------:R-:W2:Y:S04]  /*f5d0*/  LDL.LU R19, [R1+0x39c] ;  /* 0x00039c0001137983 */ /* 0x000ea80000300800 */
[----:B--2---:R-:W-:Y:S04]  /*f5e0*/  STL.64 [R1+0x16e8], R18 ;  /* 0x0016e81201007387 */ /* 0x004fe80000100a00 */
[----:B----4-:R-:W-:Y:S04]  /*f5f0*/  STL.64 [R1+0x16e0], R16 ;  /* 0x0016e01001007387 */ /* 0x010fe80000100a00 */
[----:B0-----:R-:W2:Y:S04]  /*f600*/  LDL R22, [R1+0xc8] ;  /* 0x0000c80001167983 */ /* 0x001ea80000100800 */
[----:B------:R-:W2:Y:S04]  /*f610*/  LDL R23, [R1+0xcc] ;  /* 0x0000cc0001177983 */ /* 0x000ea80000100800 */
[----:B--2---:R0:W-:Y:S04]  /*f620*/  STL.64 [R1+0x16f0], R22 ;  /* 0x0016f01601007387 */ /* 0x0041e80000100a00 */
[----:B0-----:R-:W2:Y:S04]  /*f630*/  LDL.64 R22, [R1+0xd8] ;  /* 0x0000d80001167983 */ /* 0x001ea80000100a00 */
[----:B--2---:R0:W-:Y:S04]  /*f640*/  STL.64 [R1+0x1710], R22 ;  /* 0x0017101601007387 */ /* 0x0041e80000100a00 */
[----:B------:R-:W2:Y:S04]  /*f650*/  LDL.LU R20, [R1+0x4f0] ;  /* 0x0004f00001147983 */ /* 0x000ea80000300800 */
[----:B------:R-:W2:Y:S04]  /*f660*/  LDL.LU R21, [R1+0x4f4] ;  /* 0x0004f40001157983 */ /* 0x000ea80000300800 */
[----:B0-----:R-:W2:Y:S04]  /*f670*/  LDL.LU R22, [R1+0x4f8] ;  /* 0x0004f80001167983 */ /* 0x001ea80000300800 */
[----:B------:R-:W2:Y:S04]  /*f680*/  LDL.LU R23, [R1+0x4fc] ;  /* 0x0004fc0001177983 */ /* 0x000ea80000300800 */
[----:B------:R-:W4:Y:S04]  /*f690*/  LDL.LU R16, [R1+0x3c0] ;  /* 0x0003c00001107983 */ /* 0x000f280000300800 */
[----:B------:R-:W4:Y:S04]  /*f6a0*/  LDL.LU R17, [R1+0x3c4] ;  /* 0x0003c40001117983 */ /* 0x000f280000300800 */
[----:B------:R-:W4:Y:S04]  /*f6b0*/  LDL.LU R18, [R1+0x3c8] ;  /* 0x0003c80001127983 */ /* 0x000f280000300800 */
[----:B------:R-:W4:Y:S04]  /*f6c0*/  LDL.LU R19, [R1+0x3cc] ;  /* 0x0003cc0001137983 */ /* 0x000f280000300800 */
[----:B------:R0:W-:Y:S04]  /*f6d0*/  STL.64 [R1+0x1668], R26 ;  /* 0x0016681a01007387 */ /* 0x0001e80000100a00 */
[----:B---3--:R-:W-:Y:S04]  /*f6e0*/  STL.64 [R1+0x1660], R24 ;  /* 0x0016601801007387 */ /* 0x008fe80000100a00 */
[----:B0-----:R-:W3:Y:S04]  /*f6f0*/  LDL.64 R26, [R1+0x58] ;  /* 0x00005800011a7983 */ /* 0x001ee80000100a00 */
[----:B---3--:R0:W-:Y:S04]  /*f700*/  STL.64 [R1+0x1680], R26 ;  /* 0x0016801a01007387 */ /* 0x0081e80000100a00 */
[----:B0-----:R-:W3:Y:S01]  /*f710*/  LDL.64 R26, [R1+0x68] ;  /* 0x00006800011a7983 */ /* 0x001ee20000100a00 */
[C---:B--2---:R-:W-:Y:S03]  /*f720*/  HMMA.16816.F32 R8, R4.reuse, R10, R20 ;  /* 0x0000000a0408723c */ /* 0x044fe60000001814 */
[----:B---3--:R0:W-:Y:S04]  /*f730*/  STL.64 [R1+0x1688], R26 ;  /* 0x0016881a01007387 */ /* 0x0081e80000100a00 */
[----:B0-----:R-:W2:Y:S04]  /*f740*/  LDL.64 R26, [R1+0x78] ;  /* 0x00007800011a7983 */ /* 0x001ea80000100a00 */
[----:B--2---:R0:W-:Y:S04]  /*f750*/  STL.64 [R1+0x16a8], R26 ;  /* 0x0016a81a01007387 */ /* 0x0041e80000100a00 */
[----:B------:R-:W2:Y:S04]  /*f760*/  LDL.LU R24, [R1+0x230] ;  /* 0x0002300001187983 */ /* 0x000ea80000300800 */
[----:B------:R-:W2:Y:S04]  /*f770*/  LDL.LU R25, [R1+0x234] ;  /* 0x0002340001197983 */ /* 0x000ea80000300800 */
[----:B0-----:R-:W2:Y:S04]  /*f780*/  LDL.LU R26, [R1+0x238] ;  /* 0x00023800011a7983 */ /* 0x001ea80000300800 */
[----:B------:R-:W2:Y:S04]  /*f790*/  LDL.LU R27, [R1+0x23c] ;  /* 0x00023c00011b7983 */ /* 0x000ea80000300800 */
[----:B------:R0:W-:Y:S04]  /*f7a0*/  STL.64 [R1+0x1600], R14 ;  /* 0x0016000e01007387 */ /* 0x0001e80000100a00 */
[----:B------:R-:W3:Y:S04]  /*f7b0*/  LDL.LU R12, [R1+0x2d0] ;  /* 0x0002d000010c7983 */ /* 0x000ee80000300800 */
[----:B------:R-:W3:Y:S04]  /*f7c0*/  LDL.LU R13, [R1+0x2d4] ;  /* 0x0002d400010d7983 */ /* 0x000ee80000300800 */
[----:B0-----:R-:W3:Y:S04]  /*f7d0*/  LDL.LU R14, [R1+0x2d8] ;  /* 0x0002d800010e7983 */ /* 0x001ee80000300800 */
[----:B------:R-:W3:Y:S04]  /*f7e0*/  LDL.LU R15, [R1+0x2dc] ;  /* 0x0002dc00010f7983 */ /* 0x000ee80000300800 */
[----:B------:R-:W2:Y:S04]  /*f7f0*/  LDL.LU.64 R22, [R1+0x1710] ;  /* 0x0017100001167983 */ /* 0x000ea80000300a00 */
        /* <DEDUP_REMOVED lines=8> */
[----:B0-----:R-:W2:Y:S01]  /*f880*/  LDL.LU.64 R8, [R1+0x16f8] ;  /* 0x0016f80001087983 */ /* 0x001ea20000300a00 */
[----:B-1----:R-:W-:Y:S02]  /*f890*/  IMAD.MOV.U32 R11, RZ, RZ, R22 ;  /* 0x000000ffff0b7224 */ /* 0x002fe400078e0016 */
[----:B------:R-:W-:-:S02]  /*f8a0*/  IMAD.MOV.U32 R10, RZ, RZ, R23 ;  /* 0x000000ffff0a7224 */ /* 0x000fc400078e0017 */
[----:B------:R-:W4:Y:S04]  /*f8b0*/  LDL.LU.64 R22, [R1+0x16f0] ;  /* 0x0016f00001167983 */ /* 0x000f280000300a00 */
[----:B------:R-:W-:Y:S04]  /*f8c0*/  STL.64 [R1+0x1650], R10 ;  /* 0x0016500a01007387 */ /* 0x000fe80000100a00 */
[----:B--2---:R0:W-:Y:S04]  /*f8d0*/  STL.64 [R1+0x1648], R8 ;  /* 0x0016480801007387 */ /* 0x0041e80000100a00 */
[----:B0-----:R-:W2:Y:S04]  /*f8e0*/  LDL.LU R8, [R1+0x1e0] ;  /* 0x0001e00001087983 */ /* 0x001ea80000300800 */
[----:B------:R-:W2:Y:S04]  /*f8f0*/  LDL.LU R9, [R1+0x1e4] ;  /* 0x0001e40001097983 */ /* 0x000ea80000300800 */
[----:B------:R-:W2:Y:S04]  /*f900*/  LDL.LU R10, [R1+0x1e8] ;  /* 0x0001e800010a7983 */ /* 0x000ea80000300800 */
[----:B------:R-:W2:Y:S01]  /*f910*/  LDL.LU R11, [R1+0x1ec] ;  /* 0x0001ec00010b7983 */ /* 0x000ea20000300800 */
[C---:B----4-:R-:W-:Y:S03]  /*f920*/  HMMA.16816.F32 R20, R4.reuse, R22, R16 ;  /* 0x000000160414723c */ /* 0x050fe60000001810 */
[----:B--2---:R-:W-:Y:S04]  /*f930*/  STL.64 [R1+0x1678], R10 ;  /* 0x0016780a01007387 */ /* 0x004fe80000100a00 */
[----:B------:R0:W-:Y:S04]  /*f940*/  STL.64 [R1+0x1670], R8 ;  /* 0x0016700801007387 */ /* 0x0001e80000100a00 */
[----:B0-----:R-:W2:Y:S04]  /*f950*/  LDL.LU R8, [R1+0x200] ;  /* 0x0002000001087983 */ /* 0x001ea80000300800 */
[----:B------:R-:W2:Y:S04]  /*f960*/  LDL.LU R9, [R1+0x204] ;  /* 0x0002040001097983 */ /* 0x000ea80000300800 */
[----:B------:R-:W2:Y:S04]  /*f970*/  LDL.LU R10, [R1+0x208] ;  /* 0x00020800010a7983 */ /* 0x000ea80000300800 */
[----:B------:R-:W2:Y:S04]  /*f980*/  LDL.LU R11, [R1+0x20c] ;  /* 0x00020c00010b7983 */ /* 0x000ea80000300800 */
[----:B------:R-:W4:Y:S04]  /*f990*/  LDL.LU.64 R18, [R1+0x16e8] ;  /* 0x0016e80001127983 */ /* 0x000f280000300a00 */
[----:B------:R-:W4:Y:S04]  /*f9a0*/  LDL.LU.64 R16, [R1+0x16e0] ;  /* 0x0016e00001107983 */ /* 0x000f280000300a00 */
[----:B------:R-:W-:Y:S04]  /*f9b0*/  STL.64 [R1+0x980], R20 ;  /* 0x0009801401007387 */ /* 0x000fe80000100a00 */
[----:B------:R0:W-:Y:S04]  /*f9c0*/  STL.64 [R1+0x988], R22 ;  /* 0x0009881601007387 */ /* 0x0001e80000100a00 */
[----:B0-----:R-:W4:Y:S02]  /*f9d0*/  LDL.LU.64 R22, [R1+0x16d8] ;  /* 0x0016d80001167983 */ /* 0x001f240000300a00 */
[----:B----4-:R-:W-:Y:S02]  /*f9e0*/  HMMA.16816.F32 R20, R4, R22, R16 ;  /* 0x000000160414723c */ /* 0x010fe40000001810 */
[----:B------:R-:W4:Y:S04]  /*f9f0*/  LDL.LU.64 R18, [R1+0x16d0] ;  /* 0x0016d00001127983 */ /* 0x000f280000300a00 */
[----:B------:R-:W4:-:S13]  /*fa00*/  LDL.LU.64 R16, [R1+0x16c8] ;  /* 0x0016c80001107983 */ /* 0x000f1a0000300a00 */
[----:B------:R-:W-:Y:S04]  /*fa10*/  STL.64 [R1+0x970], R20 ;  /* 0x0009701401007387 */ /* 0x000fe80000100a00 */
[----:B------:R0:W-:Y:S04]  /*fa20*/  STL.64 [R1+0x978], R22 ;  /* 0x0009781601007387 */ /* 0x0001e80000100a00 */
[----:B0-----:R-:W4:Y:S02]  /*fa30*/  LDL.LU.64 R22, [R1+0x16c0] ;  /* 0x0016c00001167983 */ /* 0x001f240000300a00 */
[----:B----4-:R-:W-:-:S15]  /*fa40*/  HMMA.16816.F32 R16, R4, R22, R16 ;  /* 0x000000160410723c */ /* 0x010fde0000001810 */
[----:B------:R-:W-:-:S04]  /*fa50*/  NOP ;  /* 0x0000000000007918 */ /* 0x000fc80000000000 */
[----:B------:R-:W-:Y:S04]  /*fa60*/  STL.64 [R1+0x960], R16 ;  /* 0x0009601001007387 */ /* 0x000fe80000100a00 */
[----:B------:R0:W-:Y:S04]  /*fa70*/  STL.64 [R1+0x968], R18 ;  /* 0x0009681201007387 */ /* 0x0001e80000100a00 */
[----:B0-----:R-:W3:Y:S04]  /*fa80*/  LDL.LU.64 R18, [R1+0x16b8] ;  /* 0x0016b80001127983 */ /* 0x001ee80000300a00 */
[----:B------:R0:W-:Y:S04]  /*fa90*/  STL.64 [R1+0x15b8], R22 ;  /* 0x0015b81601007387 */ /* 0x0001e80000100a00 */
[----:B------:R-:W4:Y:S04]  /*faa0*/  LDL.LU R20, [R1+0x210] ;  /* 0x0002100001147983 */ /* 0x000f280000300800 */
[----:B------:R-:W4:Y:S04]  /*fab0*/  LDL.LU R21, [R1+0x214] ;  /* 0x0002140001157983 */ /* 0x000f280000300800 */
[----:B0-----:R-:W4:Y:S04]  /*fac0*/  LDL.LU R22, [R1+0x218] ;  /* 0x0002180001167983 */ /* 0x001f280000300800 */
[----:B------:R-:W4:Y:S01]  /*fad0*/  LDL.LU R23, [R1+0x21c] ;  /* 0x00021c0001177983 */ /* 0x000f220000300800 */
[----:B---3--:R-:W-:-:S15]  /*fae0*/  HMMA.16816.F32 R12, R4, R18, R12 ;  /* 0x00000012040c723c */ /* 0x008fde000000180c */
[----:B------:R-:W-:-:S04]  /*faf0*/  NOP ;  /* 0x0000000000007918 */ /* 0x000fc80000000000 */
[----:B------:R0:W-:Y:S04]  /*fb00*/  STL.64 [R1+0x950], R12 ;  /* 0x0009500c01007387 */ /* 0x0001e80000100a00 */
[----:B------:R1:W-:Y:S01]  /*fb10*/  STL.64 [R1+0x958], R14 ;  /* 0x0009580e01007387 */ /* 0x0003e20000100a00 */
[----:B0-----:R-:W-:Y:S02]  /*fb20*/  IMAD.MOV.U32 R13, RZ, RZ, R18 ;  /* 0x000000ffff0d7224 */ /* 0x001fe400078e0012 */
[----:B------:R-:W-:Y:S02]  /*fb30*/  IMAD.MOV.U32 R12, RZ, RZ, R19 ;  /* 0x000000ffff0c7224 */ /* 0x000fe400078e0013 */
[----:B------:R-:W3:Y:S02]  /*fb40*/  LDL.LU.64 R18, [R1+0x16b0] ;  /* 0x0016b00001127983 */ /* 0x000ee40000300a00 */
[----:B---3--:R-:W-:Y:S01]  /*fb50*/  HMMA.16816.F32 R24, R4, R18, R24 ;  /* 0x000000120418723c */ /* 0x008fe20000001818 */
[----:B-1----:R-:W-:-:S02]  /*fb60*/  IMAD.MOV.U32 R15, RZ, RZ, R18 ;  /* 0x000000ffff0f7224 */ /* 0x002fc400078e0012 */
[----:B------:R-:W-:-:S15]  /*fb70*/  IMAD.MOV.U32 R14, RZ, RZ, R19 ;  /* 0x000000ffff0e7224 */ /* 0x000fde00078e0013 */
[----:B------:R-:W-:Y:S01]  /*fb80*/  NOP ;  /* 0x0000000000007918 */ /* 0x000fe20000000000 */
[----:B------:R-:W-:Y:S04]  /*fb90*/  STL.64 [R1+0x940], R24 ;  /* 0x0009401801007387 */ /* 0x000fe80000100a00 */
[----:B------:R0:W-:Y:S04]  /*fba0*/  STL.64 [R1+0x948], R26 ;  /* 0x0009481a01007387 */ /* 0x0001e80000100a00 */
[----:B0-----:R-:W3:Y:S04]  /*fbb0*/  LDL.LU.64 R26, [R1+0x16a8] ;  /* 0x0016a800011a7983 */ /* 0x001ee80000300a00 */
[----:B------:R-:W3:Y:S04]  /*fbc0*/  LDL.LU.64 R18, [R1+0x16a0] ;  /* 0x0016a00001127983 */ /* 0x000ee80000300a00 */
[----:B------:R-:W3:Y:S02]  /*fbd0*/  LDL.LU.64 R16, [R1+0x1698] ;  /* 0x0016980001107983 */ /* 0x000ee40000300a00 */
[----:B---3--:R-:W-:-:S15]  /*fbe0*/  HMMA.16816.F32 R16, R4, R26, R16 ;  /* 0x0000001a0410723c */ /* 0x008fde0000001810 */
[----:B------:R-:W-:-:S04]  /*fbf0*/  NOP ;  /* 0x0000000000007918 */ /* 0x000fc80000000000 */
[----:B------:R0:W-:Y:S04]  /*fc00*/  STL.64 [R1+0x930], R16 ;  /* 0x0009301001007387 */ /* 0x0001e80000100a00 */
[----:B------:R1:W-:Y:S01]  /*fc10*/  STL.64 [R1+0x938], R18 ;  /* 0x0009381201007387 */ /* 0x0003e20000100a00 */
[----:B0-----:R-:W-:Y:S02]  /*fc20*/  IMAD.MOV.U32 R17, RZ, RZ, R26 ;  /* 0x000000ffff117224 */ /* 0x001fe400078e001a */
[----:B------:R-:W-:Y:S01]  /*fc30*/  IMAD.MOV.U32 R16, RZ, RZ, R27 ;  /* 0x000000ffff107224 */ /* 0x000fe200078e001b */
[----:B-1----:R-:W3:Y:S04]  /*fc40*/  LDL.LU.64 R18, [R1+0x1690] ;  /* 0x0016900001127983 */ /* 0x002ee80000300a00 */
[----:B------:R-:W4:Y:S02]  /*fc50*/  LDL.LU.64 R26, [R1+0x1688] ;  /* 0x00168800011a7983 */ /* 0x000f240000300a00 */
[----:B----4-:R-:W-:-:S15]  /*fc60*/  HMMA.16816.F32 R20, R4, R26, R20 ;  /* 0x0000001a0414723c */ /* 0x010fde0000001814 */
[----:B------:R-:W-:-:S04]  /*fc70*/  NOP ;  /* 0x0000000000007918 */ /* 0x000fc80000000000 */
[----:B------:R0:W-:Y:S04]  /*fc80*/  STL.64 [R1+0x920], R20 ;  /* 0x0009201401007387 */ /* 0x0001e80000100a00 */
[----:B------:R1:W-:Y:S01]  /*fc90*/  STL.64 [R1+0x928], R22 ;  /* 0x0009281601007387 */ /* 0x0003e20000100a00 */
[----:B0-----:R-:W-:Y:S02]  /*fca0*/  IMAD.MOV.U32 R21, RZ, RZ, R26 ;  /* 0x000000ffff157224 */ /* 0x001fe400078e001a */
[----:B------:R-:W-:Y:S02]  /*fcb0*/  IMAD.MOV.U32 R20, RZ, RZ, R27 ;  /* 0x000000ffff147224 */ /* 0x000fe400078e001b */
[----:B------:R-:W2:Y:S02]  /*fcc0*/  LDL.LU.64 R26, [R1+0x1680] ;  /* 0x00168000011a7983 */ /* 0x000ea40000300a00 */
[----:B--2---:R-:W-:Y:S01]  /*fcd0*/  HMMA.16816.F32 R8, R4, R26, R8 ;  /* 0x0000001a0408723c */ /* 0x004fe20000001808 */
[----:B-1----:R-:W-:-:S02]  /*fce0*/  IMAD.MOV.U32 R23, RZ, RZ, R26 ;  /* 0x000000ffff177224 */ /* 0x002fc400078e001a */
[----:B------:R-:W-:-:S15]  /*fcf0*/  IMAD.MOV.U32 R22, RZ, RZ, R27 ;  /* 0x000000ffff167224 */ /* 0x000fde00078e001b */
[----:B------:R-:W-:Y:S01]  /*fd00*/  NOP ;  /* 0x0000000000007918 */ /* 0x000fe20000000000 */
        /* <DEDUP_REMOVED lines=8> */
[----:B------:R-:W-:Y:S04]  /*fd90*/  STL.64 [R1+0x900], R24 ;  /* 0x0009001801007387 */ /* 0x000fe80000100a00 */
[----:B------:R0:W-:Y:S04]  /*fda0*/  STL.64 [R1+0x908], R26 ;  /* 0x0009081a01007387 */ /* 0x0001e80000100a00 */
[----:B0-----:R-:W2:Y:S04]  /*fdb0*/  LDL.LU.64 R26, [R1+0x1658] ;  /* 0x00165800011a7983 */ /* 0x001ea80000300a00 */
[----:B------:R0:W-:Y:S02]  /*fdc0*/  STL.64 [R1+0x1538], R18 ;  /* 0x0015381201007387 */ /* 0x0001e40000100a00 */
[----:B0-----:R-:W-:-:S02]  /*fdd0*/  IMAD.MOV.U32 R18, RZ, RZ, R23 ;  /* 0x000000ffff127224 */ /* 0x001fc400078e0017 */
[----:B------:R-:W-:Y:S01]  /*fde0*/  IMAD.MOV.U32 R19, RZ, RZ, R22 ;  /* 0x000000ffff137224 */ /* 0x000fe200078e0016 */
[----:B--2---:R-:W-:-:S15]  /*fdf0*/  HMMA.16816.F32 R8, R4, R26, R8 ;  /* 0x0000001a0408723c */ /* 0x004fde0000001808 */
[----:B------:R-:W-:-:S04]  /*fe00*/  NOP ;  /* 0x0000000000007918 */ /* 0x000fc80000000000 */
[----:B------:R-:W-:Y:S04]  /*fe10*/  STL.64 [R1+0x8f0], R8 ;  /* 0x0008f00801007387 */ /* 0x000fe80000100a00 */
[----:B------:R0:W-:Y:S04]  /*fe20*/  STL.64 [R1+0x8f8], R10 ;  /* 0x0008f80a01007387 */ /* 0x0001e80000100a00 */
[----:B0-----:R-:W2:Y:S04]  /*fe30*/  LDL.LU.64 R10, [R1+0x1650] ;  /* 0x00165000010a7983 */ /* 0x001ea80000300a00 */
[----:B------:R-:W3:Y:S04]  /*fe40*/  LDL.LU.64 R8, [R1+0x1648] ;  /* 0x0016480001087983 */ /* 0x000ee80000300a00 */
[----:B------:R-:W-:Y:S04]  /*fe50*/  STL.64 [R1+0x1550], R18 ;  /* 0x0015501201007387 */ /* 0x000fe80000100a00 */
[----:B------:R0:W-:Y:S04]  /*fe60*/  STL.64 [R1+0x1530], R26 ;  /* 0x0015301a01007387 */ /* 0x0001e80000100a00 */
[----:B------:R-:W4:Y:S04]  /*fe70*/  LDL.LU R24, [R1+0x160] ;  /* 0x0001600001187983 */ /* 0x000f280000300800 */
[----:B------:R-:W4:Y:S04]  /*fe80*/  LDL.LU R25, [R1+0x164] ;  /* 0x0001640001197983 */ /* 0x000f280000300800 */
[----:B0-----:R-:W2:Y:S04]  /*fe90*/  LDL.LU R26, [R1+0x168] ;  /* 0x00016800011a7983 */ /* 0x001ea80000300800 */
[----:B------:R-:W2:Y:S01]  /*fea0*/  LDL.LU R27, [R1+0x16c] ;  /* 0x00016c00011b7983 */ /* 0x000ea20000300800 */
[----:B------:R-:W-:-:S02]  /*feb0*/  IMAD.MOV.U32 R18, RZ, RZ, R21 ;  /* 0x000000ffff127224 */ /* 0x000fc400078e0015 */
[----:B------:R-:W-:-:S05]  /*fec0*/  IMAD.MOV.U32 R19, RZ, RZ, R20 ;  /* 0x000000ffff137224 */ /* 0x000fca00078e0014 */
[----:B------:R-:W-:Y:S04]  /*fed0*/  STL.64 [R1+0x1568], R18 ;  /* 0x0015681201007387 */ /* 0x000fe80000100a00 */
[----:B--2---:R-:W-:Y:S04]  /*fee0*/  STL.64 [R1+0x1548], R26 ;  /* 0x0015481a01007387 */ /* 0x004fe80000100a00 */
[----:B----4-:R0:W-:Y:S04]  /*fef0*/  STL.64 [R1+0x1540], R24 ;  /* 0x0015401801007387 */ /* 0x0101e80000100a00 */
[----:B0-----:R-:W2:Y:S04]  /*ff00*/  LDL.LU R24, [R1+0x1a0] ;  /* 0x0001a00001187983 */ /* 0x001ea80000300800 */
[----:B------:R-:W2:Y:S04]  /*ff10*/  LDL.LU R25, [R1+0x1a4] ;  /* 0x0001a40001197983 */ /* 0x000ea80000300800 */
[----:B------:R-:W4:Y:S04]  /*ff20*/  LDL.LU R26, [R1+0x1a8] ;  /* 0x0001a800011a7983 */ /* 0x000f280000300800 */
[----:B------:R-:W4:Y:S01]  /*ff30*/  LDL.LU R27, [R1+0x1ac] ;  /* 0x0001ac00011b7983 */ /* 0x000f220000300800 */
[----:B------:R-:W-:-:S02]  /*ff40*/  IMAD.MOV.U32 R18, RZ, RZ, R17 ;  /* 0x000000ffff127224 */ /* 0x000fc400078e0011 */
[----:B------:R-:W-:-:S05]  /*ff50*/  IMAD.MOV.U32 R19, RZ, RZ, R16 ;  /* 0x000000ffff137224 */ /* 0x000fca00078e0010 */
[----:B------:R0:W-:Y:S02]  /*ff60*/  STL.64 [R1+0x1580], R18 ;  /* 0x0015801201007387 */ /* 0x0001e40000100a00 */
[----:B0-----:R-:W-:Y:S02]  /*ff70*/  IMAD.MOV.U32 R18, RZ, RZ, R15 ;  /* 0x000000ffff127224 */ /* 0x001fe400078e000f */
[----:B------:R-:W-:Y:S01]  /*ff80*/  IMAD.MOV.U32 R19, RZ, RZ, R14 ;  /* 0x000000ffff137224 */ /* 0x000fe200078e000e */
[----:B----4-:R-:W-:Y:S04]  /*ff90*/  STL.64 [R1+0x1560], R26 ;  /* 0x0015601a01007387 */ /* 0x010fe80000100a00 */
[----:B--2---:R0:W-:Y:S04]  /*ffa0*/  STL.64 [R1+0x1558], R24 ;  /* 0x0015581801007387 */ /* 0x0041e80000100a00 */
[----:B0-----:R-:W2:Y:S04]  /*ffb0*/  LDL.LU R24, [R1+0x1b0] ;  /* 0x0001b00001187983 */ /* 0x001ea80000300800 */
[----:B------:R-:W2:Y:S04]  /*ffc0*/  LDL.LU R25, [R1+0x1b4] ;  /* 0x0001b40001197983 */ /* 0x000ea80000300800 */
[----:B------:R-:W4:Y:S04]  /*ffd0*/  LDL.LU R26, [R1+0x1b8] ;  /* 0x0001b800011a7983 */ /* 0x000f280000300800 */
[----:B------:R-:W4:Y:S04]  /*ffe0*/  LDL.LU R27, [R1+0x1bc] ;  /* 0x0001bc00011b7983 */ /* 0x000f280000300800 */
[----:B------:R0:W-:Y:S02]  /*fff0*/  STL.64 [R1+0x1598], R18 ;  /* 0x0015981201007387 */ /* 0x0001e40000100a00 */
[----:B0-----:R-:W-:-:S02]  /*10000*/  IMAD.MOV.U32 R18, RZ, RZ, R13 ;  /* 0x000000ffff127224 */ /* 0x001fc400078e000d */
[----:B------:R-:W-:-:S05]  /*10010*/  IMAD.MOV.U32 R19, RZ, RZ, R12 ;  /* 0x000000ffff137224 */ /* 0x000fca00078e000c */
[----:B------:R0:W-:Y:S04]  /*10020*/  STL.64 [R1+0x15b0], R18 ;  /* 0x0015b01201007387 */ /* 0x0001e80000100a00 */
[----:B------:R-:W2:Y:S04]  /*10030*/  LDL.LU R16, [R1+0x300] ;  /* 0x0003000001107983 */ /* 0x000ea80000300800 */
[----:B------:R-:W2:Y:S04]  /*10040*/  LDL.LU R17, [R1+0x304] ;  /* 0x0003040001117983 */ /* 0x000ea80000300800 */
[----:B0-----:R-:W2:Y:S04]  /*10050*/  LDL.LU R18, [R1+0x308] ;  /* 0x0003080001127983 */ /* 0x001ea80000300800 */
[----:B------:R-:W2:Y:S04]  /*10060*/  LDL.LU R19, [R1+0x30c] ;  /* 0x00030c0001137983 */ /* 0x000ea80000300800 */
[----:B--2---:R0:W-:Y:S04]  /*10070*/  STL.64 [R1+0x15c8], R18 ;  /* 0x0015c81201007387 */ /* 0x0041e80000100a00 */
[----:B------:R-:W-:Y:S04]  /*10080*/  STL.64 [R1+0x15c0], R16 ;  /* 0x0015c01001007387 */ /* 0x000fe80000100a00 */
[----:B0-----:R-:W2:Y:S04]  /*10090*/  LDL.64 R18, [R1+0xc8] ;  /* 0x0000c80001127983 */ /* 0x001ea80000100a00 */
[----:B--2---:R-:W-:Y:S04]  /*100a0*/  STL.64 [R1+0x15d8], R18 ;  /* 0x0015d81201007387 */ /* 0x004fe80000100a00 */
[----:B------:R-:W2:Y:S04]  /*100b0*/  LDL.64 R22, [R1+0xb8] ;  /* 0x0000b80001167983 */ /* 0x000ea80000100a00 */
[----:B--2---:R0:W-:Y:S04]  /*100c0*/  STL.64 [R1+0x15d0], R22 ;  /* 0x0015d01601007387 */ /* 0x0041e80000100a00 */
[----:B------:R-:W2:Y:S04]  /*100d0*/  LDL.LU R20, [R1+0x3b0] ;  /* 0x0003b00001147983 */ /* 0x000ea80000300800 */
[----:B------:R-:W2:Y:S04]  /*100e0*/  LDL.LU R21, [R1+0x3b4] ;  /* 0x0003b40001157983 */ /* 0x000ea80000300800 */
[----:B0-----:R-:W2:Y:S04]  /*100f0*/  LDL.LU R22, [R1+0x3b8] ;  /* 0x0003b80001167983 */ /* 0x001ea80000300800 */
[----:B------:R-:W2:Y:S01]  /*10100*/  LDL.LU R23, [R1+0x3bc] ;  /* 0x0003bc0001177983 */ /* 0x000ea20000300800 */
[----:B------:R-:W-:-:S02]  /*10110*/  IMAD.MOV.U32 R18, RZ, RZ, R11 ;  /* 0x000000ffff127224 */ /* 0x000fc400078e000b */
[----:B------:R-:W-:Y:S01]  /*10120*/  IMAD.MOV.U32 R19, RZ, RZ, R10 ;  /* 0x000000ffff137224 */ /* 0x000fe200078e000a */
[----:B--2---:R-:W-:Y:S04]  /*10130*/  STL.64 [R1+0x15e8], R22 ;  /* 0x0015e81601007387 */ /* 0x004fe80000100a00 */
[----:B------:R-:W-:Y:S04]  /*10140*/  STL.64 [R1+0x15e0], R20 ;  /* 0x0015e01401007387 */ /* 0x000fe80000100a00 */
[----:B------:R0:W-:Y:S04]  /*10150*/  STL.64 [R1+0x15f0], R18 ;  /* 0x0015f01201007387 */ /* 0x0001e80000100a00 */
[----:B0-----:R-:W2:Y:S04]  /*10160*/  LDL.64 R18, [R1+0xe8] ;  /* 0x0000e80001127983 */ /* 0x001ea80000100a00 */
[----:B--2---:R0:W-:Y:S04]  /*10170*/  STL.64 [R1+0x15f8], R18 ;  /* 0x0015f81201007387 */ /* 0x0041e80000100a00 */
[----:B------:R-:W2:Y:S04]  /*10180*/  LDL.LU R16, [R1+0x5f0] ;  /* 0x0005f00001107983 */ /* 0x000ea80000300800 */
[----:B------:R-:W2:Y:S04]  /*10190*/  LDL.LU R17, [R1+0x5f4] ;  /* 0x0005f40001117983 */ /* 0x000ea80000300800 */
[----:B0-----:R-:W2:Y:S04]  /*101a0*/  LDL.LU R18, [R1+0x5f8] ;  /* 0x0005f80001127983 */ /* 0x001ea80000300800 */
[----:B------:R-:W2:Y:S01]  /*101b0*/  LDL.LU R19, [R1+0x5fc] ;  /* 0x0005fc0001137983 */ /* 0x000ea20000300800 */
[----:B---3--:R-:W-:-:S02]  /*101c0*/  IMAD.MOV.U32 R14, RZ, RZ, R9 ;  /* 0x000000ffff0e7224 */ /* 0x008fc400078e0009 */
[----:B------:R-:W-:Y:S01]  /*101d0*/  IMAD.MOV.U32 R15, RZ, RZ, R8 ;  /* 0x000000ffff0f7224 */ /* 0x000fe200078e0008 */
[----:B--2---:R-:W-:Y:S04]  /*101e0*/  STL.64 [R1+0x1610], R18 ;  /* 0x0016101201007387 */ /* 0x004fe80000100a00 */
[----:B------:R-:W-:Y:S04]  /*101f0*/  STL.64 [R1+0x1608], R16 ;  /* 0x0016081001007387 */ /* 0x000fe80000100a00 */
        /* <DEDUP_REMOVED lines=8> */
[----:B------:R-:W2:Y:S04]  /*10280*/  LDL.64 R10, [R1+0x28] ;  /* 0x00002800010a7983 */ /* 0x000ea80000100a00 */
[----:B------:R-:W3:Y:S04]  /*10290*/  LDL.LU R16, [R1+0x630] ;  /* 0x0006300001107983 */ /* 0x000ee80000300800 */
[----:B------:R-:W3:Y:S04]  /*102a0*/  LDL.LU R17, [R1+0x634] ;  /* 0x0006340001117983 */ /* 0x000ee80000300800 */
[----:B------:R-:W2:Y:S04]  /*102b0*/  LDL.LU R18, [R1+0x638] ;  /* 0x0006380001127983 */ /* 0x000ea80000300800 */
[----:B------:R-:W2:Y:S04]  /*102c0*/  LDL.LU R19, [R1+0x63c] ;  /* 0x00063c0001137983 */ /* 0x000ea80000300800 */
[----:B--2---:R-:W-:Y:S04]  /*102d0*/  STL.64 [R1+0x1628], R18 ;  /* 0x0016281201007387 */ /* 0x004fe80000100a00 */
[----:B---3--:R0:W-:Y:S04]  /*102e0*/  STL.64 [R1+0x1620], R16 ;  /* 0x0016201001007387 */ /* 0x0081e80000100a00 */
[----:B0-----:R-:W2:Y:S04]  /*102f0*/  LDL.LU R16, [R1+0xad0] ;  /* 0x000ad00001107983 */ /* 0x001ea80000300800 */
[----:B------:R-:W2:Y:S04]  /*10300*/  LDL.LU R17, [R1+0xad4] ;  /* 0x000ad40001117983 */ /* 0x000ea80000300800 */
[----:B------:R-:W2:Y:S04]  /*10310*/  LDL.LU R18, [R1+0xad8] ;  /* 0x000ad80001127983 */ /* 0x000ea80000300800 */
[----:B------:R-:W2:Y:S04]  /*10320*/  LDL.LU R19, [R1+0xadc] ;  /* 0x000adc0001137983 */ /* 0x000ea80000300800 */
[----:B------:R-:W3:Y:S04]  /*10330*/  LDL.LU R20, [R1+0x3e0] ;  /* 0x0003e00001147983 */ /* 0x000ee80000300800 */
[----:B------:R-:W3:Y:S04]  /*10340*/  LDL.LU R21, [R1+0x3e4] ;  /* 0x0003e40001157983 */ /* 0x000ee80000300800 */
[----:B------:R-:W3:Y:S04]  /*10350*/  LDL.LU R22, [R1+0x3e8] ;  /* 0x0003e80001167983 */ /* 0x000ee80000300800 */
[----:B------:R-:W3:Y:S04]  /*10360*/  LDL.LU R23, [R1+0x3ec] ;  /* 0x0003ec0001177983 */ /* 0x000ee80000300800 */
[----:B----4-:R-:W-:Y:S04]  /*10370*/  STL.64 [R1+0x1578], R26 ;  /* 0x0015781a01007387 */ /* 0x010fe80000100a00 */
[----:B------:R0:W-:Y:S04]  /*10380*/  STL.64 [R1+0x1570], R24 ;  /* 0x0015701801007387 */ /* 0x0001e80000100a00 */
[----:B0-----:R-:W4:Y:S04]  /*10390*/  LDL.LU R24, [R1+0x1c0] ;  /* 0x0001c00001187983 */ /* 0x001f280000300800 */
[----:B------:R-:W4:Y:S04]  /*103a0*/  LDL.LU R25, [R1+0x1c4] ;  /* 0x0001c40001197983 */ /* 0x000f280000300800 */
[----:B------:R-:W2:Y:S04]  /*103b0*/  LDL.LU R26, [R1+0x1c8] ;  /* 0x0001c800011a7983 */ /* 0x000ea80000300800 */
[----:B------:R-:W2:Y:S01]  /*103c0*/  LDL.LU R27, [R1+0x1cc] ;  /* 0x0001cc00011b7983 */ /* 0x000ea20000300800 */
[----:B------:R-:W-:Y:S03]  /*103d0*/  HMMA.16816.F32 R4, R4, R10, R12 ;  /* 0x0000000a0404723c */ /* 0x000fe6000000180c */
[----:B--2---:R-:W-:Y:S04]  /*103e0*/  STL.64 [R1+0x1590], R26 ;  /* 0x0015901a01007387 */ /* 0x004fe80000100a00 */
[----:B----4-:R0:W-:Y:S04]  /*103f0*/  STL.64 [R1+0x1588], R24 ;  /* 0x0015881801007387 */ /* 0x0101e80000100a00 */
[----:B0-----:R-:W2:Y:S04]  /*10400*/  LDL.LU R24, [R1+0x1d0] ;  /* 0x0001d00001187983 */ /* 0x001ea80000300800 */
[----:B------:R-:W2:Y:S04]  /*10410*/  LDL.LU R25, [R1+0x1d4] ;  /* 0x0001d40001197983 */ /* 0x000ea80000300800 */
[----:B------:R-:W4:Y:S04]  /*10420*/  LDL.LU R26, [R1+0x1d8] ;  /* 0x0001d800011a7983 */ /* 0x000f280000300800 */
[----:B------:R-:W4:Y:S01]  /*10430*/  LDL.LU R27, [R1+0x1dc] ;  /* 0x0001dc00011b7983 */ /* 0x000f220000300800 */
[----:B------:R-:W-:-:S02]  /*10440*/  IMAD.MOV.U32 R3, RZ, RZ, R10 ;  /* 0x000000ffff037224 */ /* 0x000fc400078e000a */
[----:B------:R-:W-:Y:S01]  /*10450*/  IMAD.MOV.U32 R0, RZ, RZ, R11 ;  /* 0x000000ffff007224 */ /* 0x000fe200078e000b */
[----:B----4-:R-:W-:Y:S04]  /*10460*/  STL.64 [R1+0x15a8], R26 ;  /* 0x0015a81a01007387 */ /* 0x010fe80000100a00 */
[----:B--2---:R0:W-:Y:S04]  /*10470*/  STL.64 [R1+0x15a0], R24 ;  /* 0x0015a01801007387 */ /* 0x0041e80000100a00 */
[----:B0-----:R-:W2:Y:S04]  /*10480*/  LDL.LU R24, [R1+0x2c0] ;  /* 0x0002c00001187983 */ /* 0x001ea80000300800 */
[----:B------:R-:W2:Y:S04]  /*10490*/  LDL.LU R25, [R1+0x2c4] ;  /* 0x0002c40001197983 */ /* 0x000ea80000300800 */
[----:B------:R-:W2:Y:S04]  /*104a0*/  LDL.LU R26, [R1+0x2c8] ;  /* 0x0002c800011a7983 */ /* 0x000ea80000300800 */
[----:B------:R-:W2:Y:S04]  /*104b0*/  LDL.LU R27, [R1+0x2cc] ;  /* 0x0002cc00011b7983 */ /* 0x000ea80000300800 */
[----:B------:R-:W4:Y:S04]  /*104c0*/  LDL.LU.64 R14, [R1+0x1640] ;  /* 0x00164000010e7983 */ /* 0x000f280000300a00 */
[----:B------:R0:W-:Y:S04]  /*104d0*/  STL.64 [R1+0x8d0], R4 ;  /* 0x0008d00401007387 */ /* 0x0001e80000100a00 */
[----:B------:R1:W-:Y:S04]  /*104e0*/  STL.64 [R1+0x8d8], R6 ;  /* 0x0008d80601007387 */ /* 0x0003e80000100a00 */
[----:B------:R-:W4:Y:S04]  /*104f0*/  LDL.LU.64 R10, [R1+0x1638] ;  /* 0x00163800010a7983 */ /* 0x000f280000300a00 */
[----:B------:R-:W4:Y:S04]  /*10500*/  LDL.LU.64 R8, [R1+0x1630] ;  /* 0x0016300001087983 */ /* 0x000f280000300a00 */
[----:B0-----:R-:W2:Y:S04]  /*10510*/  LDL.LU R4, [R1+0x4e0] ;  /* 0x0004e00001047983 */ /* 0x001ea80000300800 */
[----:B------:R-:W2:Y:S04]  /*10520*/  LDL.LU R5, [R1+0x4e4] ;  /* 0x0004e40001057983 */ /* 0x000ea80000300800 */
[----:B-1----:R-:W2:Y:S04]  /*10530*/  LDL.LU R6, [R1+0x4e8] ;  /* 0x0004e80001067983 */ /* 0x002ea80000300800 */
[----:B------:R-:W2:Y:S01]  /*10540*/  LDL.LU R7, [R1+0x4ec] ;  /* 0x0004ec0001077983 */ /* 0x000ea20000300800 */
[----:B----4-:R-:W-:Y:S03]  /*10550*/  HMMA.16816.F32 R12, R8, R14, R16 ;  /* 0x0000000e080c723c */ /* 0x010fe60000001810 */
[----:B------:R-:W4:Y:S04]  /*10560*/  LDL.LU.64 R18, [R1+0x1628] ;  /* 0x0016280001127983 */ /* 0x000f280000300a00 */
[----:B------:R-:W4:-:S12]  /*10570*/  LDL.LU.64 R16, [R1+0x1620] ;  /* 0x0016200001107983 */ /* 0x000f180000300a00 */
        /* <DEDUP_REMOVED lines=13> */
[----:B0-----:R-:W2:Y:S04]  /*10650*/  LDL.LU.64 R18, [R1+0x15f8] ;  /* 0x0015f80001127983 */ /* 0x001ea80000300a00 */
[----:B------:R0:W-:Y:S04]  /*10660*/  STL.64 [R1+0x1500], R14 ;  /* 0x0015000e01007387 */ /* 0x0001e80000100a00 */
[----:B------:R-:W4:Y:S04]  /*10670*/  LDL.LU R12, [R1+0x330] ;  /* 0x00033000010c7983 */ /* 0x000f280000300800 */
[----:B------:R-:W4:Y:S04]  /*10680*/  LDL.LU R13, [R1+0x334] ;  /* 0x00033400010d7983 */ /* 0x000f280000300800 */
[----:B0-----:R-:W4:Y:S04]  /*10690*/  LDL.LU R14, [R1+0x338] ;  /* 0x00033800010e7983 */ /* 0x001f280000300800 */
[----:B------:R-:W4:Y:S01]  /*106a0*/  LDL.LU R15, [R1+0x33c] ;  /* 0x00033c00010f7983 */ /* 0x000f220000300800 */
[----:B--2---:R-:W-:-:S15]  /*106b0*/  HMMA.16816.F32 R4, R8, R18, R4 ;  /* 0x000000120804723c */ /* 0x004fde0000001804 */
[----:B------:R-:W-:-:S04]  /*106c0*/  NOP ;  /* 0x0000000000007918 */ /* 0x000fc80000000000 */
[----:B------:R0:W-:Y:S04]  /*106d0*/  STL.64 [R1+0x5e0], R4 ;  /* 0x0005e00401007387 */ /* 0x0001e80000100a00 */
[----:B------:R-:W-:Y:S01]  /*106e0*/  STL.64 [R1+0x5e8], R6 ;  /* 0x0005e80601007387 */ /* 0x000fe20000100a00 */
[----:B0-----:R-:W-:Y:S02]  /*106f0*/  IMAD.MOV.U32 R5, RZ, RZ, R18 ;  /* 0x000000ffff057224 */ /* 0x001fe400078e0012 */
[----:B------:R-:W-:Y:S02]  /*10700*/  IMAD.MOV.U32 R4, RZ, RZ, R19 ;  /* 0x000000ffff047224 */ /* 0x000fe400078e0013 */
[----:B------:R-:W3:Y:S02]  /*10710*/  LDL.LU.64 R18, [R1+0x15f0] ;  /* 0x0015f00001127983 */ /* 0x000ee40000300a00 */
[----:B---3--:R-:W-:Y:S02]  /*10720*/  HMMA.16816.F32 R16, R8, R18, R20 ;  /* 0x000000120810723c */ /* 0x008fe40000001814 */
[----:B------:R-:W2:Y:S04]  /*10730*/  LDL.LU.64 R22, [R1+0x15e8] ;  /* 0x0015e80001167983 */ /* 0x000ea80000300a00 */
[----:B------:R-:W2:-:S13]  /*10740*/  LDL.LU.64 R20, [R1+0x15e0] ;  /* 0x0015e00001147983 */ /* 0x000e9a0000300a00 */
[----:B------:R-:W-:Y:S04]  /*10750*/  STL.64 [R1+0x620], R16 ;  /* 0x0006201001007387 */ /* 0x000fe80000100a00 */
[----:B------:R0:W-:Y:S04]  /*10760*/  STL.64 [R1+0x628], R18 ;  /* 0x0006281201007387 */ /* 0x0001e80000100a00 */
[----:B0-----:R-:W2:Y:S02]  /*10770*/  LDL.LU.64 R18, [R1+0x15d8] ;  /* 0x0015d80001127983 */ /* 0x001ea40000300a00 */
[----:B--2---:R-:W-:-:S15]  /*10780*/  HMMA.16816.F32 R20, R8, R18, R20 ;  /* 0x000000120814723c */ /* 0x004fde0000001814 */
[----:B------:R-:W-:-:S04]  /*10790*/  NOP ;  /* 0x0000000000007918 */ /* 0x000fc80000000000 */
[----:B------:R-:W-:Y:S04]  /*107a0*/  STL.64 [R1+0x640], R20 ;  /* 0x0006401401007387 */ /* 0x000fe80000100a00 */
[----:B------:R0:W-:Y:S04]  /*107b0*/  STL.64 [R1+0x648], R22 ;  /* 0x0006481601007387 */ /* 0x0001e80000100a00 */
[----:B0-----:R-:W4:Y:S01]  /*107c0*/  LDL.LU.64 R22, [R1+0x15d0] ;  /* 0x0015d00001167983 */ /* 0x001f220000300a00 */
[----:B------:R-:W-:Y:S02]  /*107d0*/  IMAD.MOV.U32 R7, RZ, RZ, R18 ;  /* 0x000000ffff077224 */ /* 0x000fe400078e0012 */
[----:B------:R-:W-:-:S02]  /*107e0*/  IMAD.MOV.U32 R6, RZ, RZ, R19 ;  /* 0x000000ffff067224 */ /* 0x000fc400078e0013 */
[----:B------:R-:W2:Y:S04]  /*107f0*/  LDL.LU.64 R18, [R1+0x15c8] ;  /* 0x0015c80001127983 */ /* 0x000ea80000300a00 */
[----:B------:R-:W2:Y:S01]  /*10800*/  LDL.LU.64 R16, [R1+0x15c0] ;  /* 0x0015c00001107983 */ /* 0x000ea20000300a00 */
[----:B----4-:R-:W-:-:S15]  /*10810*/  HMMA.16816.F32 R12, R8, R22, R12 ;  /* 0x00000016080c723c */ /* 0x010fde000000180c */
[----:B------:R-:W-:-:S04]  /*10820*/  NOP ;  /* 0x0000000000007918 */ /* 0x000fc80000000000 */
[----:B------:R0:W-:Y:S04]  /*10830*/  STL.64 [R1+0x660], R12 ;  /* 0x0006600c01007387 */ /* 0x0001e80000100a00 */
[----:B------:R-:W-:Y:S01]  /*10840*/  STL.64 [R1+0x668], R14 ;  /* 0x0006680e01007387 */ /* 0x000fe20000100a00 */
[----:B0-----:R-:W-:Y:S02]  /*10850*/  IMAD.MOV.U32 R13, RZ, RZ, R22 ;  /* 0x000000ffff0d7224 */ /* 0x001fe400078e0016 */
[----:B------:R-:W-:Y:S02]  /*10860*/  IMAD.MOV.U32 R12, RZ, RZ, R23 ;  /* 0x000000ffff0c7224 */ /* 0x000fe400078e0017 */
[----:B------:R-:W2:Y:S02]  /*10870*/  LDL.LU.64 R22, [R1+0x15b8] ;  /* 0x0015b80001167983 */ /* 0x000ea40000300a00 */
[----:B--2---:R-:W-:-:S15]  /*10880*/  HMMA.16816.F32 R16, R8, R22, R16 ;  /* 0x000000160810723c */ /* 0x004fde0000001810 */
[----:B------:R-:W-:-:S04]  /*10890*/  NOP ;  /* 0x0000000000007918 */ /* 0x000fc80000000000 */
[----:B------:R-:W-:Y:S04]  /*108a0*/  STL.64 [R1+0x6a0], R16 ;  /* 0x0006a01001007387 */ /* 0x000fe80000100a00 */
[----:B------:R0:W-:Y:S04]  /*108b0*/  STL.64 [R1+0x6a8], R18 ;  /* 0x0006a81201007387 */ /* 0x0001e80000100a00 */
[----:B0-----:R-:W2:Y:S04]  /*108c0*/  LDL.LU.64 R18, [R1+0x15b0] ;  /* 0x0015b00001127983 */ /* 0x001ea80000300a00 */
[----:B------:R0:W-:Y:S04]  /*108d0*/  STL.64 [R1+0x1498], R22 ;  /* 0x0014981601007387 */ /* 0x0001e80000100a00 */
[----:B------:R-:W3:Y:S04]  /*108e0*/  LDL.LU R20, [R1+0x150] ;  /* 0x0001500001147983 */ /* 0x000ee80000300800 */
[----:B------:R-:W3:Y:S04]  /*108f0*/  LDL.LU R21, [R1+0x154] ;  /* 0x0001540001157983 */ /* 0x000ee80000300800 */
[----:B0-----:R-:W3:Y:S04]  /*10900*/  LDL.LU R22, [R1+0x158] ;  /* 0x0001580001167983 */ /* 0x001ee80000300800 */
[----:B------:R-:W3:Y:S01]  /*10910*/  LDL.LU R23, [R1+0x15c] ;  /* 0x00015c0001177983 */ /* 0x000ee20000300800 */
[----:B--2---:R-:W-:Y:S03]  /*10920*/  HMMA.16816.F32 R16, R8, R18, R24 ;  /* 0x000000120810723c */ /* 0x004fe60000001818 */
[----:B------:R-:W2:Y:S04]  /*10930*/  LDL.LU.64 R26, [R1+0x15a8] ;  /* 0x0015a800011a7983 */ /* 0x000ea80000300a00 */
[----:B------:R-:W2:-:S12]  /*10940*/  LDL.LU.64 R24, [R1+0x15a0] ;  /* 0x0015a00001187983 */ /* 0x000e980000300a00 */
[----:B------:R-:W-:Y:S04]  /*10950*/  STL.64 [R1+0x6c0], R16 ;  /* 0x0006c01001007387 */ /* 0x000fe80000100a00 */
[----:B------:R0:W-:Y:S04]  /*10960*/  STL.64 [R1+0x6c8], R18 ;  /* 0x0006c81201007387 */ /* 0x0001e80000100a00 */
[----:B0-----:R-:W2:Y:S02]  /*10970*/  LDL.LU.64 R18, [R1+0x1598] ;  /* 0x0015980001127983 */ /* 0x001ea40000300a00 */
[----:B--2---:R-:W-:Y:S02]  /*10980*/  HMMA.16816.F32 R16, R8, R18, R24 ;  /* 0x000000120810723c */ /* 0x004fe40000001818 */
[----:B------:R-:W2:Y:S04]  /*10990*/  LDL.LU.64 R26, [R1+0x1590] ;  /* 0x00159000011a7983 */ /* 0x000ea80000300a00 */
[----:B------:R-:W2:-:S13]  /*109a0*/  LDL.LU.64 R24, [R1+0x1588] ;  /* 0x0015880001187983 */ /* 0x000e9a0000300a00 */
        /* <DEDUP_REMOVED lines=25> */
[----:B0-----:R-:W3:Y:S04]  /*10b40*/  LDL.LU.64 R26, [R1+0x1530] ;  /* 0x00153000011a7983 */ /* 0x001ee80000300a00 */
[----:B------:R3:W-:Y:S02]  /*10b50*/  STL.64 [R1+0x1488], R18 ;  /* 0x0014881201007387 */ /* 0x0007e40000100a00 */
[----:B---3--:R-:W-:Y:S01]  /*10b60*/  HMMA.16816.F32 R16, R8, R26, R20 ;  /* 0x0000001a0810723c */ /* 0x008fe20000001814 */
[----:B------:R-:W-:-:S02]  /*10b70*/  IMAD.MOV.U32 R22, RZ, RZ, R13 ;  /* 0x000000ffff167224 */ /* 0x000fc400078e000d */
[----:B------:R-:W-:-:S15]  /*10b80*/  IMAD.MOV.U32 R23, RZ, RZ, R12 ;  /* 0x000000ffff177224 */ /* 0x000fde00078e000c */
[----:B------:R-:W-:Y:S01]  /*10b90*/  NOP ;  /* 0x0000000000007918 */ /* 0x000fe20000000000 */
[----:B------:R-:W-:Y:S04]  /*10ba0*/  STL.64 [R1+0x8a0], R16 ;  /* 0x0008a01001007387 */ /* 0x000fe80000100a00 */
[----:B------:R0:W-:Y:S04]  /*10bb0*/  STL.64 [R1+0x8a8], R18 ;  /* 0x0008a81201007387 */ /* 0x0001e80000100a00 */
[----:B------:R1:W-:Y:S04]  /*10bc0*/  STL.64 [R1+0x14b0], R22 ;  /* 0x0014b01601007387 */ /* 0x0003e80000100a00 */
[----:B0-----:R-:W2:Y:S01]  /*10bd0*/  LDL.64 R18, [R1+0x98] ;  /* 0x0000980001127983 */ /* 0x001ea20000100a00 */
[----:B-1----:R-:W-:-:S02]  /*10be0*/  IMAD.MOV.U32 R22, RZ, RZ, R7 ;  /* 0x000000ffff167224 */ /* 0x002fc400078e0007 */
[----:B------:R-:W-:Y:S01]  /*10bf0*/  IMAD.MOV.U32 R23, RZ, RZ, R6 ;  /* 0x000000ffff177224 */ /* 0x000fe200078e0006 */
[----:B--2---:R0:W-:Y:S04]  /*10c00*/  STL.64 [R1+0x1490], R18 ;  /* 0x0014901201007387 */ /* 0x0041e80000100a00 */
[----:B------:R-:W2:Y:S04]  /*10c10*/  LDL.LU R16, [R1+0x320] ;  /* 0x0003200001107983 */ /* 0x000ea80000300800 */
[----:B------:R-:W2:Y:S04]  /*10c20*/  LDL.LU R17, [R1+0x324] ;  /* 0x0003240001117983 */ /* 0x000ea80000300800 */
[----:B0-----:R-:W3:Y:S04]  /*10c30*/  LDL.LU R18, [R1+0x328] ;  /* 0x0003280001127983 */ /* 0x001ee80000300800 */
[----:B------:R-:W3:Y:S04]  /*10c40*/  LDL.LU R19, [R1+0x32c] ;  /* 0x00032c0001137983 */ /* 0x000ee80000300800 */
[----:B------:R0:W-:Y:S04]  /*10c50*/  STL.64 [R1+0x14c8], R22 ;  /* 0x0014c81601007387 */ /* 0x0001e80000100a00 */
[----:B0-----:R-:W4:Y:S04]  /*10c60*/  LDL.64 R22, [R1+0xd8] ;  /* 0x0000d80001167983 */ /* 0x001f280000100a00 */
[----:B----4-:R0:W-:Y:S04]  /*10c70*/  STL.64 [R1+0x14e0], R22 ;  /* 0x0014e01601007387 */ /* 0x0101e80000100a00 */
[----:B---3--:R-:W-:Y:S04]  /*10c80*/  STL.64 [R1+0x14a8], R18 ;  /* 0x0014a81201007387 */ /* 0x008fe80000100a00 */
[----:B--2---:R1:W-:Y:S01]  /*10c90*/  STL.64 [R1+0x14a0], R16 ;  /* 0x0014a01001007387 */ /* 0x0043e20000100a00 */
[----:B0-----:R-:W-:-:S02]  /*10ca0*/  IMAD.MOV.U32 R22, RZ, RZ, R5 ;  /* 0x000000ffff167224 */ /* 0x001fc400078e0005 */
[----:B------:R-:W-:Y:S01]  /*10cb0*/  IMAD.MOV.U32 R23, RZ, RZ, R4 ;  /* 0x000000ffff177224 */ /* 0x000fe200078e0004 */
[----:B-1----:R-:W2:Y:S04]  /*10cc0*/  LDL.LU R16, [R1+0x3a0] ;  /* 0x0003a00001107983 */ /* 0x002ea80000300800 */
[----:B------:R-:W2:Y:S04]  /*10cd0*/  LDL.LU R17, [R1+0x3a4] ;  /* 0x0003a40001117983 */ /* 0x000ea80000300800 */
[----:B------:R-:W3:Y:S04]  /*10ce0*/  LDL.LU R18, [R1+0x3a8] ;  /* 0x0003a80001127983 */ /* 0x000ee80000300800 */
[----:B------:R-:W3:Y:S04]  /*10cf0*/  LDL.LU R19, [R1+0x3ac] ;  /* 0x0003ac0001137983 */ /* 0x000ee80000300800 */
[----:B------:R0:W-:Y:S04]  /*10d00*/  STL.64 [R1+0x14f8], R22 ;  /* 0x0014f81601007387 */ /* 0x0001e80000100a00 */
[----:B------:R-:W4:Y:S04]  /*10d10*/  LDL.LU R20, [R1+0x9b0] ;  /* 0x0009b00001147983 */ /* 0x000f280000300800 */
[----:B------:R-:W4:Y:S04]  /*10d20*/  LDL.LU R21, [R1+0x9b4] ;  /* 0x0009b40001157983 */ /* 0x000f280000300800 */
[----:B0-----:R-:W2:Y:S04]  /*10d30*/  LDL.LU R22, [R1+0x9b8] ;  /* 0x0009b80001167983 */ /* 0x001ea80000300800 */
[----:B------:R-:W2:Y:S04]  /*10d40*/  LDL.LU R23, [R1+0x9bc] ;  /* 0x0009bc0001177983 */ /* 0x000ea80000300800 */
[----:B--2---:R-:W-:Y:S04]  /*10d50*/  STL.64 [R1+0x1510], R22 ;  /* 0x0015101601007387 */ /* 0x004fe80000100a00 */
[----:B----4-:R0:W-:Y:S04]  /*10d60*/  STL.64 [R1+0x1508], R20 ;  /* 0x0015081401007387 */ /* 0x0101e80000100a00 */
[----:B0-----:R-:W2:Y:S04]  /*10d70*/  LDL.LU R20, [R1+0xa40] ;  /* 0x000a400001147983 */ /* 0x001ea80000300800 */
[----:B------:R-:W2:Y:S04]  /*10d80*/  LDL.LU R21, [R1+0xa44] ;  /* 0x000a440001157983 */ /* 0x000ea80000300800 */
[----:B------:R-:W4:Y:S04]  /*10d90*/  LDL.LU R22, [R1+0xa48] ;  /* 0x000a480001167983 */ /* 0x000f280000300800 */
[----:B------:R-:W4:Y:S04]  /*10da0*/  LDL.LU R23, [R1+0xa4c] ;  /* 0x000a4c0001177983 */ /* 0x000f280000300800 */
[----:B----4-:R0:W-:Y:S04]  /*10db0*/  STL.64 [R1+0x1520], R22 ;  /* 0x0015201601007387 */ /* 0x0101e80000100a00 */
[----:B--2---:R1:W-:Y:S04]  /*10dc0*/  STL.64 [R1+0x1518], R20 ;  /* 0x0015181401007387 */ /* 0x0043e80000100a00 */
[----:B0-----:R-:W2:Y:S04]  /*10dd0*/  LDL.64 R22, [R1+0x118] ;  /* 0x0001180001167983 */ /* 0x001ea80000100a00 */
[----:B--2---:R0:W-:Y:S04]  /*10de0*/  STL.64 [R1+0x1528], R22 ;  /* 0x0015281601007387 */ /* 0x0041e80000100a00 */
[----:B-1----:R-:W2:Y:S04]  /*10df0*/  LDL.LU R20, [R1+0x10] ;  /* 0x0000100001147983 */ /* 0x002ea80000300800 */
[----:B------:R-:W2:Y:S04]  /*10e00*/  LDL.LU R21, [R1+0x14] ;  /* 0x0000140001157983 */ /* 0x000ea80000300800 */
[----:B0-----:R-:W2:Y:S04]  /*10e10*/  LDL.LU R22, [R1+0x18] ;  /* 0x0000180001167983 */ /* 0x001ea80000300800 */
[----:B------:R-:W2:Y:S04]  /*10e20*/  LDL.LU R23, [R1+0x1c] ;  /* 0x00001c0001177983 */ /* 0x000ea80000300800 */
[----:B------:R-:W4:Y:S04]  /*10e30*/  LDL.64 R14, [R1+0x108] ;  /* 0x00010800010e7983 */ /* 0x000f280000100a00 */
[----:B---3--:R-:W-:Y:S04]  /*10e40*/  STL.64 [R1+0x14c0], R18 ;  /* 0x0014c01201007387 */ /* 0x008fe80000100a00 */
[----:B------:R0:W-:Y:S04]  /*10e50*/  STL.64 [R1+0x14b8], R16 ;  /* 0x0014b81001007387 */ /* 0x0001e80000100a00 */
[----:B0-----:R-:W3:Y:S04]  /*10e60*/  LDL.LU R16, [R1+0x3d0] ;  /* 0x0003d00001107983 */ /* 0x001ee80000300800 */
[----:B------:R-:W3:Y:S04]  /*10e70*/  LDL.LU R17, [R1+0x3d4] ;  /* 0x0003d40001117983 */ /* 0x000ee80000300800 */
[----:B------:R-:W2:Y:S04]  /*10e80*/  LDL.LU R18, [R1+0x3d8] ;  /* 0x0003d80001127983 */ /* 0x000ea80000300800 */
[----:B------:R-:W2:Y:S01]  /*10e90*/  LDL.LU R19, [R1+0x3dc] ;  /* 0x0003dc0001137983 */ /* 0x000ea20000300800 */
[----:B------:R-:W-:-:S02]  /*10ea0*/  IMAD.MOV.U32 R6, RZ, RZ, R3 ;  /* 0x000000ffff067224 */ /* 0x000fc400078e0003 */
[----:B------:R-:W-:Y:S01]  /*10eb0*/  IMAD.MOV.U32 R7, RZ, RZ, R0 ;  /* 0x000000ffff077224 */ /* 0x000fe200078e0000 */
[----:B--2---:R-:W-:Y:S04]  /*10ec0*/  STL.64 [R1+0x14d8], R18 ;  /* 0x0014d81201007387 */ /* 0x004fe80000100a00 */
[----:B---3--:R0:W-:Y:S04]  /*10ed0*/  STL.64 [R1+0x14d0], R16 ;  /* 0x0014d01001007387 */ /* 0x0081e80000100a00 */
[----:B0-----:R-:W2:Y:S04]  /*10ee0*/  LDL.LU R16, [R1+0x4c0] ;  /* 0x0004c00001107983 */ /* 0x001ea80000300800 */
[----:B------:R-:W2:Y:S04]  /*10ef0*/  LDL.LU R17, [R1+0x4c4] ;  /* 0x0004c40001117983 */ /* 0x000ea80000300800 */
[----:B------:R-:W3:Y:S04]  /*10f00*/  LDL.LU R18, [R1+0x4c8] ;  /* 0x0004c80001127983 */ /* 0x000ee80000300800 */
[----:B------:R-:W3:Y:S01]  /*10f10*/  LDL.LU R19, [R1+0x4cc] ;  /* 0x0004cc0001137983 */ /* 0x000ee20000300800 */
[----:B------:R-:W-:Y:S03]  /*10f20*/  HMMA.16816.F32 R8, R8, R6, R20 ;  /* 0x000000060808723c */ /* 0x000fe60000001814 */
[----:B------:R-:W-:Y:S04]  /*10f30*/  LDSM.16.MT88.4 R4, [R2+0x4100] ;  /* 0x004100000204783b */ /* 0x000fe80000004200 */
[----:B---3--:R-:W-:Y:S04]  /*10f40*/  STL.64 [R1+0x14f0], R18 ;  /* 0x0014f01201007387 */ /* 0x008fe80000100a00 */
[----:B--2---:R0:W-:Y:S04]  /*10f50*/  STL.64 [R1+0x14e8], R16 ;  /* 0x0014e81001007387 */ /* 0x0041e80000100a00 */
[----:B0-----:R-:W2:Y:S04]  /*10f60*/  LDL.LU R16, [R1+0x6d0] ;  /* 0x0006d00001107983 */ /* 0x001ea80000300800 */
[----:B------:R-:W2:Y:S04]  /*10f70*/  LDL.LU R17, [R1+0x6d4] ;  /* 0x0006d40001117983 */ /* 0x000ea80000300800 */
[----:B------:R-:W2:Y:S04]  /*10f80*/  LDL.LU R18, [R1+0x6d8] ;  /* 0x0006d80001127983 */ /* 0x000ea80000300800 */
        /* <DEDUP_REMOVED lines=8> */
[----:B------:R-:W-:Y:S04]  /*11010*/  STL.64 [R1+0x898], R10 ;  /* 0x0008980a01007387 */ /* 0x000fe80000100a00 */
[----:B------:R-:W0:Y:S04]  /*11020*/  LDSM.16.MT88.4 R8, [R2+0x4180] ;  /* 0x004180000208783b */ /* 0x000e280000004200 */
[----:B0-----:R-:W-:Y:S04]  /*11030*/  STL.64 [R1+0x1408], R10 ;  /* 0x0014080a01007387 */ /* 0x001fe80000100a00 */
[----:B------:R0:W-:Y:S04]  /*11040*/  STL.64 [R1+0x1400], R8 ;  /* 0x0014000801007387 */ /* 0x0001e80000100a00 */
[----:B0-----:R-:W3:Y:S04]  /*11050*/  LDL.LU R8, [R1+0xb30] ;  /* 0x000b300001087983 */ /* 0x001ee80000300800 */
[----:B------:R-:W3:Y:S04]  /*11060*/  LDL.LU R9, [R1+0xb34] ;  /* 0x000b340001097983 */ /* 0x000ee80000300800 */
[----:B------:R-:W3:Y:S04]  /*11070*/  LDL.LU R10, [R1+0xb38] ;  /* 0x000b3800010a7983 */ /* 0x000ee80000300800 */
[----:B------:R-:W3:Y:S04]  /*11080*/  LDL.LU R11, [R1+0xb3c] ;  /* 0x000b3c00010b7983 */ /* 0x000ee80000300800 */
[----:B------:R2:W-:Y:S02]  /*11090*/  STL [R1+0x13b0], R2 ;  /* 0x0013b00201007387 */ /* 0x0005e40000100800 */
[----:B--2---:R-:W-:Y:S01]  /*110a0*/  IMAD.MOV.U32 R2, RZ, RZ, R23 ;  /* 0x000000ffff027224 */ /* 0x004fe200078e0017 */
[----:B---3--:R-:W-:-:S15]  /*110b0*/  HMMA.16816.F32 R8, R4, R22, R8 ;  /* 0x000000160408723c */ /* 0x008fde0000001808 */
[----:B------:R-:W-:-:S04]  /*110c0*/  NOP ;  /* 0x0000000000007918 */ /* 0x000fc80000000000 */
[----:B------:R0:W-:Y:S04]  /*110d0*/  STL.64 [R1+0x520], R8 ;  /* 0x0005200801007387 */ /* 0x0001e80000100a00 */
[----:B------:R4:W-:Y:S01]  /*110e0*/  STL.64 [R1+0x528], R10 ;  /* 0x0005280a01007387 */ /* 0x0009e20000100a00 */
[----:B0-----:R-:W-:-:S03]  /*110f0*/  IMAD.MOV.U32 R8, RZ, RZ, R22 ;  /* 0x000000ffff087224 */ /* 0x001fc600078e0016 */
[----:B------:R-:W2:Y:S04]  /*11100*/  LDL.LU.64 R22, [R1+0x1520] ;  /* 0x0015200001167983 */ /* 0x000ea80000300a00 */
[----:B------:R-:W2:Y:S01]  /*11110*/  LDL.LU.64 R20, [R1+0x1518] ;  /* 0x0015180001147983 */ /* 0x000ea20000300a00 */
[----:B----4-:R-:W-:Y:S02]  /*11120*/  IMAD.MOV.U32 R10, RZ, RZ, R14 ;  /* 0x000000ffff0a7224 */ /* 0x010fe400078e000e */
[----:B------:R-:W-:Y:S01]  /*11130*/  IMAD.MOV.U32 R9, RZ, RZ, R15 ;  /* 0x000000ffff097224 */ /* 0x000fe200078e000f */
[----:B--2---:R-:W-:-:S15]  /*11140*/  HMMA.16816.F32 R20, R4, R14, R20 ;  /* 0x0000000e0414723c */ /* 0x004fde0000001814 */
[----:B------:R-:W-:-:S04]  /*11150*/  NOP ;  /* 0x0000000000007918 */ /* 0x000fc80000000000 */
[----:B------:R-:W-:Y:S04]  /*11160*/  STL.64 [R1+0x4f0], R20 ;  /* 0x0004f01401007387 */ /* 0x000fe80000100a00 */
[----:B------:R0:W-:Y:S04]  /*11170*/  STL.64 [R1+0x4f8], R22 ;  /* 0x0004f81601007387 */ /* 0x0001e80000100a00 */
[----:B0-----:R-:W2:Y:S04]  /*11180*/  LDL.LU.64 R22, [R1+0x1510] ;  /* 0x0015100001167983 */ /* 0x001ea80000300a00 */
[----:B------:R-:W2:Y:S04]  /*11190*/  LDL.LU.64 R20, [R1+0x1508] ;  /* 0x0015080001147983 */ /* 0x000ea80000300a00 */
[----:B------:R-:W2:Y:S02]  /*111a0*/  LDL.LU.64 R14, [R1+0x1500] ;  /* 0x00150000010e7983 */ /* 0x000ea40000300a00 */
[----:B--2---:R-:W-:-:S15]  /*111b0*/  HMMA.16816.F32 R20, R4, R14, R20 ;  /* 0x0000000e0414723c */ /* 0x004fde0000001814 */
[----:B------:R-:W-:-:S04]  /*111c0*/  NOP ;  /* 0x0000000000007918 */ /* 0x000fc80000000000 */
        /* <DEDUP_REMOVED lines=9> */
[----:B--2---:R-:W-:Y:S01]  /*11260*/  HMMA.16816.F32 R16, R4, R22, R16 ;  /* 0x000000160410723c */ /* 0x004fe20000001810 */
[----:B------:R-:W-:-:S02]  /*11270*/  IMAD.MOV.U32 R3, RZ, RZ, R22 ;  /* 0x000000ffff037224 */ /* 0x000fc400078e0016 */
[----:B------:R-:W-:-:S15]  /*11280*/  IMAD.MOV.U32 R0, RZ, RZ, R23 ;  /* 0x000000ffff007224 */ /* 0x000fde00078e0017 */
[----:B------:R-:W-:Y:S01]  /*11290*/  NOP ;  /* 0x0000000000007918 */ /* 0x000fe20000000000 */
[----:B------:R-:W-:Y:S04]  /*112a0*/  STL.64 [R1+0x4c0], R16 ;  /* 0x0004c01001007387 */ /* 0x000fe80000100a00 */
[----:B------:R0:W-:Y:S04]  /*112b0*/  STL.64 [R1+0x4c8], R18 ;  /* 0x0004c81201007387 */ /* 0x0001e80000100a00 */
[----:B0-----:R-:W2:Y:S04]  /*112c0*/  LDL.LU.64 R18, [R1+0x14d8] ;  /* 0x0014d80001127983 */ /* 0x001ea80000300a00 */
[----:B------:R-:W2:Y:S04]  /*112d0*/  LDL.LU.64 R16, [R1+0x14d0] ;  /* 0x0014d00001107983 */ /* 0x000ea80000300a00 */
[----:B------:R-:W2:Y:S04]  /*112e0*/  LDL.LU.64 R22, [R1+0x14c8] ;  /* 0x0014c80001167983 */ /* 0x000ea80000300a00 */
[----:B------:R-:W-:Y:S04]  /*112f0*/  STL [R1+0x13b8], R0 ;  /* 0x0013b80001007387 */ /* 0x000fe80000100800 */
[----:B------:R-:W-:Y:S01]  /*11300*/  STL [R1+0x13b4], R3 ;  /* 0x0013b40301007387 */ /* 0x000fe20000100800 */
        /* <DEDUP_REMOVED lines=20> */
[----:B0-----:R-:W4:Y:S04]  /*11450*/  LDL.LU R22, [R1+0x9e8] ;  /* 0x0009e80001167983 */ /* 0x001f280000300800 */
[----:B------:R-:W4:Y:S04]  /*11460*/  LDL.LU R23, [R1+0x9ec] ;  /* 0x0009ec0001177983 */ /* 0x000f280000300800 */
[----:B----4-:R0:W-:Y:S04]  /*11470*/  STL.64 [R1+0x13d0], R22 ;  /* 0x0013d01601007387 */ /* 0x0101e80000100a00 */
[----:B---3--:R-:W-:Y:S01]  /*11480*/  STL.64 [R1+0x13c8], R20 ;  /* 0x0013c81401007387 */ /* 0x008fe20000100a00 */
[----:B0-----:R-:W-:-:S02]  /*11490*/  IMAD.MOV.U32 R22, RZ, RZ, R10 ;  /* 0x000000ffff167224 */ /* 0x001fc400078e000a */
[----:B------:R-:W-:-:S05]  /*114a0*/  IMAD.MOV.U32 R23, RZ, RZ, R9 ;  /* 0x000000ffff177224 */ /* 0x000fca00078e0009 */
[----:B------:R2:W-:Y:S02]  /*114b0*/  STL.64 [R1+0x13e8], R22 ;  /* 0x0013e81601007387 */ /* 0x0005e40000100a00 */
[----:B--2---:R-:W-:-:S15]  /*114c0*/  HMMA.16816.F32 R20, R4, R18, R24 ;  /* 0x000000120414723c */ /* 0x004fde0000001818 */
[----:B------:R-:W-:-:S04]  /*114d0*/  NOP ;  /* 0x0000000000007918 */ /* 0x000fc80000000000 */
[----:B------:R-:W-:Y:S04]  /*114e0*/  STL.64 [R1+0x590], R20 ;  /* 0x0005901401007387 */ /* 0x000fe80000100a00 */
[----:B------:R0:W-:Y:S02]  /*114f0*/  STL.64 [R1+0x598], R22 ;  /* 0x0005981601007387 */ /* 0x0001e40000100a00 */
[----:B0-----:R-:W-:Y:S02]  /*11500*/  IMAD.MOV.U32 R22, RZ, RZ, R8 ;  /* 0x000000ffff167224 */ /* 0x001fe400078e0008 */
[----:B------:R-:W-:-:S05]  /*11510*/  IMAD.MOV.U32 R23, RZ, RZ, R2 ;  /* 0x000000ffff177224 */ /* 0x000fca00078e0002 */
[----:B------:R0:W-:Y:S04]  /*11520*/  STL.64 [R1+0x1410], R22 ;  /* 0x0014101601007387 */ /* 0x0001e80000100a00 */
[----:B------:R-:W2:Y:S04]  /*11530*/  LDL.LU R20, [R1+0x140] ;  /* 0x0001400001147983 */ /* 0x000ea80000300800 */
[----:B------:R-:W2:Y:S04]  /*11540*/  LDL.LU R21, [R1+0x144] ;  /* 0x0001440001157983 */ /* 0x000ea80000300800 */
[----:B0-----:R-:W3:Y:S04]  /*11550*/  LDL.LU R22, [R1+0x148] ;  /* 0x0001480001167983 */ /* 0x001ee80000300800 */
[----:B------:R-:W3:Y:S04]  /*11560*/  LDL.LU R23, [R1+0x14c] ;  /* 0x00014c0001177983 */ /* 0x000ee80000300800 */
[----:B------:R-:W4:Y:S04]  /*11570*/  LDL.LU R24, [R1+0x190] ;  /* 0x0001900001187983 */ /* 0x000f280000300800 */
[----:B------:R-:W4:Y:S04]  /*11580*/  LDL.LU R25, [R1+0x194] ;  /* 0x0001940001197983 */ /* 0x000f280000300800 */
[----:B------:R-:W2:Y:S04]  /*11590*/  LDL.LU R26, [R1+0x198] ;  /* 0x00019800011a7983 */ /* 0x000ea80000300800 */
[----:B------:R-:W2:Y:S01]  /*115a0*/  LDL.LU R27, [R1+0x19c] ;  /* 0x00019c00011b7983 */ /* 0x000ea20000300800 */
[----:B------:R-:W-:-:S03]  /*115b0*/  IMAD.MOV.U32 R13, RZ, RZ, R18 ;  /* 0x000000ffff0d7224 */ /* 0x000fc600078e0012 */
[----:B------:R-:W3:Y:S01]  /*115c0*/  LDL.LU R16, [R1+0x2b0] ;  /* 0x0002b00001107983 */ /* 0x000ee20000300800 */
[----:B------:R-:W-:-:S03]  /*115d0*/  IMAD.MOV.U32 R12, RZ, RZ, R19 ;  /* 0x000000ffff0c7224 */ /* 0x000fc600078e0013 */
[----:B------:R-:W3:Y:S04]  /*115e0*/  LDL.LU R17, [R1+0x2b4] ;  /* 0x0002b40001117983 */ /* 0x000ee80000300800 */
[----:B------:R-:W3:Y:S04]  /*115f0*/  LDL.LU R18, [R1+0x2b8] ;  /* 0x0002b80001127983 */ /* 0x000ee80000300800 */
[----:B------:R-:W3:Y:S04]  /*11600*/  LDL.LU R19, [R1+0x2bc] ;  /* 0x0002bc0001137983 */ /* 0x000ee80000300800 */
[----:B--2---:R0:W-:Y:S04]  /*11610*/  STL.64 [R1+0x1438], R26 ;  /* 0x0014381a01007387 */ /* 0x0041e80000100a00 */
[----:B----4-:R-:W-:Y:S04]  /*11620*/  STL.64 [R1+0x1430], R24 ;  /* 0x0014301801007387 */ /* 0x010fe80000100a00 */
[----:B0-----:R-:W2:Y:S04]  /*11630*/  LDL.64 R26, [R1+0x58] ;  /* 0x00005800011a7983 */ /* 0x001ea80000100a00 */
[----:B--2---:R0:W-:Y:S04]  /*11640*/  STL.64 [R1+0x1450], R26 ;  /* 0x0014501a01007387 */ /* 0x0041e80000100a00 */
[----:B0-----:R-:W2:Y:S04]  /*11650*/  LDL.64 R26, [R1+0x68] ;  /* 0x00006800011a7983 */ /* 0x001ea80000100a00 */
[----:B--2---:R0:W-:Y:S04]  /*11660*/  STL.64 [R1+0x1468], R26 ;  /* 0x0014681a01007387 */ /* 0x0041e80000100a00 */
[----:B0-----:R-:W2:Y:S04]  /*11670*/  LDL.64 R26, [R1+0x78] ;  /* 0x00007800011a7983 */ /* 0x001ea80000100a00 */
[----:B--2---:R0:W-:Y:S04]  /*11680*/  STL.64 [R1+0x1480], R26 ;  /* 0x0014801a01007387 */ /* 0x0041e80000100a00 */
[----:B0-----:R-:W2:Y:S04]  /*11690*/  LDL.64 R26, [R1+0x88] ;  /* 0x00008800011a7983 */ /* 0x001ea80000100a00 */
[----:B---3--:R-:W-:Y:S04]  /*116a0*/  STL.64 [R1+0x1420], R22 ;  /* 0x0014201601007387 */ /* 0x008fe80000100a00 */
[----:B------:R0:W-:Y:S04]  /*116b0*/  STL.64 [R1+0x1418], R20 ;  /* 0x0014181401007387 */ /* 0x0001e80000100a00 */
[----:B0-----:R-:W3:Y:S04]  /*116c0*/  LDL.LU R20, [R1+0x180] ;  /* 0x0001800001147983 */ /* 0x001ee80000300800 */
[----:B------:R-:W3:Y:S04]  /*116d0*/  LDL.LU R21, [R1+0x184] ;  /* 0x0001840001157983 */ /* 0x000ee80000300800 */
[----:B------:R-:W4:Y:S04]  /*116e0*/  LDL.LU R22, [R1+0x188] ;  /* 0x0001880001167983 */ /* 0x000f280000300800 */
[----:B------:R-:W4:Y:S04]  /*116f0*/  LDL.LU R23, [R1+0x18c] ;  /* 0x00018c0001177983 */ /* 0x000f280000300800 */
[----:B----4-:R-:W-:Y:S04]  /*11700*/  STL.64 [R1+0x1448], R22 ;  /* 0x0014481601007387 */ /* 0x010fe80000100a00 */
[----:B---3--:R0:W-:Y:S04]  /*11710*/  STL.64 [R1+0x1440], R20 ;  /* 0x0014401401007387 */ /* 0x0081e80000100a00 */
[----:B0-----:R-:W3:Y:S04]  /*11720*/  LDL.LU R20, [R1+0x280] ;  /* 0x0002800001147983 */ /* 0x001ee80000300800 */
[----:B------:R-:W3:Y:S04]  /*11730*/  LDL.LU R21, [R1+0x284] ;  /* 0x0002840001157983 */ /* 0x000ee80000300800 */
[----:B------:R-:W4:Y:S04]  /*11740*/  LDL.LU R22, [R1+0x288] ;  /* 0x0002880001167983 */ /* 0x000f280000300800 */
[----:B------:R-:W4:Y:S01]  /*11750*/  LDL.LU R23, [R1+0x28c] ;  /* 0x00028c0001177983 */ /* 0x000f220000300800 */
[----:B--2---:R-:W-:Y:S03]  /*11760*/  HMMA.16816.F32 R16, R4, R26, R16 ;  /* 0x0000001a0410723c */ /* 0x004fe60000001810 */
[----:B----4-:R-:W-:Y:S04]  /*11770*/  STL.64 [R1+0x1460], R22 ;  /* 0x0014601601007387 */ /* 0x010fe80000100a00 */
[----:B---3--:R0:W-:Y:S04]  /*11780*/  STL.64 [R1+0x1458], R20 ;  /* 0x0014581401007387 */ /* 0x0081e80000100a00 */
[----:B0-----:R-:W2:Y:S04]  /*11790*/  LDL.LU R20, [R1+0x290] ;  /* 0x0002900001147983 */ /* 0x001ea80000300800 */
[----:B------:R-:W2:Y:S04]  /*117a0*/  LDL.LU R21, [R1+0x294] ;  /* 0x0002940001157983 */ /* 0x000ea80000300800 */
[----:B------:R-:W3:Y:S04]  /*117b0*/  LDL.LU R22, [R1+0x298] ;  /* 0x0002980001167983 */ /* 0x000ee80000300800 */
[----:B------:R-:W3:Y:S04]  /*117c0*/  LDL.LU R23, [R1+0x29c] ;  /* 0x00029c0001177983 */ /* 0x000ee80000300800 */
[----:B---3--:R-:W-:Y:S04]  /*117d0*/  STL.64 [R1+0x1478], R22 ;  /* 0x0014781601007387 */ /* 0x008fe80000100a00 */
[----:B--2---:R0:W-:Y:S04]  /*117e0*/  STL.64 [R1+0x1470], R20 ;  /* 0x0014701401007387 */ /* 0x0041e80000100a00 */
[----:B0-----:R-:W2:Y:S04]  /*117f0*/  LDL.LU R20, [R1+0x2a0] ;  /* 0x0002a00001147983 */ /* 0x001ea80000300800 */
[----:B------:R-:W2:Y:S04]  /*11800*/  LDL.LU R21, [R1+0x2a4] ;  /* 0x0002a40001157983 */ /* 0x000ea80000300800 */
[----:B------:R-:W2:Y:S04]  /*11810*/  LDL.LU R22, [R1+0x2a8] ;  /* 0x0002a80001167983 */ /* 0x000ea80000300800 */
[----:B------:R-:W2:Y:S04]  /*11820*/  LDL.LU R23, [R1+0x2ac] ;  /* 0x0002ac0001177983 */ /* 0x000ea80000300800 */
[----:B------:R-:W3:Y:S04]  /*11830*/  LDL.64 R10, [R1+0x28] ;  /* 0x00002800010a7983 */ /* 0x000ee80000100a00 */
[----:B------:R-:W-:Y:S04]  /*11840*/  STL [R1+0x13bc], R13 ;  /* 0x0013bc0d01007387 */ /* 0x000fe80000100800 */
[----:B------:R0:W-:Y:S04]  /*11850*/  STL.64 [R1+0x5d0], R16 ;  /* 0x0005d01001007387 */ /* 0x0001e80000100a00 */
[----:B------:R1:W-:Y:S01]  /*11860*/  STL.64 [R1+0x5d8], R18 ;  /* 0x0005d81201007387 */ /* 0x0003e20000100a00 */
[----:B0-----:R-:W-:-:S02]  /*11870*/  IMAD.MOV.U32 R17, RZ, RZ, R26 ;  /* 0x000000ffff117224 */ /* 0x001fc400078e001a */
[----:B------:R-:W-:Y:S01]  /*11880*/  IMAD.MOV.U32 R16, RZ, RZ, R27 ;  /* 0x000000ffff107224 */ /* 0x000fe200078e001b */
[----:B-1----:R-:W4:Y:S04]  /*11890*/  LDL.LU.64 R18, [R1+0x1488] ;  /* 0x0014880001127983 */ /* 0x002f280000300a00 */
[----:B------:R-:W2:Y:S02]  /*118a0*/  LDL.LU.64 R26, [R1+0x1480] ;  /* 0x00148000011a7983 */ /* 0x000ea40000300a00 */
[----:B--2---:R-:W-:Y:S01]  /*118b0*/  HMMA.16816.F32 R20, R4, R26, R20 ;  /* 0x0000001a0414723c */ /* 0x004fe20000001814 */
[----:B------:R-:W-:Y:S02]  /*118c0*/  IMAD.MOV.U32 R29, RZ, RZ, R26 ;  /* 0x000000ffff1d7224 */ /* 0x000fe400078e001a */
[----:B------:R-:W-:-:S15]  /*118d0*/  IMAD.MOV.U32 R28, RZ, RZ, R27 ;  /* 0x000000ffff1c7224 */ /* 0x000fde00078e001b */
[----:B------:R-:W-:Y:S01]  /*118e0*/  NOP ;  /* 0x0000000000007918 */ /* 0x000fe20000000000 */
[----:B------:R-:W-:Y:S04]  /*118f0*/  STL.64 [R1+0x610], R20 ;  /* 0x0006101401007387 */ /* 0x000fe80000100a00 */
[----:B------:R0:W-:Y:S04]  /*11900*/  STL.64 [R1+0x618], R22 ;  /* 0x0006181601007387 */ /* 0x0001e80000100a00 */
[----:B0-----:R-:W2:Y:S04]  /*11910*/  LDL.LU.64 R22, [R1+0x1478] ;  /* 0x0014780001167983 */ /* 0x001ea80000300a00 */
[----:B------:R-:W2:Y:S04]  /*11920*/  LDL.LU.64 R20, [R1+0x1470] ;  /* 0x0014700001147983 */ /* 0x000ea80000300a00 */
[----:B------:R-:W2:Y:S02]  /*11930*/  LDL.LU.64 R26, [R1+0x1468] ;  /* 0x00146800011a7983 */ /* 0x000ea40000300a00 */
        /* <DEDUP_REMOVED lines=17> */
[----:B------:R-:W4:Y:S04]  /*11a50*/  LDL.LU.64 R26, [R1+0x1438] ;  /* 0x00143800011a7983 */ /* 0x000f280000300a00 */
[----:B------:R-:W4:Y:S04]  /*11a60*/  LDL.LU.64 R24, [R1+0x1430] ;  /* 0x0014300001187983 */ /* 0x000f280000300a00 */
[----:B------:R-:W-:Y:S04]  /*11a70*/  STL.64 [R1+0x13e0], R14 ;  /* 0x0013e00e01007387 */ /* 0x000fe80000100a00 */
[----:B------:R0:W-:Y:S04]  /*11a80*/  STL.64 [R1+0x13d8], R12 ;  /* 0x0013d80c01007387 */ /* 0x0001e80000100a00 */
        /* <DEDUP_REMOVED lines=11> */
[----:B------:R-:W-:Y:S04]  /*11b40*/  STL.64 [R1+0x880], R24 ;  /* 0x0008801801007387 */ /* 0x000fe80000100a00 */
[----:B------:R0:W-:Y:S04]  /*11b50*/  STL.64 [R1+0x888], R26 ;  /* 0x0008881a01007387 */ /* 0x0001e80000100a00 */
[----:B0-----:R-:W4:Y:S04]  /*11b60*/  LDL.LU.64 R26, [R1+0x1428] ;  /* 0x00142800011a7983 */ /* 0x001f280000300a00 */
[----:B------:R-:W-:Y:S01]  /*11b70*/  STL.64 [R1+0x1398], R18 ;  /* 0x0013981201007387 */ /* 0x000fe20000100a00 */
[----:B----4-:R-:W-:-:S15]  /*11b80*/  HMMA.16816.F32 R20, R4, R26, R20 ;  /* 0x0000001a0414723c */ /* 0x010fde0000001814 */
[----:B------:R-:W-:-:S04]  /*11b90*/  NOP ;  /* 0x0000000000007918 */ /* 0x000fc80000000000 */
[----:B------:R-:W-:Y:S04]  /*11ba0*/  STL.64 [R1+0x870], R20 ;  /* 0x0008701401007387 */ /* 0x000fe80000100a00 */
[----:B------:R0:W-:Y:S04]  /*11bb0*/  STL.64 [R1+0x878], R22 ;  /* 0x0008781601007387 */ /* 0x0001e80000100a00 */
[----:B0-----:R-:W4:Y:S04]  /*11bc0*/  LDL.LU.64 R22, [R1+0x1420] ;  /* 0x0014200001167983 */ /* 0x001f280000300a00 */
[----:B------:R-:W4:Y:S04]  /*11bd0*/  LDL.LU.64 R20, [R1+0x1418] ;  /* 0x0014180001147983 */ /* 0x000f280000300a00 */
[----:B------:R0:W-:Y:S01]  /*11be0*/  STL.64 [R1+0x12d8], R26 ;  /* 0x0012d81a01007387 */ /* 0x0001e20000100a00 */
[----:B---3--:R-:W-:-:S02]  /*11bf0*/  IMAD.MOV.U32 R19, RZ, RZ, R10 ;  /* 0x000000ffff137224 */ /* 0x008fc400078e000a */
[----:B------:R-:W-:Y:S01]  /*11c00*/  IMAD.MOV.U32 R18, RZ, RZ, R11 ;  /* 0x000000ffff127224 */ /* 0x000fe200078e000b */
[----:B0-----:R-:W3:Y:S01]  /*11c10*/  LDL.64 R26, [R1+0xe8] ;  /* 0x0000e800011a7983 */ /* 0x001ee20000100a00 */
[----:B----4-:R-:W-:Y:S03]  /*11c20*/  HMMA.16816.F32 R4, R4, R10, R20 ;  /* 0x0000000a0404723c */ /* 0x010fe60000001814 */
[----:B------:R-:W2:-:S15]  /*11c30*/  LDL.LU.64 R22, [R1+0x1410] ;  /* 0x0014100001167983 */ /* 0x000e9e0000300a00 */
[----:B------:R-:W-:Y:S01]  /*11c40*/  NOP ;  /* 0x0000000000007918 */ /* 0x000fe20000000000 */
[----:B------:R0:W-:Y:S04]  /*11c50*/  STL.64 [R1+0x850], R4 ;  /* 0x0008500401007387 */ /* 0x0001e80000100a00 */
[----:B------:R1:W-:Y:S04]  /*11c60*/  STL.64 [R1+0x858], R6 ;  /* 0x0008580601007387 */ /* 0x0003e80000100a00 */
[----:B------:R-:W2:Y:S04]  /*11c70*/  LDL.LU.64 R10, [R1+0x1408] ;  /* 0x00140800010a7983 */ /* 0x000ea80000300a00 */
[----:B------:R-:W2:Y:S04]  /*11c80*/  LDL.LU.64 R8, [R1+0x1400] ;  /* 0x0014000001087983 */ /* 0x000ea80000300a00 */
[----:B0-----:R-:W3:Y:S04]  /*11c90*/  LDL.LU R4, [R1+0x860] ;  /* 0x0008600001047983 */ /* 0x001ee80000300800 */
[----:B------:R-:W3:Y:S04]  /*11ca0*/  LDL.LU R5, [R1+0x864] ;  /* 0x0008640001057983 */ /* 0x000ee80000300800 */
[----:B-1----:R-:W3:Y:S04]  /*11cb0*/  LDL.LU R6, [R1+0x868] ;  /* 0x0008680001067983 */ /* 0x002ee80000300800 */
        /* <DEDUP_REMOVED lines=9> */
[----:B------:R-:W4:-:S13]  /*11d50*/  LDL.LU.64 R12, [R1+0x13d8] ;  /* 0x0013d800010c7983 */ /* 0x000f1a0000300a00 */
[----:B------:R-:W-:Y:S04]  /*11d60*/  STL.64 [R1+0x3d0], R20 ;  /* 0x0003d01401007387 */ /* 0x000fe80000100a00 */
[----:B------:R0:W-:Y:S04]  /*11d70*/  STL.64 [R1+0x3d8], R22 ;  /* 0x0003d81601007387 */ /* 0x0001e80000100a00 */
[----:B0-----:R-:W2:Y:S04]  /*11d80*/  LDL.LU.64 R22, [R1+0x13d0] ;  /* 0x0013d00001167983 */ /* 0x001ea80000300a00 */
[----:B------:R-:W2:Y:S02]  /*11d90*/  LDL.LU.64 R20, [R1+0x13c8] ;  /* 0x0013c80001147983 */ /* 0x000ea40000300a00 */
[----:B--2---:R-:W-:-:S15]  /*11da0*/  HMMA.16816.F32 R20, R8, R14, R20 ;  /* 0x0000000e0814723c */ /* 0x004fde0000001814 */
[----:B------:R-:W-:-:S04]  /*11db0*/  NOP ;  /* 0x0000000000007918 */ /* 0x000fc80000000000 */
[----:B------:R-:W-:Y:S04]  /*11dc0*/  STL.64 [R1+0x3c0], R20 ;  /* 0x0003c01401007387 */ /* 0x000fe80000100a00 */
[----:B------:R0:W-:Y:S04]  /*11dd0*/  STL.64 [R1+0x3c8], R22 ;  /* 0x0003c81601007387 */ /* 0x0001e80000100a00 */
[----:B0-----:R-:W2:Y:S01]  /*11de0*/  LDL.LU.64 R22, [R1+0x13c0] ;  /* 0x0013c00001167983 */ /* 0x001ea20000300a00 */
[----:B---3--:R-:W-:Y:S01]  /*11df0*/  HMMA.16816.F32 R4, R8, R26, R4 ;  /* 0x0000001a0804723c */ /* 0x008fe20000001804 */
[----:B------:R-:W-:-:S02]  /*11e00*/  IMAD.MOV.U32 R21, RZ, RZ, R26 ;  /* 0x000000ffff157224 */ /* 0x000fc400078e001a */
[----:B------:R-:W-:Y:S01]  /*11e10*/  IMAD.MOV.U32 R20, RZ, RZ, R27 ;  /* 0x000000ffff147224 */ /* 0x000fe200078e001b */
[----:B------:R-:W-:-:S15]  /*11e20*/  STL.64 [R1+0x12b0], R14 ;  /* 0x0012b00e01007387 */ /* 0x000fde0000100a00 */
[----:B------:R-:W-:Y:S04]  /*11e30*/  STL.64 [R1+0x3b0], R4 ;  /* 0x0003b00401007387 */ /* 0x000fe80000100a00 */
[----:B------:R0:W-:Y:S04]  /*11e40*/  STL.64 [R1+0x3b8], R6 ;  /* 0x0003b80601007387 */ /* 0x0001e80000100a00 */
[----:B--2---:R-:W-:Y:S04]  /*11e50*/  STL.64 [R1+0x1370], R22 ;  /* 0x0013701601007387 */ /* 0x004fe80000100a00 */
[----:B------:R-:W-:Y:S04]  /*11e60*/  STL.64 [R1+0x1368], R20 ;  /* 0x0013681401007387 */ /* 0x000fe80000100a00 */
[----:B------:R-:W2:Y:S04]  /*11e70*/  LDL.LU R24, [R1+0x130] ;  /* 0x0001300001187983 */ /* 0x000ea80000300800 */
[----:B------:R-:W2:Y:S04]  /*11e80*/  LDL.LU R25, [R1+0x134] ;  /* 0x0001340001197983 */ /* 0x000ea80000300800 */
[----:B------:R-:W3:Y:S04]  /*11e90*/  LDL.LU R26, [R1+0x138] ;  /* 0x00013800011a7983 */ /* 0x000ee80000300800 */
[----:B------:R-:W3:Y:S01]  /*11ea0*/  LDL.LU R27, [R1+0x13c] ;  /* 0x00013c00011b7983 */ /* 0x000ee20000300800 */
[----:B0-----:R-:W-:-:S02]  /*11eb0*/  IMAD.MOV.U32 R6, RZ, RZ, R19 ;  /* 0x000000ffff067224 */ /* 0x001fc400078e0013 */
[----:B------:R-:W-:Y:S01]  /*11ec0*/  IMAD.MOV.U32 R7, RZ, RZ, R18 ;  /* 0x000000ffff077224 */ /* 0x000fe200078e0012 */
[----:B---3--:R4:W-:Y:S04]  /*11ed0*/  STL.64 [R1+0x12e8], R26 ;  /* 0x0012e81a01007387 */ /* 0x0089e80000100a00 */
[----:B--2---:R-:W-:Y:S01]  /*11ee0*/  STL.64 [R1+0x12e0], R24 ;  /* 0x0012e01801007387 */ /* 0x004fe20000100a00 */
[----:B----4-:R-:W-:Y:S02]  /*11ef0*/  IMAD.MOV.U32 R26, RZ, RZ, R13 ;  /* 0x000000ffff1a7224 */ /* 0x010fe400078e000d */
[----:B------:R-:W-:Y:S01]  /*11f00*/  IMAD.MOV.U32 R27, RZ, RZ, R0 ;  /* 0x000000ffff1b7224 */ /* 0x000fe200078e0000 */
[----:B------:R-:W2:Y:S04]  /*11f10*/  LDL.LU R13, [R1+0x13bc] ;  /* 0x0013bc00010d7983 */ /* 0x000ea80000300800 */
[----:B------:R-:W3:Y:S04]  /*11f20*/  LDL.LU R0, [R1+0x13b8] ;  /* 0x0013b80001007983 */ /* 0x000ee80000300800 */
[----:B------:R-:W-:Y:S04]  /*11f30*/  STL.64 [R1+0x1300], R26 ;  /* 0x0013001a01007387 */ /* 0x000fe80000100a00 */
[----:B------:R0:W-:Y:S04]  /*11f40*/  STL.64 [R1+0x12d0], R6 ;  /* 0x0012d00601007387 */ /* 0x0001e80000100a00 */
[----:B------:R-:W4:Y:S04]  /*11f50*/  LDL.LU R4, [R1+0x120] ;  /* 0x0001200001047983 */ /* 0x000f280000300800 */
[----:B------:R-:W4:Y:S04]  /*11f60*/  LDL.LU R5, [R1+0x124] ;  /* 0x0001240001057983 */ /* 0x000f280000300800 */
[----:B0-----:R-:W2:Y:S04]  /*11f70*/  LDL.LU R6, [R1+0x128] ;  /* 0x0001280001067983 */ /* 0x001ea80000300800 */
[----:B------:R-:W2:Y:S01]  /*11f80*/  LDL.LU R7, [R1+0x12c] ;  /* 0x00012c0001077983 */ /* 0x000ea20000300800 */
[----:B------:R-:W-:-:S02]  /*11f90*/  IMAD.MOV.U32 R26, RZ, RZ, R3 ;  /* 0x000000ffff1a7224 */ /* 0x000fc400078e0003 */
[----:B------:R-:W-:Y:S01]  /*11fa0*/  IMAD.MOV.U32 R27, RZ, RZ, R2 ;  /* 0x000000ffff1b7224 */ /* 0x000fe200078e0002 */
[----:B------:R-:W3:Y:S04]  /*11fb0*/  LDL.LU R3, [R1+0x13b4] ;  /* 0x0013b40001037983 */ /* 0x000ee80000300800 */
[----:B------:R-:W3:Y:S04]  /*11fc0*/  LDL.LU R2, [R1+0x13b0] ;  /* 0x0013b00001027983 */ /* 0x000ee80000300800 */
        /* <DEDUP_REMOVED lines=21> */
[----:B------:R0:W-:Y:S04]  /*12120*/  STL.64 [R1+0x1360], R26 ;  /* 0x0013601a01007387 */ /* 0x0001e80000100a00 */
[----:B------:R-:W2:Y:S04]  /*12130*/  LDL.LU R24, [R1+0x450] ;  /* 0x0004500001187983 */ /* 0x000ea80000300800 */
[----:B------:R-:W2:Y:S04]  /*12140*/  LDL.LU R25, [R1+0x454] ;  /* 0x0004540001197983 */ /* 0x000ea80000300800 */
[----:B0-----:R-:W2:Y:S04]  /*12150*/  LDL.LU R26, [R1+0x458] ;  /* 0x00045800011a7983 */ /* 0x001ea80000300800 */
[----:B------:R-:W2:Y:S04]  /*12160*/  LDL.LU R27, [R1+0x45c] ;  /* 0x00045c00011b7983 */ /* 0x000ea80000300800 */
[----:B--2---:R-:W-:Y:S04]  /*12170*/  STL.64 [R1+0x1380], R26 ;  /* 0x0013801a01007387 */ /* 0x004fe80000100a00 */
[----:B------:R0:W-:Y:S04]  /*12180*/  STL.64 [R1+0x1378], R24 ;  /* 0x0013781801007387 */ /* 0x0001e80000100a00 */
[----:B0-----:R-:W2:Y:S04]  /*12190*/  LDL.LU R24, [R1+0x420] ;  /* 0x0004200001187983 */ /* 0x001ea80000300800 */
[----:B------:R-:W2:Y:S04]  /*121a0*/  LDL.LU R25, [R1+0x424] ;  /* 0x0004240001197983 */ /* 0x000ea80000300800 */
[----:B------:R-:W2:Y:S04]  /*121b0*/  LDL.LU R26, [R1+0x428] ;  /* 0x00042800011a7983 */ /* 0x000ea80000300800 */
[----:B------:R-:W2:Y:S04]  /*121c0*/  LDL.LU R27, [R1+0x42c] ;  /* 0x00042c00011b7983 */ /* 0x000ea80000300800 */
[----:B------:R-:W2:Y:S04]  /*121d0*/  LDL.LU R16, [R1+0x5a0] ;  /* 0x0005a00001107983 */ /* 0x000ea80000300800 */
[----:B------:R-:W2:Y:S04]  /*121e0*/  LDL.LU R17, [R1+0x5a4] ;  /* 0x0005a40001117983 */ /* 0x000ea80000300800 */
[----:B------:R-:W2:Y:S04]  /*121f0*/  LDL.LU R18, [R1+0x5a8] ;  /* 0x0005a80001127983 */ /* 0x000ea80000300800 */
[----:B------:R-:W2:Y:S04]  /*12200*/  LDL.LU R19, [R1+0x5ac] ;  /* 0x0005ac0001137983 */ /* 0x000ea80000300800 */
[----:B--2---:R-:W-:Y:S04]  /*12210*/  STL.64 [R1+0x13a8], R18 ;  /* 0x0013a81201007387 */ /* 0x004fe80000100a00 */
[----:B------:R0:W-:Y:S04]  /*12220*/  STL.64 [R1+0x13a0], R16 ;  /* 0x0013a01001007387 */ /* 0x0001e80000100a00 */
[----:B0-----:R-:W2:Y:S04]  /*12230*/  LDL.LU R16, [R1+0x690] ;  /* 0x0006900001107983 */ /* 0x001ea80000300800 */
[----:B------:R-:W2:Y:S04]  /*12240*/  LDL.LU R17, [R1+0x694] ;  /* 0x0006940001117983 */ /* 0x000ea80000300800 */
[----:B------:R-:W2:Y:S04]  /*12250*/  LDL.LU R18, [R1+0x698] ;  /* 0x0006980001127983 */ /* 0x000ea80000300800 */
[----:B------:R-:W2:Y:S04]  /*12260*/  LDL.LU R19, [R1+0x69c] ;  /* 0x00069c0001137983 */ /* 0x000ea80000300800 */
[----:B------:R0:W-:Y:S04]  /*12270*/  STL.64 [R1+0x1390], R26 ;  /* 0x0013901a01007387 */ /* 0x0001e80000100a00 */
[----:B------:R-:W-:Y:S04]  /*12280*/  STL.64 [R1+0x1388], R24 ;  /* 0x0013881801007387 */ /* 0x000fe80000100a00 */
[----:B------:R-:W2:Y:S04]  /*12290*/  LDL.64 R22, [R1+0xb8] ;  /* 0x0000b80001167983 */ /* 0x000ea80000100a00 */
[----:B0-----:R-:W2:Y:S04]  /*122a0*/  LDL.64 R26, [R1+0xc8] ;  /* 0x0000c800011a7983 */ /* 0x001ea80000100a00 */
[----:B----4-:R-:W-:Y:S04]  /*122b0*/  STL.64 [R1+0x1328], R6 ;  /* 0x0013280601007387 */ /* 0x010fe80000100a00 */
[----:B------:R0:W-:Y:S04]  /*122c0*/  STL.64 [R1+0x1320], R4 ;  /* 0x0013200401007387 */ /* 0x0001e80000100a00 */
[----:B0-----:R-:W4:Y:S04]  /*122d0*/  LDL.LU R4, [R1+0x260] ;  /* 0x0002600001047983 */ /* 0x001f280000300800 */
[----:B------:R-:W4:Y:S04]  /*122e0*/  LDL.LU R5, [R1+0x264] ;  /* 0x0002640001057983 */ /* 0x000f280000300800 */
[----:B------:R-:W2:Y:S04]  /*122f0*/  LDL.LU R6, [R1+0x268] ;  /* 0x0002680001067983 */ /* 0x000ea80000300800 */
[----:B------:R-:W2:Y:S04]  /*12300*/  LDL.LU R7, [R1+0x26c] ;  /* 0x00026c0001077983 */ /* 0x000ea80000300800 */
[----:B--2---:R-:W-:Y:S04]  /*12310*/  STL.64 [R1+0x1340], R6 ;  /* 0x0013400601007387 */ /* 0x004fe80000100a00 */
[----:B----4-:R0:W-:Y:S04]  /*12320*/  STL.64 [R1+0x1338], R4 ;  /* 0x0013380401007387 */ /* 0x0101e80000100a00 */
[----:B0-----:R-:W2:Y:S04]  /*12330*/  LDL.LU R4, [R1+0x270] ;  /* 0x0002700001047983 */ /* 0x001ea80000300800 */
[----:B------:R-:W2:Y:S04]  /*12340*/  LDL.LU R5, [R1+0x274] ;  /* 0x0002740001057983 */ /* 0x000ea80000300800 */
[----:B------:R-:W4:Y:S04]  /*12350*/  LDL.LU R6, [R1+0x278] ;  /* 0x0002780001067983 */ /* 0x000f280000300800 */
[----:B------:R-:W4:Y:S04]  /*12360*/  LDL.LU R7, [R1+0x27c] ;  /* 0x00027c0001077983 */ /* 0x000f280000300800 */
[----:B----4-:R-:W-:Y:S04]  /*12370*/  STL.64 [R1+0x1358], R6 ;  /* 0x0013580601007387 */ /* 0x010fe80000100a00 */
[----:B--2---:R0:W-:Y:S04]  /*12380*/  STL.64 [R1+0x1350], R4 ;  /* 0x0013500401007387 */ /* 0x0041e80000100a00 */
[----:B0-----:R-:W2:Y:S04]  /*12390*/  LDL.LU R4, [R1+0x2e0] ;  /* 0x0002e00001047983 */ /* 0x001ea80000300800 */
[----:B------:R-:W2:Y:S04]  /*123a0*/  LDL.LU R5, [R1+0x2e4] ;  /* 0x0002e40001057983 */ /* 0x000ea80000300800 */
[----:B------:R-:W2:Y:S04]  /*123b0*/  LDL.LU R6, [R1+0x2e8] ;  /* 0x0002e80001067983 */ /* 0x000ea80000300800 */
[----:B------:R-:W2:Y:S04]  /*123c0*/  LDL.LU R7, [R1+0x2ec] ;  /* 0x0002ec0001077983 */ /* 0x000ea80000300800 */
[----:B------:R-:W4:Y:S04]  /*123d0*/  LDL.64 R14, [R1+0x108] ;  /* 0x00010800010e7983 */ /* 0x000f280000100a00 */
[----:B----4-:R3:W-:Y:S02]  /*123e0*/  STL.64 [R1+0x12b8], R14 ;  /* 0x0012b80e01007387 */ /* 0x0107e40000100a00 */
[----:B---3--:R-:W-:-:S02]  /*123f0*/  IMAD.MOV.U32 R14, RZ, RZ, R3 ;  /* 0x000000ffff0e7224 */ /* 0x008fc400078e0003 */
[----:B------:R-:W-:-:S07]  /*12400*/  IMAD.MOV.U32 R15, RZ, RZ, R0 ;  /* 0x000000ffff0f7224 */ /* 0x000fce00078e0000 */
[----:B------:R-:W-:Y:S01]  /*12410*/  HMMA.16816.F32 R12, R8, R14, R16 ;  /* 0x0000000e080c723c */ /* 0x000fe20000001810 */
[----:B------:R-:W3:Y:S04]  /*12420*/  LDL.LU.64 R18, [R1+0x13a8] ;  /* 0x0013a80001127983 */ /* 0x000ee80000300a00 */
[----:B------:R-:W3:-:S14]  /*12430*/  LDL.LU.64 R16, [R1+0x13a0] ;  /* 0x0013a00001107983 */ /* 0x000edc0000300a00 */
[----:B------:R-:W-:Y:S04]  /*12440*/  STL.64 [R1+0x3a0], R12 ;  /* 0x0003a00c01007387 */ /* 0x000fe80000100a00 */
[----:B------:R0:W-:Y:S04]  /*12450*/  STL.64 [R1+0x3a8], R14 ;  /* 0x0003a80e01007387 */ /* 0x0001e80000100a00 */
[----:B0-----:R-:W4:Y:S01]  /*12460*/  LDL.64 R14, [R1+0x118] ;  /* 0x00011800010e7983 */ /* 0x001f220000100a00 */
[----:B---3--:R-:W-:Y:S03]  /*12470*/  HMMA.16816.F32 R16, R8, R26, R16 ;  /* 0x0000001a0810723c */ /* 0x008fe60000001810 */
[----:B----4-:R0:W-:Y:S04]  /*12480*/  STL.64 [R1+0x12c8], R14 ;  /* 0x0012c80e01007387 */ /* 0x0101e80000100a00 */
[----:B------:R-:W3:Y:S04]  /*12490*/  LDL.LU R12, [R1] ;  /* 0x00000000010c7983 */ /* 0x000ee80000300800 */
[----:B------:R-:W3:Y:S04]  /*124a0*/  LDL.LU R13, [R1+0x4] ;  /* 0x00000400010d7983 */ /* 0x000ee80000300800 */
[----:B0-----:R-:W3:Y:S04]  /*124b0*/  LDL.LU R14, [R1+0x8] ;  /* 0x00000800010e7983 */ /* 0x001ee80000300800 */
[----:B------:R-:W3:Y:S04]  /*124c0*/  LDL.LU R15, [R1+0xc] ;  /* 0x00000c00010f7983 */ /* 0x000ee80000300800 */
[----:B------:R0:W-:Y:S04]  /*124d0*/  STL.64 [R1+0x390], R16 ;  /* 0x0003901001007387 */ /* 0x0001e80000100a00 */
[----:B------:R1:W-:Y:S01]  /*124e0*/  STL.64 [R1+0x398], R18 ;  /* 0x0003981201007387 */ /* 0x0003e20000100a00 */
[----:B0-----:R-:W-:-:S02]  /*124f0*/  IMAD.MOV.U32 R17, RZ, RZ, R26 ;  /* 0x000000ffff117224 */ /* 0x001fc400078e001a */
[----:B------:R-:W-:Y:S01]  /*12500*/  IMAD.MOV.U32 R16, RZ, RZ, R27 ;  /* 0x000000ffff107224 */ /* 0x000fe200078e001b */
[----:B-1----:R-:W4:Y:S04]  /*12510*/  LDL.LU.64 R18, [R1+0x1398] ;  /* 0x0013980001127983 */ /* 0x002f280000300a00 */
[----:B------:R-:W2:Y:S04]  /*12520*/  LDL.LU.64 R26, [R1+0x1390] ;  /* 0x00139000011a7983 */ /* 0x000ea80000300a00 */
[----:B------:R-:W2:Y:S01]  /*12530*/  LDL.LU.64 R24, [R1+0x1388] ;  /* 0x0013880001187983 */ /* 0x000ea20000300a00 */
        /* <DEDUP_REMOVED lines=9> */
[----:B------:R-:W3:Y:S01]  /*125d0*/  LDL.LU.64 R20, [R1+0x1368] ;  /* 0x0013680001147983 */ /* 0x000ee20000300a00 */
[----:B--2---:R-:W-:-:S15]  /*125e0*/  HMMA.16816.F32 R24, R8, R22, R24 ;  /* 0x000000160818723c */ /* 0x004fde0000001818 */
[----:B------:R-:W-:-:S04]  /*125f0*/  NOP ;  /* 0x0000000000007918 */ /* 0x000fc80000000000 */
[----:B------:R-:W-:Y:S04]  /*12600*/  STL.64 [R1+0x450], R24 ;  /* 0x0004501801007387 */ /* 0x000fe80000100a00 */
[----:B------:R0:W-:Y:S04]  /*12610*/  STL.64 [R1+0x458], R26 ;  /* 0x0004581a01007387 */ /* 0x0001e80000100a00 */
[----:B0-----:R-:W2:Y:S04]  /*12620*/  LDL.LU.64 R26, [R1+0x1360] ;  /* 0x00136000011a7983 */ /* 0x001ea80000300a00 */
[----:B------:R-:W-:Y:S04]  /*12630*/  STL.64 [R1+0x1250], R22 ;  /* 0x0012501601007387 */ /* 0x000fe80000100a00 */
[----:B---3--:R0:W-:Y:S04]  /*12640*/  STL.64 [R1+0x12c0], R20 ;  /* 0x0012c01401007387 */ /* 0x0081e80000100a00 */
[----:B0-----:R-:W3:Y:S04]  /*12650*/  LDL.LU R20, [R1+0xb80] ;  /* 0x000b800001147983 */ /* 0x001ee80000300800 */
[----:B------:R-:W3:Y:S04]  /*12660*/  LDL.LU R21, [R1+0xb84] ;  /* 0x000b840001157983 */ /* 0x000ee80000300800 */
[----:B------:R-:W3:Y:S04]  /*12670*/  LDL.LU R22, [R1+0xb88] ;  /* 0x000b880001167983 */ /* 0x000ee80000300800 */
        /* <DEDUP_REMOVED lines=37> */
[----:B------:R-:W-:Y:S01]  /*128d0*/  STL.64 [R1+0x1288], R18 ;  /* 0x0012881201007387 */ /* 0x000fe20000100a00 */
[----:B--2---:R-:W-:-:S15]  /*128e0*/  HMMA.16816.F32 R4, R8, R26, R4 ;  /* 0x0000001a0804723c */ /* 0x004fde0000001804 */
        /* <DEDUP_REMOVED lines=9> */
[----:B--2---:R-:W-:Y:S03]  /*12980*/  HMMA.16816.F32 R8, R8, R6, R12 ;  /* 0x000000060808723c */ /* 0x004fe6000000180c */
[----:B------:R-:W3:Y:S04]  /*12990*/  LDL.LU.64 R14, [R1+0x12c8] ;  /* 0x0012c800010e7983 */ /* 0x000ee80000300a00 */
[----:B------:R-:W-:-:S12]  /*129a0*/  LDSM.16.MT88.4 R4, [R2+0x4200] ;  /* 0x004200000204783b */ /* 0x000fd80000004200 */
[----:B------:R-:W-:Y:S04]  /*129b0*/  STL.64 [R1+0x800], R8 ;  /* 0x0008000801007387 */ /* 0x000fe80000100a00 */
[----:B------:R-:W-:Y:S04]  /*129c0*/  STL.64 [R1+0x808], R10 ;  /* 0x0008080a01007387 */ /* 0x000fe80000100a00 */
[----:B------:R-:W0:Y:S04]  /*129d0*/  LDSM.16.MT88.4 R8, [R2+0x4280] ;  /* 0x004280000208783b */ /* 0x000e280000004200 */
[----:B0-----:R-:W-:Y:S04]  /*129e0*/  STL.64 [R1+0x11a8], R10 ;  /* 0x0011a80a01007387 */ /* 0x001fe80000100a00 */
[----:B------:R0:W-:Y:S04]  /*129f0*/  STL.64 [R1+0x11a0], R8 ;  /* 0x0011a00801007387 */ /* 0x0001e80000100a00 */
[----:B0-----:R-:W2:Y:S04]  /*12a00*/  LDL.LU R8, [R1+0xaf0] ;  /* 0x000af00001087983 */ /* 0x001ea80000300800 */
[----:B------:R-:W2:Y:S04]  /*12a10*/  LDL.LU R9, [R1+0xaf4] ;  /* 0x000af40001097983 */ /* 0x000ea80000300800 */
[----:B------:R-:W2:Y:S04]  /*12a20*/  LDL.LU R10, [R1+0xaf8] ;  /* 0x000af800010a7983 */ /* 0x000ea80000300800 */
[----:B------:R-:W2:Y:S01]  /*12a30*/  LDL.LU R11, [R1+0xafc] ;  /* 0x000afc00010b7983 */ /* 0x000ea20000300800 */
[----:B---3--:R-:W-:Y:S01]  /*12a40*/  HMMA.16816.F32 R20, R4, R14, R20 ;  /* 0x0000000e0414723c */ /* 0x008fe20000001814 */
[----:B------:R-:W-:-:S02]  /*12a50*/  IMAD.MOV.U32 R3, RZ, RZ, R14 ;  /* 0x000000ffff037224 */ /* 0x000fc400078e000e */
[----:B------:R-:W-:-:S15]  /*12a60*/  IMAD.MOV.U32 R0, RZ, RZ, R15 ;  /* 0x000000ffff007224 */ /* 0x000fde00078e000f */
[----:B------:R-:W-:Y:S01]  /*12a70*/  NOP ;  /* 0x0000000000007918 */ /* 0x000fe20000000000 */
[----:B------:R0:W-:Y:S04]  /*12a80*/  STL.64 [R1+0x330], R20 ;  /* 0x0003301401007387 */ /* 0x0001e80000100a00 */
[----:B------:R-:W-:Y:S04]  /*12a90*/  STL.64 [R1+0x338], R22 ;  /* 0x0003381601007387 */ /* 0x000fe80000100a00 */
[----:B0-----:R-:W3:Y:S04]  /*12aa0*/  LDL.LU.64 R20, [R1+0x12c0] ;  /* 0x0012c00001147983 */ /* 0x001ee80000300a00 */
[----:B------:R-:W2:Y:S02]  /*12ab0*/  LDL.LU.64 R14, [R1+0x12b8] ;  /* 0x0012b800010e7983 */ /* 0x000ea40000300a00 */
[----:B--2---:R-:W-:-:S15]  /*12ac0*/  HMMA.16816.F32 R8, R4, R14, R8 ;  /* 0x0000000e0408723c */ /* 0x004fde0000001808 */
[----:B------:R-:W-:-:S04]  /*12ad0*/  NOP ;  /* 0x0000000000007918 */ /* 0x000fc80000000000 */
[----:B------:R0:W-:Y:S04]  /*12ae0*/  STL.64 [R1+0x320], R8 ;  /* 0x0003200801007387 */ /* 0x0001e80000100a00 */
[----:B------:R1:W-:Y:S01]  /*12af0*/  STL.64 [R1+0x328], R10 ;  /* 0x0003280a01007387 */ /* 0x0003e20000100a00 */
[----:B0-----:R-:W-:Y:S02]  /*12b00*/  IMAD.MOV.U32 R9, RZ, RZ, R14 ;  /* 0x000000ffff097224 */ /* 0x001fe400078e000e */
[----:B------:R-:W-:Y:S02]  /*12b10*/  IMAD.MOV.U32 R8, RZ, RZ, R15 ;  /* 0x000000ffff087224 */ /* 0x000fe400078e000f */
[----:B------:R-:W4:Y:S02]  /*12b20*/  LDL.LU.64 R14, [R1+0x12b0] ;  /* 0x0012b000010e7983 */ /* 0x000f240000300a00 */
[----:B----4-:R-:W-:Y:S01]  /*12b30*/  HMMA.16816.F32 R24, R4, R14, R24 ;  /* 0x0000000e0418723c */ /* 0x010fe20000001818 */
[----:B-1----:R-:W-:-:S02]  /*12b40*/  IMAD.MOV.U32 R11, RZ, RZ, R14 ;  /* 0x000000ffff0b7224 */ /* 0x002fc400078e000e */
[----:B------:R-:W-:-:S15]  /*12b50*/  IMAD.MOV.U32 R10, RZ, RZ, R15 ;  /* 0x000000ffff0a7224 */ /* 0x000fde00078e000f */
[----:B------:R-:W-:Y:S01]  /*12b60*/  NOP ;  /* 0x0000000000007918 */ /* 0x000fe20000000000 */
[----:B------:R-:W-:Y:S04]  /*12b70*/  STL.64 [R1+0x310], R24 ;  /* 0x0003101801007387 */ /* 0x000fe80000100a00 */
[----:B------:R-:W-:Y:S04]  /*12b80*/  STL.64 [R1+0x318], R26 ;  /* 0x0003181a01007387 */ /* 0x000fe80000100a00 */
[----:B------:R-:W-:Y:S04]  /*12b90*/  STL.64 [R1+0x11c0], R10 ;  /* 0x0011c00a01007387 */ /* 0x000fe80000100a00 */
[----:B------:R0:W-:Y:S04]  /*12ba0*/  STL.64 [R1+0x11b8], R8 ;  /* 0x0011b80801007387 */ /* 0x0001e80000100a00 */
[----:B0-----:R-:W2:Y:S04]  /*12bb0*/  LDL.LU R8, [R1+0x340] ;  /* 0x0003400001087983 */ /* 0x001ea80000300800 */
[----:B------:R-:W2:Y:S04]  /*12bc0*/  LDL.LU R9, [R1+0x344] ;  /* 0x0003440001097983 */ /* 0x000ea80000300800 */
[----:B------:R-:W4:Y:S04]  /*12bd0*/  LDL.LU R10, [R1+0x348] ;  /* 0x00034800010a7983 */ /* 0x000f280000300800 */
[----:B------:R-:W4:Y:S04]  /*12be0*/  LDL.LU R11, [R1+0x34c] ;  /* 0x00034c00010b7983 */ /* 0x000f280000300800 */
[----:B------:R-:W2:Y:S04]  /*12bf0*/  LDL.LU R24, [R1+0x370] ;  /* 0x0003700001187983 */ /* 0x000ea80000300800 */
[----:B------:R-:W2:Y:S04]  /*12c00*/  LDL.LU R25, [R1+0x374] ;  /* 0x0003740001197983 */ /* 0x000ea80000300800 */
[----:B------:R-:W2:Y:S04]  /*12c10*/  LDL.LU R26, [R1+0x378] ;  /* 0x00037800011a7983 */ /* 0x000ea80000300800 */
[----:B------:R-:W2:Y:S04]  /*12c20*/  LDL.LU R27, [R1+0x37c] ;  /* 0x00037c00011b7983 */ /* 0x000ea80000300800 */
[----:B------:R-:W2:Y:S04]  /*12c30*/  LDL.LU R12, [R1+0x380] ;  /* 0x00038000010c7983 */ /* 0x000ea80000300800 */
[----:B------:R-:W2:Y:S04]  /*12c40*/  LDL.LU R13, [R1+0x384] ;  /* 0x00038400010d7983 */ /* 0x000ea80000300800 */
[----:B------:R-:W2:Y:S04]  /*12c50*/  LDL.LU R14, [R1+0x388] ;  /* 0x00038800010e7983 */ /* 0x000ea80000300800 */
[----:B------:R-:W2:Y:S01]  /*12c60*/  LDL.LU R15, [R1+0x38c] ;  /* 0x00038c00010f7983 */ /* 0x000ea20000300800 */
[----:B------:R-:W-:-:S02]  /*12c70*/  IMAD.MOV.U32 R22, RZ, RZ, R28 ;  /* 0x000000ffff167224 */ /* 0x000fc400078e001c */
[----:B------:R-:W-:Y:S01]  /*12c80*/  IMAD.MOV.U32 R23, RZ, RZ, R29 ;  /* 0x000000ffff177224 */ /* 0x000fe200078e001d */
[----:B------:R-:W3:Y:S04]  /*12c90*/  LDL.LU R28, [R1+0x12a8] ;  /* 0x0012a800011c7983 */ /* 0x000ee80000300800 */
[----:B------:R-:W-:Y:S04]  /*12ca0*/  STL.64 [R1+0x1268], R22 ;  /* 0x0012681601007387 */ /* 0x000fe80000100a00 */
[----:B--2---:R0:W-:Y:S04]  /*12cb0*/  STL.64 [R1+0x1218], R14 ;  /* 0x0012180e01007387 */ /* 0x0041e80000100a00 */
[----:B------:R-:W-:Y:S04]  /*12cc0*/  STL.64 [R1+0x1210], R12 ;  /* 0x0012100c01007387 */ /* 0x000fe80000100a00 */
[----:B0-----:R-:W2:Y:S04]  /*12cd0*/  LDL.64 R14, [R1+0x78] ;  /* 0x00007800010e7983 */ /* 0x001ea80000100a00 */
[----:B--2---:R0:W-:Y:S04]  /*12ce0*/  STL.64 [R1+0x1228], R14 ;  /* 0x0012280e01007387 */ /* 0x0041e80000100a00 */
[----:B0-----:R-:W2:Y:S04]  /*12cf0*/  LDL.64 R14, [R1+0x88] ;  /* 0x00008800010e7983 */ /* 0x001ea80000100a00 */
[----:B--2---:R0:W-:Y:S04]  /*12d00*/  STL.64 [R1+0x1230], R14 ;  /* 0x0012300e01007387 */ /* 0x0041e80000100a00 */
[----:B0-----:R-:W2:Y:S01]  /*12d10*/  LDL.64 R14, [R1+0x98] ;  /* 0x00009800010e7983 */ /* 0x001ea20000100a00 */
[----:B------:R-:W-:-:S03]  /*12d20*/  IMAD.MOV.U32 R22, RZ, RZ, R17 ;  /* 0x000000ffff167224 */ /* 0x000fc600078e0011 */
[----:B--2---:R0:W-:Y:S04]  /*12d30*/  STL.64 [R1+0x1248], R14 ;  /* 0x0012480e01007387 */ /* 0x0041e80000100a00 */
[----:B------:R-:W2:Y:S04]  /*12d40*/  LDL.LU R12, [R1+0x5c0] ;  /* 0x0005c000010c7983 */ /* 0x000ea80000300800 */
[----:B------:R-:W2:Y:S04]  /*12d50*/  LDL.LU R13, [R1+0x5c4] ;  /* 0x0005c400010d7983 */ /* 0x000ea80000300800 */
[----:B0-----:R-:W2:Y:S04]  /*12d60*/  LDL.LU R14, [R1+0x5c8] ;  /* 0x0005c800010e7983 */ /* 0x001ea80000300800 */
[----:B------:R-:W2:Y:S01]  /*12d70*/  LDL.LU R15, [R1+0x5cc] ;  /* 0x0005cc00010f7983 */ /* 0x000ea20000300800 */
[----:B------:R-:W-:-:S05]  /*12d80*/  IMAD.MOV.U32 R23, RZ, RZ, R16 ;  /* 0x000000ffff177224 */ /* 0x000fca00078e0010 */
[----:B------:R-:W-:Y:S04]  /*12d90*/  STL.64 [R1+0x1280], R22 ;  /* 0x0012801601007387 */ /* 0x000fe80000100a00 */
        /* <DEDUP_REMOVED lines=10> */
[----:B--2---:R3:W-:Y:S04]  /*12e40*/  STL.64 [R1+0x1298], R18 ;  /* 0x0012981201007387 */ /* 0x0047e80000100a00 */
[----:B------:R-:W-:Y:S04]  /*12e50*/  STL.64 [R1+0x1290], R16 ;  /* 0x0012901001007387 */ /* 0x000fe80000100a00 */
[----:B------:R-:W2:Y:S01]  /*12e60*/  LDL.64 R22, [R1+0xd8] ;  /* 0x0000d80001167983 */ /* 0x000ea20000100a00 */
[----:B---3--:R-:W-:-:S02]  /*12e70*/  IMAD.MOV.U32 R19, RZ, RZ, R20 ;  /* 0x000000ffff137224 */ /* 0x008fc400078e0014 */
[----:B------:R-:W-:Y:S01]  /*12e80*/  IMAD.MOV.U32 R18, RZ, RZ, R21 ;  /* 0x000000ffff127224 */ /* 0x000fe200078e0015 */
[----:B--2---:R0:W-:Y:S04]  /*12e90*/  STL.64 [R1+0x12a0], R22 ;  /* 0x0012a01601007387 */ /* 0x0041e80000100a00 */
[----:B------:R-:W2:Y:S04]  /*12ea0*/  LDL.LU R20, [R1+0x9f0] ;  /* 0x0009f00001147983 */ /* 0x000ea80000300800 */
[----:B------:R-:W2:Y:S04]  /*12eb0*/  LDL.LU R21, [R1+0x9f4] ;  /* 0x0009f40001157983 */ /* 0x000ea80000300800 */
[----:B0-----:R-:W2:Y:S04]  /*12ec0*/  LDL.LU R22, [R1+0x9f8] ;  /* 0x0009f80001167983 */ /* 0x001ea80000300800 */
[----:B------:R-:W2:Y:S04]  /*12ed0*/  LDL.LU R23, [R1+0x9fc] ;  /* 0x0009fc0001177983 */ /* 0x000ea80000300800 */
[----:B------:R-:W-:Y:S04]  /*12ee0*/  STL.64 [R1+0x1278], R14 ;  /* 0x0012780e01007387 */ /* 0x000fe80000100a00 */
[----:B------:R0:W-:Y:S04]  /*12ef0*/  STL.64 [R1+0x1270], R12 ;  /* 0x0012700c01007387 */ /* 0x0001e80000100a00 */
[----:B0-----:R-:W3:Y:S04]  /*12f00*/  LDL.LU R12, [R1+0x790] ;  /* 0x00079000010c7983 */ /* 0x001ee80000300800 */
[----:B------:R-:W3:Y:S04]  /*12f10*/  LDL.LU R13, [R1+0x794] ;  /* 0x00079400010d7983 */ /* 0x000ee80000300800 */
[----:B------:R-:W3:Y:S04]  /*12f20*/  LDL.LU R14, [R1+0x798] ;  /* 0x00079800010e7983 */ /* 0x000ee80000300800 */
[----:B------:R-:W3:Y:S04]  /*12f30*/  LDL.LU R15, [R1+0x79c] ;  /* 0x00079c00010f7983 */ /* 0x000ee80000300800 */
[----:B------:R0:W-:Y:S04]  /*12f40*/  STL.64 [R1+0x11f8], R26 ;  /* 0x0011f81a01007387 */ /* 0x0001e80000100a00 */
[----:B------:R1:W-:Y:S04]  /*12f50*/  STL.64 [R1+0x11f0], R24 ;  /* 0x0011f01801007387 */ /* 0x0003e80000100a00 */
[----:B0-----:R-:W2:Y:S04]  /*12f60*/  LDL.64 R26, [R1+0x68] ;  /* 0x00006800011a7983 */ /* 0x001ea80000100a00 */
[----:B--2---:R0:W-:Y:S04]  /*12f70*/  STL.64 [R1+0x1220], R26 ;  /* 0x0012201a01007387 */ /* 0x0041e80000100a00 */
[----:B-1----:R-:W2:Y:S04]  /*12f80*/  LDL.LU R24, [R1+0x480] ;  /* 0x0004800001187983 */ /* 0x002ea80000300800 */
[----:B------:R-:W2:Y:S04]  /*12f90*/  LDL.LU R25, [R1+0x484] ;  /* 0x0004840001197983 */ /* 0x000ea80000300800 */
[----:B0-----:R-:W2:Y:S04]  /*12fa0*/  LDL.LU R26, [R1+0x488] ;  /* 0x00048800011a7983 */ /* 0x001ea80000300800 */
[----:B------:R-:W2:Y:S01]  /*12fb0*/  LDL.LU R27, [R1+0x48c] ;  /* 0x00048c00011b7983 */ /* 0x000ea20000300800 */
[C---:B------:R-:W-:Y:S03]  /*12fc0*/  HMMA.16816.F32 R16, R4.reuse, R18, R20 ;  /* 0x000000120410723c */ /* 0x040fe60000001814 */
[----:B--2---:R-:W-:Y:S04]  /*12fd0*/  STL.64 [R1+0x1240], R26 ;  /* 0x0012401a01007387 */ /* 0x004fe80000100a00 */
[----:B------:R0:W-:Y:S04]  /*12fe0*/  STL.64 [R1+0x1238], R24 ;  /* 0x0012381801007387 */ /* 0x0001e80000100a00 */
[----:B0-----:R-:W2:Y:S04]  /*12ff0*/  LDL.LU R24, [R1+0x350] ;  /* 0x0003500001187983 */ /* 0x001ea80000300800 */
[----:B------:R-:W2:Y:S04]  /*13000*/  LDL.LU R25, [R1+0x354] ;  /* 0x0003540001197983 */ /* 0x000ea80000300800 */
[----:B------:R-:W2:Y:S04]  /*13010*/  LDL.LU R26, [R1+0x358] ;  /* 0x00035800011a7983 */ /* 0x000ea80000300800 */
[----:B------:R-:W2:Y:S04]  /*13020*/  LDL.LU R27, [R1+0x35c] ;  /* 0x00035c00011b7983 */ /* 0x000ea80000300800 */
[----:B----4-:R-:W-:Y:S04]  /*13030*/  STL.64 [R1+0x11d0], R10 ;  /* 0x0011d00a01007387 */ /* 0x010fe80000100a00 */
[----:B------:R0:W-:Y:S04]  /*13040*/  STL.64 [R1+0x11c8], R8 ;  /* 0x0011c80801007387 */ /* 0x0001e80000100a00 */
[----:B0-----:R-:W4:Y:S04]  /*13050*/  LDL.LU R8, [R1+0x360] ;  /* 0x0003600001087983 */ /* 0x001f280000300800 */
[----:B------:R-:W4:Y:S04]  /*13060*/  LDL.LU R9, [R1+0x364] ;  /* 0x0003640001097983 */ /* 0x000f280000300800 */
[----:B------:R-:W2:Y:S04]  /*13070*/  LDL.LU R10, [R1+0x368] ;  /* 0x00036800010a7983 */ /* 0x000ea80000300800 */
[----:B------:R-:W2:Y:S04]  /*13080*/  LDL.LU R11, [R1+0x36c] ;  /* 0x00036c00010b7983 */ /* 0x000ea80000300800 */
[----:B--2---:R0:W-:Y:S04]  /*13090*/  STL.64 [R1+0x11e0], R10 ;  /* 0x0011e00a01007387 */ /* 0x0041e80000100a00 */
[----:B----4-:R-:W-:Y:S04]  /*130a0*/  STL.64 [R1+0x11d8], R8 ;  /* 0x0011d80801007387 */ /* 0x010fe80000100a00 */
[----:B0-----:R-:W2:Y:S04]  /*130b0*/  LDL.64 R10, [R1+0x58] ;  /* 0x00005800010a7983 */ /* 0x001ea80000100a00 */
[----:B------:R-:W4:Y:S04]  /*130c0*/  LDL.LU.64 R22, [R1+0x12a0] ;  /* 0x0012a00001167983 */ /* 0x000f280000300a00 */
[----:B------:R-:W-:Y:S04]  /*130d0*/  STL.64 [R1+0x300], R16 ;  /* 0x0003001001007387 */ /* 0x000fe80000100a00 */
[----:B------:R0:W-:Y:S04]  /*130e0*/  STL.64 [R1+0x308], R18 ;  /* 0x0003081201007387 */ /* 0x0001e80000100a00 */
[----:B0-----:R-:W4:Y:S04]  /*130f0*/  LDL.LU.64 R18, [R1+0x1298] ;  /* 0x0012980001127983 */ /* 0x001f280000300a00 */
[----:B------:R-:W4:Y:S02]  /*13100*/  LDL.LU.64 R16, [R1+0x1290] ;  /* 0x0012900001107983 */ /* 0x000f240000300a00 */
[----:B----4-:R-:W-:-:S15]  /*13110*/  HMMA.16816.F32 R16, R4, R22, R16 ;  /* 0x000000160410723c */ /* 0x010fde0000001810 */
[----:B------:R-:W-:-:S04]  /*13120*/  NOP ;  /* 0x0000000000007918 */ /* 0x000fc80000000000 */
[----:B------:R0:W-:Y:S04]  /*13130*/  STL.64 [R1+0x2f0], R16 ;  /* 0x0002f01001007387 */ /* 0x0001e80000100a00 */
[----:B------:R1:W-:Y:S01]  /*13140*/  STL.64 [R1+0x2f8], R18 ;  /* 0x0002f81201007387 */ /* 0x0003e20000100a00 */
[----:B0-----:R-:W-:-:S03]  /*13150*/  IMAD.MOV.U32 R17, RZ, RZ, R22 ;  /* 0x000000ffff117224 */ /* 0x001fc600078e0016 */
[----:B-1----:R-:W4:Y:S01]  /*13160*/  LDL.LU.64 R18, [R1+0x1288] ;  /* 0x0012880001127983 */ /* 0x002f220000300a00 */
[----:B------:R-:W-:-:S03]  /*13170*/  IMAD.MOV.U32 R16, RZ, RZ, R23 ;  /* 0x000000ffff107224 */ /* 0x000fc600078e0017 */
[----:B------:R-:W3:Y:S02]  /*13180*/  LDL.LU.64 R22, [R1+0x1280] ;  /* 0x0012800001167983 */ /* 0x000ee40000300a00 */
[----:B---3--:R-:W-:Y:S02]  /*13190*/  HMMA.16816.F32 R20, R4, R22, R12 ;  /* 0x000000160414723c */ /* 0x008fe4000000180c */
[----:B------:R-:W3:Y:S04]  /*131a0*/  LDL.LU.64 R14, [R1+0x1278] ;  /* 0x00127800010e7983 */ /* 0x000ee80000300a00 */
[----:B------:R-:W3:-:S13]  /*131b0*/  LDL.LU.64 R12, [R1+0x1270] ;  /* 0x00127000010c7983 */ /* 0x000eda0000300a00 */
[----:B------:R-:W-:Y:S04]  /*131c0*/  STL.64 [R1+0x2e0], R20 ;  /* 0x0002e01401007387 */ /* 0x000fe80000100a00 */
[----:B------:R0:W-:Y:S04]  /*131d0*/  STL.64 [R1+0x2e8], R22 ;  /* 0x0002e81601007387 */ /* 0x0001e80000100a00 */
[----:B0-----:R-:W3:Y:S02]  /*131e0*/  LDL.LU.64 R22, [R1+0x1268] ;  /* 0x0012680001167983 */ /* 0x001ee40000300a00 */
[----:B---3--:R-:W-:Y:S02]  /*131f0*/  HMMA.16816.F32 R20, R4, R22, R12 ;  /* 0x000000160414723c */ /* 0x008fe4000000180c */
[----:B------:R-:W3:Y:S04]  /*13200*/  LDL.LU.64 R14, [R1+0x1260] ;  /* 0x00126000010e7983 */ /* 0x000ee80000300a00 */
[----:B------:R-:W3:-:S13]  /*13210*/  LDL.LU.64 R12, [R1+0x1258] ;  /* 0x00125800010c7983 */ /* 0x000eda0000300a00 */
[----:B------:R-:W-:Y:S04]  /*13220*/  STL.64 [R1+0x2d0], R20 ;  /* 0x0002d01401007387 */ /* 0x000fe80000100a00 */
[----:B------:R0:W-:Y:S04]  /*13230*/  STL.64 [R1+0x2d8], R22 ;  /* 0x0002d81601007387 */ /* 0x0001e80000100a00 */
[----:B0-----:R-:W3:Y:S02]  /*13240*/  LDL.LU.64 R22, [R1+0x1250] ;  /* 0x0012500001167983 */ /* 0x001ee40000300a00 */
[----:B---3--:R-:W-:-:S15]  /*13250*/  HMMA.16816.F32 R12, R4, R22, R12 ;  /* 0x00000016040c723c */ /* 0x008fde000000180c */
[----:B------:R-:W-:-:S04]  /*13260*/  NOP ;  /* 0x0000000000007918 */ /* 0x000fc80000000000 */
[----:B------:R-:W-:Y:S04]  /*13270*/  STL.64 [R1+0x2c0], R12 ;  /* 0x0002c00c01007387 */ /* 0x000fe80000100a00 */
[----:B------:R0:W-:Y:S04]  /*13280*/  STL.64 [R1+0x2c8], R14 ;  /* 0x0002c80e01007387 */ /* 0x0001e80000100a00 */
[----:B0-----:R-:W3:Y:S02]  /*13290*/  LDL.LU.64 R14, [R1+0x1248] ;  /* 0x00124800010e7983 */ /* 0x001ee40000300a00 */
[----:B---3--:R-:W-:Y:S01]  /*132a0*/  HMMA.16816.F32 R24, R4, R14, R24 ;  /* 0x0000000e0418723c */ /* 0x008fe20000001818 */
[----:B------:R-:W-:-:S02]  /*132b0*/  IMAD.MOV.U32 R21, RZ, RZ, R14 ;  /* 0x000000ffff157224 */ /* 0x000fc400078e000e */
[----:B------:R-:W-:-:S15]  /*132c0*/  IMAD.MOV.U32 R20, RZ, RZ, R15 ;  /* 0x000000ffff147224 */ /* 0x000fde00078e000f */
[----:B------:R-:W-:Y:S01]  /*132d0*/  NOP ;  /* 0x0000000000007918 */ /* 0x000fe20000000000 */
[----:B------:R-:W-:Y:S04]  /*132e0*/  STL.64 [R1+0x350], R24 ;  /* 0x0003501801007387 */ /* 0x000fe80000100a00 */
[----:B------:R0:W-:Y:S04]  /*132f0*/  STL.64 [R1+0x358], R26 ;  /* 0x0003581a01007387 */ /* 0x0001e80000100a00 */
[----:B0-----:R-:W3:Y:S04]  /*13300*/  LDL.LU.64 R26, [R1+0x1240] ;  /* 0x00124000011a7983 */ /* 0x001ee80000300a00 */
[----:B------:R-:W3:Y:S04]  /*13310*/  LDL.LU.64 R24, [R1+0x1238] ;  /* 0x0012380001187983 */ /* 0x000ee80000300a00 */
[----:B------:R-:W2:Y:S04]  /*13320*/  LDL.LU.64 R14, [R1+0x1230] ;  /* 0x00123000010e7983 */ /* 0x000ea80000300a00 */
[----:B------:R-:W-:Y:S04]  /*13330*/  STL.64 [R1+0x1108], R22 ;  /* 0x0011081601007387 */ /* 0x000fe80000100a00 */
[----:B------:R0:W-:Y:S04]  /*13340*/  STL.64 [R1+0x1100], R20 ;  /* 0x0011001401007387 */ /* 0x0001e80000100a00 */
[----:B0-----:R-:W2:Y:S04]  /*13350*/  LDL.LU R20, [R1+0x430] ;  /* 0x0004300001147983 */ /* 0x001ea80000300800 */
[----:B------:R-:W2:Y:S04]  /*13360*/  LDL.LU R21, [R1+0x434] ;  /* 0x0004340001157983 */ /* 0x000ea80000300800 */
[----:B------:R-:W2:Y:S04]  /*13370*/  LDL.LU R22, [R1+0x438] ;  /* 0x0004380001167983 */ /* 0x000ea80000300800 */
[----:B------:R-:W2:Y:S02]  /*13380*/  LDL.LU R23, [R1+0x43c] ;  /* 0x00043c0001177983 */ /* 0x000ea40000300800 */
[----:B--2---:R-:W-:-:S15]  /*13390*/  HMMA.16816.F32 R20, R4, R14, R20 ;  /* 0x0000000e0414723c */ /* 0x004fde0000001814 */
        /* <DEDUP_REMOVED lines=16> */
[----:B------:R-:W-:-:S15]  /*134a0*/  IMAD.MOV.U32 R29, RZ, RZ, R27 ;  /* 0x000000ffff1d7224 */ /* 0x000fde00078e001b */
[----:B------:R-:W-:-:S03]  /*134b0*/  NOP ;  /* 0x0000000000007918 */ /* 0x000fc60000000000 */
[----:B------:R-:W-:Y:S04]  /*134c0*/  STL.64 [R1+0x530], R12 ;  /* 0x0005300c01007387 */ /* 0x000fe80000100a00 */
[----:B------:R0:W-:Y:S04]  /*134d0*/  STL.64 [R1+0x538], R14 ;  /* 0x0005380e01007387 */ /* 0x0001e80000100a00 */
[----:B0-----:R-:W2:Y:S04]  /*134e0*/  LDL.LU R14, [R1+0x1208] ;  /* 0x00120800010e7983 */ /* 0x001ea80000300800 */
[----:B------:R-:W2:Y:S01]  /*134f0*/  LDL.LU.64 R12, [R1+0x1200] ;  /* 0x00120000010c7983 */ /* 0x000ea20000300a00 */
[----:B------:R-:W-:-:S03]  /*13500*/  IMAD.MOV.U32 R15, RZ, RZ, R26 ;  /* 0x000000ffff0f7224 */ /* 0x000fc600078e001a */
[----:B------:R-:W3:Y:S04]  /*13510*/  LDL.LU.64 R26, [R1+0x11f8] ;  /* 0x0011f800011a7983 */ /* 0x000ee80000300a00 */
[----:B------:R-:W3:Y:S02]  /*13520*/  LDL.LU.64 R24, [R1+0x11f0] ;  /* 0x0011f00001187983 */ /* 0x000ee40000300a00 */
[----:B---3--:R-:W-:-:S15]  /*13530*/  HMMA.16816.F32 R24, R4, R10, R24 ;  /* 0x0000000a0418723c */ /* 0x008fde0000001818 */
[----:B------:R-:W-:-:S04]  /*13540*/  NOP ;  /* 0x0000000000007918 */ /* 0x000fc80000000000 */
[----:B------:R0:W-:Y:S04]  /*13550*/  STL.64 [R1+0x580], R24 ;  /* 0x0005801801007387 */ /* 0x0001e80000100a00 */
[----:B------:R1:W-:Y:S01]  /*13560*/  STL.64 [R1+0x588], R26 ;  /* 0x0005881a01007387 */ /* 0x0003e20000100a00 */
[----:B0-----:R-:W-:-:S03]  /*13570*/  IMAD.MOV.U32 R25, RZ, RZ, R10 ;  /* 0x000000ffff197224 */ /* 0x001fc600078e000a */
[----:B-1----:R-:W3:Y:S01]  /*13580*/  LDL.LU.64 R26, [R1+0x11e8] ;  /* 0x0011e800011a7983 */ /* 0x002ee20000300a00 */
[----:B------:R-:W-:-:S03]  /*13590*/  IMAD.MOV.U32 R24, RZ, RZ, R11 ;  /* 0x000000ffff187224 */ /* 0x000fc600078e000b */
[----:B------:R-:W4:Y:S04]  /*135a0*/  LDL.LU.64 R10, [R1+0x11e0] ;  /* 0x0011e000010a7983 */ /* 0x000f280000300a00 */
[----:B------:R-:W4:Y:S02]  /*135b0*/  LDL.LU.64 R8, [R1+0x11d8] ;  /* 0x0011d80001087983 */ /* 0x000f240000300a00 */
[----:B----4-:R-:W-:-:S15]  /*135c0*/  HMMA.16816.F32 R8, R4, R18, R8 ;  /* 0x000000120408723c */ /* 0x010fde0000001808 */
[----:B------:R-:W-:-:S04]  /*135d0*/  NOP ;  /* 0x0000000000007918 */ /* 0x000fc80000000000 */
[----:B------:R-:W-:Y:S04]  /*135e0*/  STL.64 [R1+0x7f0], R8 ;  /* 0x0007f00801007387 */ /* 0x000fe80000100a00 */
[----:B------:R0:W-:Y:S04]  /*135f0*/  STL.64 [R1+0x7f8], R10 ;  /* 0x0007f80a01007387 */ /* 0x0001e80000100a00 */
[----:B0-----:R-:W3:Y:S04]  /*13600*/  LDL.LU.64 R10, [R1+0x11d0] ;  /* 0x0011d000010a7983 */ /* 0x001ee80000300a00 */
[----:B------:R-:W3:Y:S04]  /*13610*/  LDL.LU.64 R8, [R1+0x11c8] ;  /* 0x0011c80001087983 */ /* 0x000ee80000300a00 */
[----:B------:R0:W-:Y:S02]  /*13620*/  STL.64 [R1+0x1080], R18 ;  /* 0x0010801201007387 */ /* 0x0001e40000100a00 */
[----:B0-----:R-:W-:-:S02]  /*13630*/  IMAD.MOV.U32 R18, RZ, RZ, R25 ;  /* 0x000000ffff127224 */ /* 0x001fc400078e0019 */
[----:B------:R-:W-:Y:S01]  /*13640*/  IMAD.MOV.U32 R19, RZ, RZ, R24 ;  /* 0x000000ffff137224 */ /* 0x000fe200078e0018 */
[----:B---3--:R-:W-:-:S15]  /*13650*/  HMMA.16816.F32 R8, R4, R26, R8 ;  /* 0x0000001a0408723c */ /* 0x008fde0000001808 */
[----:B------:R-:W-:-:S04]  /*13660*/  NOP ;  /* 0x0000000000007918 */ /* 0x000fc80000000000 */
[----:B------:R-:W-:Y:S04]  /*13670*/  STL.64 [R1+0x7e0], R8 ;  /* 0x0007e00801007387 */ /* 0x000fe80000100a00 */
[----:B------:R0:W-:Y:S04]  /*13680*/  STL.64 [R1+0x7e8], R10 ;  /* 0x0007e80a01007387 */ /* 0x0001e80000100a00 */
[----:B0-----:R-:W3:Y:S04]  /*13690*/  LDL.LU.64 R10, [R1+0x11c0] ;  /* 0x0011c000010a7983 */ /* 0x001ee80000300a00 */
[----:B------:R-:W4:Y:S04]  /*136a0*/  LDL.LU.64 R8, [R1+0x11b8] ;  /* 0x0011b80001087983 */ /* 0x000f280000300a00 */
[----:B------:R-:W-:Y:S04]  /*136b0*/  STL.64 [R1+0x1098], R18 ;  /* 0x0010981201007387 */ /* 0x000fe80000100a00 */
[----:B------:R0:W-:Y:S04]  /*136c0*/  STL.64 [R1+0x1078], R26 ;  /* 0x0010781a01007387 */ /* 0x0001e80000100a00 */
[----:B------:R-:W2:Y:S04]  /*136d0*/  LDL.LU R24, [R1+0x400] ;  /* 0x0004000001187983 */ /* 0x000ea80000300800 */
[----:B------:R-:W2:Y:S04]  /*136e0*/  LDL.LU R25, [R1+0x404] ;  /* 0x0004040001197983 */ /* 0x000ea80000300800 */
[----:B0-----:R-:W2:Y:S04]  /*136f0*/  LDL.LU R26, [R1+0x408] ;  /* 0x00040800011a7983 */ /* 0x001ea80000300800 */
[----:B------:R-:W2:Y:S01]  /*13700*/  LDL.LU R27, [R1+0x40c] ;  /* 0x00040c00011b7983 */ /* 0x000ea20000300800 */
[----:B------:R-:W-:-:S02]  /*13710*/  IMAD.MOV.U32 R18, RZ, RZ, R15 ;  /* 0x000000ffff127224 */ /* 0x000fc400078e000f */
[----:B------:R-:W-:Y:S01]  /*13720*/  IMAD.MOV.U32 R19, RZ, RZ, R29 ;  /* 0x000000ffff137224 */ /* 0x000fe200078e001d */
[----:B------:R-:W3:Y:S04]  /*13730*/  LDL.LU R15, [R1+0x11b0] ;  /* 0x0011b000010f7983 */ /* 0x000ee80000300800 */
[----:B------:R-:W-:Y:S04]  /*13740*/  STL.64 [R1+0x10b0], R18 ;  /* 0x0010b01201007387 */ /* 0x000fe80000100a00 */
[----:B--2---:R-:W-:Y:S04]  /*13750*/  STL.64 [R1+0x1090], R26 ;  /* 0x0010901a01007387 */ /* 0x004fe80000100a00 */
[----:B------:R0:W-:Y:S04]  /*13760*/  STL.64 [R1+0x1088], R24 ;  /* 0x0010881801007387 */ /* 0x0001e80000100a00 */
[----:B0-----:R-:W2:Y:S04]  /*13770*/  LDL.LU R24, [R1+0x440] ;  /* 0x0004400001187983 */ /* 0x001ea80000300800 */
[----:B------:R-:W2:Y:S04]  /*13780*/  LDL.LU R25, [R1+0x444] ;  /* 0x0004440001197983 */ /* 0x000ea80000300800 */
[----:B------:R-:W2:Y:S04]  /*13790*/  LDL.LU R26, [R1+0x448] ;  /* 0x00044800011a7983 */ /* 0x000ea80000300800 */
[----:B------:R-:W2:Y:S01]  /*137a0*/  LDL.LU R27, [R1+0x44c] ;  /* 0x00044c00011b7983 */ /* 0x000ea20000300800 */
[----:B------:R-:W-:-:S02]  /*137b0*/  IMAD.MOV.U32 R18, RZ, RZ, R23 ;  /* 0x000000ffff127224 */ /* 0x000fc400078e0017 */
        /* <DEDUP_REMOVED lines=14> */
[----:B------:R-:W2:Y:S04]  /*138a0*/  LDL.64 R22, [R1+0xb8] ;  /* 0x0000b80001167983 */ /* 0x000ea80000100a00 */
[----:B--2---:R-:W-:Y:S04]  /*138b0*/  STL.64 [R1+0x1110], R22 ;  /* 0x0011101601007387 */ /* 0x004fe80000100a00 */
[----:B------:R-:W-:Y:S04]  /*138c0*/  STL.64 [R1+0x10d8], R26 ;  /* 0x0010d81a01007387 */ /* 0x000fe80000100a00 */
[----:B------:R0:W-:Y:S04]  /*138d0*/  STL.64 [R1+0x10d0], R24 ;  /* 0x0010d01801007387 */ /* 0x0001e80000100a00 */
[----:B0-----:R-:W2:Y:S04]  /*138e0*/  LDL.LU R24, [R1+0x670] ;  /* 0x0006700001187983 */ /* 0x001ea80000300800 */
[----:B------:R-:W2:Y:S04]  /*138f0*/  LDL.LU R25, [R1+0x674] ;  /* 0x0006740001197983 */ /* 0x000ea80000300800 */
[----:B------:R-:W2:Y:S04]  /*13900*/  LDL.LU R26, [R1+0x678] ;  /* 0x00067800011a7983 */ /* 0x000ea80000300800 */
[----:B------:R-:W2:Y:S04]  /*13910*/  LDL.LU R27, [R1+0x67c] ;  /* 0x00067c00011b7983 */ /* 0x000ea80000300800 */
[----:B------:R-:W2:Y:S01]  /*13920*/  LDL.64 R22, [R1+0xc8] ;  /* 0x0000c80001167983 */ /* 0x000ea20000100a00 */
[----:B------:R-:W-:-:S02]  /*13930*/  IMAD.MOV.U32 R19, RZ, RZ, R20 ;  /* 0x000000ffff137224 */ /* 0x000fc400078e0014 */
[----:B------:R-:W-:Y:S01]  /*13940*/  IMAD.MOV.U32 R18, RZ, RZ, R21 ;  /* 0x000000ffff127224 */ /* 0x000fe200078e0015 */
[----:B--2---:R0:W-:Y:S02]  /*13950*/  STL.64 [R1+0x1128], R22 ;  /* 0x0011281601007387 */ /* 0x0041e40000100a00 */
[----:B0-----:R-:W-:Y:S02]  /*13960*/  IMAD.MOV.U32 R22, RZ, RZ, R17 ;  /* 0x000000ffff167224 */ /* 0x001fe400078e0011 */
[----:B------:R-:W-:-:S05]  /*13970*/  IMAD.MOV.U32 R23, RZ, RZ, R16 ;  /* 0x000000ffff177224 */ /* 0x000fca00078e0010 */
[----:B------:R0:W-:Y:S04]  /*13980*/  STL.64 [R1+0x1148], R22 ;  /* 0x0011481601007387 */ /* 0x0001e80000100a00 */
[----:B------:R-:W2:Y:S04]  /*13990*/  LDL.LU R20, [R1+0xa60] ;  /* 0x000a600001147983 */ /* 0x000ea80000300800 */
[----:B------:R-:W2:Y:S04]  /*139a0*/  LDL.LU R21, [R1+0xa64] ;  /* 0x000a640001157983 */ /* 0x000ea80000300800 */
[----:B0-----:R-:W2:Y:S04]  /*139b0*/  LDL.LU R22, [R1+0xa68] ;  /* 0x000a680001167983 */ /* 0x001ea80000300800 */
[----:B------:R-:W2:Y:S04]  /*139c0*/  LDL.LU R23, [R1+0xa6c] ;  /* 0x000a6c0001177983 */ /* 0x000ea80000300800 */
[----:B--2---:R3:W-:Y:S04]  /*139d0*/  STL.64 [R1+0x1158], R22 ;  /* 0x0011581601007387 */ /* 0x0047e80000100a00 */
[----:B------:R-:W-:Y:S01]  /*139e0*/  STL.64 [R1+0x1150], R20 ;  /* 0x0011501401007387 */ /* 0x000fe20000100a00 */
[----:B---3--:R-:W-:-:S02]  /*139f0*/  IMAD.MOV.U32 R22, RZ, RZ, R11 ;  /* 0x000000ffff167224 */ /* 0x008fc400078e000b */
[----:B------:R-:W-:-:S05]  /*13a00*/  IMAD.MOV.U32 R23, RZ, RZ, R10 ;  /* 0x000000ffff177224 */ /* 0x000fca00078e000a */
[----:B------:R-:W-:Y:S04]  /*13a10*/  STL.64 [R1+0x1170], R22 ;  /* 0x0011701601007387 */ /* 0x000fe80000100a00 */
[----:B------:R-:W-:Y:S04]  /*13a20*/  STL.64 [R1+0x10e8], R26 ;  /* 0x0010e81a01007387 */ /* 0x000fe80000100a00 */
[----:B------:R0:W-:Y:S04]  /*13a30*/  STL.64 [R1+0x10e0], R24 ;  /* 0x0010e01801007387 */ /* 0x0001e80000100a00 */
[----:B0-----:R-:W2:Y:S04]  /*13a40*/  LDL.LU R24, [R1+0x720] ;  /* 0x0007200001187983 */ /* 0x001ea80000300800 */
[----:B------:R-:W2:Y:S04]  /*13a50*/  LDL.LU R25, [R1+0x724] ;  /* 0x0007240001197983 */ /* 0x000ea80000300800 */
[----:B------:R-:W3:Y:S04]  /*13a60*/  LDL.LU R26, [R1+0x728] ;  /* 0x00072800011a7983 */ /* 0x000ee80000300800 */
[----:B------:R-:W3:Y:S01]  /*13a70*/  LDL.LU R27, [R1+0x72c] ;  /* 0x00072c00011b7983 */ /* 0x000ee20000300800 */
[----:B----4-:R-:W-:-:S02]  /*13a80*/  IMAD.MOV.U32 R22, RZ, RZ, R9 ;  /* 0x000000ffff167224 */ /* 0x010fc400078e0009 */
[----:B------:R-:W-:-:S05]  /*13a90*/  IMAD.MOV.U32 R23, RZ, RZ, R8 ;  /* 0x000000ffff177224 */ /* 0x000fca00078e0008 */
[----:B------:R-:W-:Y:S04]  /*13aa0*/  STL.64 [R1+0x1188], R22 ;  /* 0x0011881601007387 */ /* 0x000fe80000100a00 */
[----:B---3--:R-:W-:Y:S04]  /*13ab0*/  STL.64 [R1+0x10f8], R26 ;  /* 0x0010f81a01007387 */ /* 0x008fe80000100a00 */
[----:B--2---:R0:W-:Y:S04]  /*13ac0*/  STL.64 [R1+0x10f0], R24 ;  /* 0x0010f01801007387 */ /* 0x0041e80000100a00 */
[----:B0-----:R-:W2:Y:S04]  /*13ad0*/  LDL.LU R24, [R1+0x840] ;  /* 0x0008400001187983 */ /* 0x001ea80000300800 */
[----:B------:R-:W2:Y:S04]  /*13ae0*/  LDL.LU R25, [R1+0x844] ;  /* 0x0008440001197983 */ /* 0x000ea80000300800 */
[----:B------:R-:W3:Y:S04]  /*13af0*/  LDL.LU R26, [R1+0x848] ;  /* 0x00084800011a7983 */ /* 0x000ee80000300800 */
[----:B------:R-:W3:Y:S04]  /*13b00*/  LDL.LU R27, [R1+0x84c] ;  /* 0x00084c00011b7983 */ /* 0x000ee80000300800 */
[----:B------:R-:W4:Y:S04]  /*13b10*/  LDL.64 R10, [R1+0x28] ;  /* 0x00002800010a7983 */ /* 0x000f280000100a00 */
[----:B---3--:R-:W-:Y:S04]  /*13b20*/  STL.64 [R1+0x1120], R26 ;  /* 0x0011201a01007387 */ /* 0x008fe80000100a00 */
[----:B--2---:R0:W-:Y:S04]  /*13b30*/  STL.64 [R1+0x1118], R24 ;  /* 0x0011181801007387 */ /* 0x0041e80000100a00 */
        /* <DEDUP_REMOVED lines=15> */
[----:B------:R-:W3:Y:S01]  /*13c30*/  LDL.LU R27, [R1+0xacc] ;  /* 0x000acc00011b7983 */ /* 0x000ee20000300800 */
[----:B----4-:R-:W-:Y:S03]  /*13c40*/  HMMA.16816.F32 R4, R4, R10, R12 ;  /* 0x0000000a0404723c */ /* 0x010fe6000000180c */
[----:B---3--:R-:W-:Y:S04]  /*13c50*/  STL.64 [R1+0x1180], R26 ;  /* 0x0011801a01007387 */ /* 0x008fe80000100a00 */
[----:B--2---:R0:W-:Y:S04]  /*13c60*/  STL.64 [R1+0x1178], R24 ;  /* 0x0011781801007387 */ /* 0x0041e80000100a00 */
[----:B0-----:R-:W2:Y:S04]  /*13c70*/  LDL.LU R24, [R1+0xb10] ;  /* 0x000b100001187983 */ /* 0x001ea80000300800 */
[----:B------:R-:W2:Y:S04]  /*13c80*/  LDL.LU R25, [R1+0xb14] ;  /* 0x000b140001197983 */ /* 0x000ea80000300800 */
[----:B------:R-:W3:Y:S04]  /*13c90*/  LDL.LU R26, [R1+0xb18] ;  /* 0x000b1800011a7983 */ /* 0x000ee80000300800 */
[----:B------:R-:W3:Y:S01]  /*13ca0*/  LDL.LU R27, [R1+0xb1c] ;  /* 0x000b1c00011b7983 */ /* 0x000ee20000300800 */
[----:B------:R-:W-:-:S02]  /*13cb0*/  IMAD.MOV.U32 R17, RZ, RZ, R10 ;  /* 0x000000ffff117224 */ /* 0x000fc400078e000a */
[----:B------:R-:W-:Y:S01]  /*13cc0*/  IMAD.MOV.U32 R16, RZ, RZ, R11 ;  /* 0x000000ffff107224 */ /* 0x000fe200078e000b */
[----:B---3--:R-:W-:Y:S04]  /*13cd0*/  STL.64 [R1+0x1198], R26 ;  /* 0x0011981a01007387 */ /* 0x008fe80000100a00 */
[----:B--2---:R0:W-:Y:S04]  /*13ce0*/  STL.64 [R1+0x1190], R24 ;  /* 0x0011901801007387 */ /* 0x0041e80000100a00 */
[----:B0-----:R-:W2:Y:S04]  /*13cf0*/  LDL.LU R24, [R1+0xb70] ;  /* 0x000b700001187983 */ /* 0x001ea80000300800 */
[----:B------:R-:W2:Y:S04]  /*13d00*/  LDL.LU R25, [R1+0xb74] ;  /* 0x000b740001197983 */ /* 0x000ea80000300800 */
[----:B------:R-:W2:Y:S04]  /*13d10*/  LDL.LU R26, [R1+0xb78] ;  /* 0x000b7800011a7983 */ /* 0x000ea80000300800 */
[----:B------:R-:W2:Y:S04]  /*13d20*/  LDL.LU R27, [R1+0xb7c] ;  /* 0x000b7c00011b7983 */ /* 0x000ea80000300800 */
[----:B------:R0:W-:Y:S04]  /*13d30*/  STL.64 [R1+0x7c0], R4 ;  /* 0x0007c00401007387 */ /* 0x0001e80000100a00 */
[----:B------:R1:W-:Y:S04]  /*13d40*/  STL.64 [R1+0x7c8], R6 ;  /* 0x0007c80601007387 */ /* 0x0003e80000100a00 */
[----:B------:R-:W2:Y:S04]  /*13d50*/  LDL.LU.64 R10, [R1+0x11a8] ;  /* 0x0011a800010a7983 */ /* 0x000ea80000300a00 */
[----:B------:R-:W2:Y:S01]  /*13d60*/  LDL.LU.64 R8, [R1+0x11a0] ;  /* 0x0011a00001087983 */ /* 0x000ea20000300a00 */
[----:B------:R-:W-:-:S02]  /*13d70*/  IMAD.MOV.U32 R22, RZ, RZ, R3 ;  /* 0x000000ffff167224 */ /* 0x000fc400078e0003 */
[----:B------:R-:W-:Y:S01]  /*13d80*/  IMAD.MOV.U32 R23, RZ, RZ, R0 ;  /* 0x000000ffff177224 */ /* 0x000fe200078e0000 */
[----:B0-----:R-:W3:Y:S04]  /*13d90*/  LDL.LU R4, [R1+0x8c0] ;  /* 0x0008c00001047983 */ /* 0x001ee80000300800 */
[----:B------:R-:W3:Y:S04]  /*13da0*/  LDL.LU R5, [R1+0x8c4] ;  /* 0x0008c40001057983 */ /* 0x000ee80000300800 */
[----:B-1----:R-:W3:Y:S04]  /*13db0*/  LDL.LU R6, [R1+0x8c8] ;  /* 0x0008c80001067983 */ /* 0x002ee80000300800 */
[----:B------:R-:W3:Y:S04]  /*13dc0*/  LDL.LU R7, [R1+0x8cc] ;  /* 0x0008cc0001077983 */ /* 0x000ee80000300800 */
[----:B------:R-:W4:Y:S01]  /*13dd0*/  LDL.64 R14, [R1+0xe8] ;  /* 0x0000e800010e7983 */ /* 0x000f220000100a00 */
        /* <DEDUP_REMOVED lines=27> */
[----:B0-----:R-:W4:Y:S01]  /*13f90*/  LDL.LU R14, [R1+0x3f8] ;  /* 0x0003f800010e7983 */ /* 0x001f220000300800 */
[----:B------:R-:W-:-:S03]  /*13fa0*/  IMAD.MOV.U32 R15, RZ, RZ, R28 ;  /* 0x000000ffff0f7224 */ /* 0x000fc600078e001c */
[----:B------:R-:W3:Y:S01]  /*13fb0*/  LDL.LU R28, [R1+0x1140] ;  /* 0x00114000011c7983 */ /* 0x000ee20000300800 */
[----:B--2---:R-:W-:Y:S03]  /*13fc0*/  HMMA.16816.F32 R20, R8, R22, R24 ;  /* 0x000000160814723c */ /* 0x004fe60000001818 */
[----:B------:R-:W2:Y:S04]  /*13fd0*/  LDL.LU.64 R26, [R1+0x1138] ;  /* 0x00113800011a7983 */ /* 0x000ea80000300a00 */
[----:B------:R-:W2:-:S12]  /*13fe0*/  LDL.LU.64 R24, [R1+0x1130] ;  /* 0x0011300001187983 */ /* 0x000e980000300a00 */
        /* <DEDUP_REMOVED lines=11> */
[----:B------:R-:W3:Y:S02]  /*140a0*/  LDL.LU.64 R22, [R1+0x1110] ;  /* 0x0011100001167983 */ /* 0x000ee40000300a00 */
[----:B---3--:R-:W-:-:S15]  /*140b0*/  HMMA.16816.F32 R4, R8, R22, R4 ;  /* 0x000000160804723c */ /* 0x008fde0000001804 */
[----:B------:R-:W-:-:S04]  /*140c0*/  NOP ;  /* 0x0000000000007918 */ /* 0x000fc80000000000 */
[----:B------:R0:W-:Y:S04]  /*140d0*/  STL.64 [R1+0x250], R4 ;  /* 0x0002500401007387 */ /* 0x0001e80000100a00 */
[----:B------:R-:W-:Y:S01]  /*140e0*/  STL.64 [R1+0x258], R6 ;  /* 0x0002580601007387 */ /* 0x000fe20000100a00 */
[----:B0-----:R-:W-:Y:S02]  /*140f0*/  IMAD.MOV.U32 R5, RZ, RZ, R22 ;  /* 0x000000ffff057224 */ /* 0x001fe400078e0016 */
[----:B------:R-:W-:Y:S02]  /*14100*/  IMAD.MOV.U32 R4, RZ, RZ, R23 ;  /* 0x000000ffff047224 */ /* 0x000fe400078e0017 */
[----:B------:R-:W2:Y:S04]  /*14110*/  LDL.LU.64 R22, [R1+0x1108] ;  /* 0x0011080001167983 */ /* 0x000ea80000300a00 */
[----:B------:R-:W3:Y:S01]  /*14120*/  LDL.LU.64 R20, [R1+0x1100] ;  /* 0x0011000001147983 */ /* 0x000ee20000300a00 */
[----:B--2---:R-:W-:-:S15]  /*14130*/  HMMA.16816.F32 R24, R8, R22, R24 ;  /* 0x000000160818723c */ /* 0x004fde0000001818 */
[----:B------:R-:W-:-:S04]  /*14140*/  NOP ;  /* 0x0000000000007918 */ /* 0x000fc80000000000 */
[----:B------:R-:W-:Y:S04]  /*14150*/  STL.64 [R1+0x240], R24 ;  /* 0x0002401801007387 */ /* 0x000fe80000100a00 */
[----:B------:R0:W-:Y:S04]  /*14160*/  STL.64 [R1+0x248], R26 ;  /* 0x0002481a01007387 */ /* 0x0001e80000100a00 */
[----:B0-----:R-:W2:Y:S04]  /*14170*/  LDL.LU.64 R26, [R1+0x10f8] ;  /* 0x0010f800011a7983 */ /* 0x001ea80000300a00 */
[----:B------:R-:W2:Y:S04]  /*14180*/  LDL.LU.64 R24, [R1+0x10f0] ;  /* 0x0010f00001187983 */ /* 0x000ea80000300a00 */
[----:B------:R3:W-:Y:S02]  /*14190*/  STL.64 [R1+0x1010], R22 ;  /* 0x0010101601007387 */ /* 0x0007e40000100a00 */
[----:B---3--:R-:W-:-:S02]  /*141a0*/  IMAD.MOV.U32 R22, RZ, RZ, R21 ;  /* 0x000000ffff167224 */ /* 0x008fc400078e0015 */
[----:B------:R-:W-:-:S07]  /*141b0*/  IMAD.MOV.U32 R23, RZ, RZ, R20 ;  /* 0x000000ffff177224 */ /* 0x000fce00078e0014 */
[----:B--2---:R-:W-:Y:S01]  /*141c0*/  HMMA.16816.F32 R20, R8, R22, R24 ;  /* 0x000000160814723c */ /* 0x004fe20000001818 */
[----:B------:R-:W2:Y:S04]  /*141d0*/  LDL.LU.64 R26, [R1+0x10e8] ;  /* 0x0010e800011a7983 */ /* 0x000ea80000300a00 */
[----:B------:R-:W2:-:S14]  /*141e0*/  LDL.LU.64 R24, [R1+0x10e0] ;  /* 0x0010e00001187983 */ /* 0x000e9c0000300a00 */
[----:B------:R-:W-:Y:S04]  /*141f0*/  STL.64 [R1+0x340], R20 ;  /* 0x0003401401007387 */ /* 0x000fe80000100a00 */
[----:B------:R0:W-:Y:S02]  /*14200*/  STL.64 [R1+0x348], R22 ;  /* 0x0003481601007387 */ /* 0x0001e40000100a00 */
[----:B0-----:R-:W-:Y:S02]  /*14210*/  IMAD.MOV.U32 R22, RZ, RZ, R17 ;  /* 0x000000ffff167224 */ /* 0x001fe400078e0011 */
[----:B------:R-:W-:Y:S02]  /*14220*/  IMAD.MOV.U32 R23, RZ, RZ, R16 ;  /* 0x000000ffff177224 */ /* 0x000fe400078e0010 */
[----:B--2---:R-:W-:Y:S01]  /*14230*/  HMMA.16816.F32 R16, R8, R18, R24 ;  /* 0x000000120810723c */ /* 0x004fe20000001818 */
[----:B------:R-:W2:Y:S04]  /*14240*/  LDL.LU.64 R26, [R1+0x10d8] ;  /* 0x0010d800011a7983 */ /* 0x000ea80000300a00 */
[----:B------:R-:W2:-:S14]  /*14250*/  LDL.LU.64 R24, [R1+0x10d0] ;  /* 0x0010d00001187983 */ /* 0x000e9c0000300a00 */
        /* <DEDUP_REMOVED lines=22> */
[----:B------:R-:W4:-:S15]  /*143c0*/  LDL.LU.64 R26, [R1+0x1078] ;  /* 0x00107800011a7983 */ /* 0x000f1e0000300a00 */
[----:B------:R-:W-:Y:S02]  /*143d0*/  NOP ;  /* 0x0000000000007918 */ /* 0x000fe40000000000 */
[----:B------:R-:W-:Y:S04]  /*143e0*/  STL.64 [R1+0x7b0], R16 ;  /* 0x0007b01001007387 */ /* 0x000fe80000100a00 */
[----:B------:R0:W-:Y:S04]  /*143f0*/  STL.64 [R1+0x7b8], R18 ;  /* 0x0007b81201007387 */ /* 0x0001e80000100a00 */
[----:B0-----:R-:W2:Y:S04]  /*14400*/  LDL.LU.64 R18, [R1+0x1070] ;  /* 0x0010700001127983 */ /* 0x001ea80000300a00 */
[----:B------:R-:W2:Y:S01]  /*14410*/  LDL.LU.64 R16, [R1+0x1068] ;  /* 0x0010680001107983 */ /* 0x000ea20000300a00 */
[----:B----4-:R-:W-:Y:S03]  /*14420*/  HMMA.16816.F32 R12, R8, R26, R12 ;  /* 0x0000001a080c723c */ /* 0x010fe6000000180c */
[----:B------:R0:W-:Y:S04]  /*14430*/  STL.64 [R1+0xfa8], R26 ;  /* 0x000fa81a01007387 */ /* 0x0001e80000100a00 */
[----:B------:R-:W3:Y:S01]  /*14440*/  LDL.LU R24, [R1+0xa90] ;  /* 0x000a900001187983 */ /* 0x000ee20000300800 */
[----:B0-----:R-:W-:-:S11]  /*14450*/  IMAD.MOV.U32 R27, RZ, RZ, R28 ;  /* 0x000000ffff1b7224 */ /* 0x001fd600078e001c */
[----:B------:R-:W-:Y:S04]  /*14460*/  STL.64 [R1+0x7a0], R12 ;  /* 0x0007a00c01007387 */ /* 0x000fe80000100a00 */
[----:B------:R0:W-:Y:S04]  /*14470*/  STL.64 [R1+0x7a8], R14 ;  /* 0x0007a80e01007387 */ /* 0x0001e80000100a00 */
[----:B------:R-:W3:Y:S04]  /*14480*/  LDL.LU R25, [R1+0xa94] ;  /* 0x000a940001197983 */ /* 0x000ee80000300800 */
[----:B------:R-:W4:Y:S04]  /*14490*/  LDL.LU R26, [R1+0xa98] ;  /* 0x000a9800011a7983 */ /* 0x000f280000300800 */
[----:B------:R-:W2:Y:S04]  /*144a0*/  LDL.LU R28, [R1+0x1060] ;  /* 0x00106000011c7983 */ /* 0x000ea80000300800 */
[----:B0-----:R-:W2:Y:S04]  /*144b0*/  LDL.LU.64 R14, [R1+0xf8] ;  /* 0x0000f800010e7983 */ /* 0x001ea80000300a00 */
[----:B--2---:R0:W-:Y:S04]  /*144c0*/  STL.64 [R1+0x1050], R14 ;  /* 0x0010500e01007387 */ /* 0x0041e80000100a00 */
[----:B0-----:R-:W2:Y:S04]  /*144d0*/  LDL.LU.64 R14, [R1+0x108] ;  /* 0x00010800010e7983 */ /* 0x001ea80000300a00 */
[----:B--2---:R0:W-:Y:S04]  /*144e0*/  STL.64 [R1+0x1058], R14 ;  /* 0x0010580e01007387 */ /* 0x0041e80000100a00 */
[----:B0-----:R-:W2:Y:S04]  /*144f0*/  LDL.LU.64 R14, [R1+0x118] ;  /* 0x00011800010e7983 */ /* 0x001ea80000300a00 */
[----:B----4-:R0:W-:Y:S04]  /*14500*/  STL.64 [R1+0x1020], R26 ;  /* 0x0010201a01007387 */ /* 0x0101e80000100a00 */
[----:B---3--:R1:W-:Y:S04]  /*14510*/  STL.64 [R1+0x1018], R24 ;  /* 0x0010181801007387 */ /* 0x0083e80000100a00 */
[----:B0-----:R-:W3:Y:S01]  /*14520*/  LDL.LU.64 R26, [R1+0xd8] ;  /* 0x0000d800011a7983 */ /* 0x001ee20000300a00 */
[----:B------:R-:W-:Y:S03]  /*14530*/  HMMA.16816.F32 R8, R8, R22, R16 ;  /* 0x000000160808723c */ /* 0x000fe60000001810 */
[----:B---3--:R0:W-:Y:S04]  /*14540*/  STL.64 [R1+0x1030], R26 ;  /* 0x0010301a01007387 */ /* 0x0081e80000100a00 */
[----:B-1----:R-:W3:Y:S04]  /*14550*/  LDL.LU R24, [R1+0xb40] ;  /* 0x000b400001187983 */ /* 0x002ee80000300800 */
[----:B------:R-:W3:Y:S04]  /*14560*/  LDL.LU R25, [R1+0xb44] ;  /* 0x000b440001197983 */ /* 0x000ee80000300800 */
[----:B0-----:R-:W4:Y:S04]  /*14570*/  LDL.LU R26, [R1+0xb48] ;  /* 0x000b4800011a7983 */ /* 0x001f280000300800 */
[----:B------:R-:W4:Y:S01]  /*14580*/  LDL.LU R27, [R1+0xb4c] ;  /* 0x000b4c00011b7983 */ /* 0x000f220000300800 */
[----:B------:R-:W-:-:S02]  /*14590*/  IMAD.MOV.U32 R18, RZ, RZ, R5 ;  /* 0x000000ffff127224 */ /* 0x000fc400078e0005 */
[----:B------:R-:W-:Y:S02]  /*145a0*/  IMAD.MOV.U32 R19, RZ, RZ, R4 ;  /* 0x000000ffff137224 */ /* 0x000fe400078e0004 */
[----:B------:R-:W-:Y:S04]  /*145b0*/  LDSM.16.MT88.4 R4, [R2+0x4300] ;  /* 0x004300000204783b */ /* 0x000fe80000004200 */
[----:B----4-:R-:W-:Y:S04]  /*145c0*/  STL.64 [R1+0x1048], R26 ;  /* 0x0010481a01007387 */ /* 0x010fe80000100a00 */
[----:B---3--:R0:W-:Y:S04]  /*145d0*/  STL.64 [R1+0x1040], R24 ;  /* 0x0010401801007387 */ /* 0x0081e80000100a00 */
[----:B0-----:R-:W3:Y:S04]  /*145e0*/  LDL.LU R24, [R1+0xb60] ;  /* 0x000b600001187983 */ /* 0x001ee80000300800 */
[----:B------:R-:W3:Y:S04]  /*145f0*/  LDL.LU R25, [R1+0xb64] ;  /* 0x000b640001197983 */ /* 0x000ee80000300800 */
[----:B------:R-:W3:Y:S04]  /*14600*/  LDL.LU R26, [R1+0xb68] ;  /* 0x000b6800011a7983 */ /* 0x000ee80000300800 */
[----:B------:R-:W3:Y:S04]  /*14610*/  LDL.LU R27, [R1+0xb6c] ;  /* 0x000b6c00011b7983 */ /* 0x000ee80000300800 */
[----:B------:R-:W-:Y:S04]  /*14620*/  STL.64 [R1+0x770], R8 ;  /* 0x0007700801007387 */ /* 0x000fe80000100a00 */
[----:B------:R-:W-:Y:S04]  /*14630*/  STL.64 [R1+0x778], R10 ;  /* 0x0007780a01007387 */ /* 0x000fe80000100a00 */
[----:B------:R-:W0:Y:S04]  /*14640*/  LDSM.16.MT88.4 R8, [R2+0x4380] ;  /* 0x004380000208783b */ /* 0x000e280000004200 */
[----:B------:R1:W-:Y:S04]  /*14650*/  STL.64 [R1+0x1028], R18 ;  /* 0x0010281201007387 */ /* 0x0003e80000100a00 */
[----:B------:R-:W4:Y:S04]  /*14660*/  LDL.LU R16, [R1+0xb00] ;  /* 0x000b000001107983 */ /* 0x000f280000300800 */
[----:B------:R-:W4:Y:S04]  /*14670*/  LDL.LU R17, [R1+0xb04] ;  /* 0x000b040001117983 */ /* 0x000f280000300800 */
[----:B-1----:R-:W4:Y:S04]  /*14680*/  LDL.LU R18, [R1+0xb08] ;  /* 0x000b080001127983 */ /* 0x002f280000300800 */
[----:B------:R-:W4:Y:S04]  /*14690*/  LDL.LU R19, [R1+0xb0c] ;  /* 0x000b0c0001137983 */ /* 0x000f280000300800 */
[----:B------:R-:W3:Y:S04]  /*146a0*/  LDL.LU R20, [R1+0xae0] ;  /* 0x000ae00001147983 */ /* 0x000ee80000300800 */
[----:B------:R-:W3:Y:S04]  /*146b0*/  LDL.LU R21, [R1+0xae4] ;  /* 0x000ae40001157983 */ /* 0x000ee80000300800 */
[----:B------:R-:W3:Y:S04]  /*146c0*/  LDL.LU R22, [R1+0xae8] ;  /* 0x000ae80001167983 */ /* 0x000ee80000300800 */
[----:B------:R-:W3:Y:S04]  /*146d0*/  LDL.LU R23, [R1+0xaec] ;  /* 0x000aec0001177983 */ /* 0x000ee80000300800 */
[----:B0-----:R-:W-:Y:S04]  /*146e0*/  STL.64 [R1+0xf60], R10 ;  /* 0x000f600a01007387 */ /* 0x001fe80000100a00 */
[----:B------:R0:W-:Y:S04]  /*146f0*/  STL.64 [R1+0xf58], R8 ;  /* 0x000f580801007387 */ /* 0x0001e80000100a00 */
[----:B0-----:R-:W3:Y:S04]  /*14700*/  LDL.LU R8, [R1+0xc70] ;  /* 0x000c700001087983 */ /* 0x001ee80000300800 */
[----:B------:R-:W3:Y:S04]  /*14710*/  LDL.LU R9, [R1+0xc74] ;  /* 0x000c740001097983 */ /* 0x000ee80000300800 */
[----:B------:R-:W3:Y:S04]  /*14720*/  LDL.LU R10, [R1+0xc78] ;  /* 0x000c7800010a7983 */ /* 0x000ee80000300800 */
[----:B------:R-:W3:Y:S01]  /*14730*/  LDL.LU R11, [R1+0xc7c] ;  /* 0x000c7c00010b7983 */ /* 0x000ee20000300800 */
[----:B--2---:R-:W-:Y:S01]  /*14740*/  IMAD.MOV.U32 R2, RZ, RZ, R15 ;  /* 0x000000ffff027224 */ /* 0x004fe200078e000f */
[----:B---3--:R-:W-:-:S15]  /*14750*/  HMMA.16816.F32 R8, R4, R14, R8 ;  /* 0x0000000e0408723c */ /* 0x008fde0000001808 */
[----:B------:R-:W-:-:S04]  /*14760*/  NOP ;  /* 0x0000000000007918 */ /* 0x000fc80000000000 */
[----:B------:R0:W-:Y:S04]  /*14770*/  STL.64 [R1+0x230], R8 ;  /* 0x0002300801007387 */ /* 0x0001e80000100a00 */
[----:B------:R-:W-:Y:S01]  /*14780*/  STL.64 [R1+0x238], R10 ;  /* 0x0002380a01007387 */ /* 0x000fe20000100a00 */
[----:B0-----:R-:W-:-:S03]  /*14790*/  IMAD.MOV.U32 R8, RZ, RZ, R14 ;  /* 0x000000ffff087224 */ /* 0x001fc600078e000e */
[----:B------:R-:W2:Y:S04]  /*147a0*/  LDL.LU.64 R14, [R1+0x1058] ;  /* 0x00105800010e7983 */ /* 0x000ea80000300a00 */
[----:B------:R0:W-:Y:S04]  /*147b0*/  STL [R1+0xfb4], R8 ;  /* 0x000fb40801007387 */ /* 0x0001e80000100800 */
        /* <DEDUP_REMOVED lines=9> */
[----:B-1----:R-:W-:Y:S02]  /*14850*/  IMAD.MOV.U32 R10, RZ, RZ, R14 ;  /* 0x000000ffff0a7224 */ /* 0x002fe400078e000e */
        /* <DEDUP_REMOVED lines=14> */
[----:B0-----:R-:W4:Y:S04]  /*14940*/  LDL.LU.64 R26, [R1+0x1030] ;  /* 0x00103000011a7983 */ /* 0x001f280000300a00 */
[----:B------:R0:W-:Y:S04]  /*14950*/  STL [R1+0x1008], R15 ;  /* 0x0010080f01007387 */ /* 0x0001e80000100800 */
[----:B------:R-:W2:Y:S04]  /*14960*/  LDL.LU R12, [R1+0xaa0] ;  /* 0x000aa000010c7983 */ /* 0x000ea80000300800 */
[----:B------:R-:W2:Y:S04]  /*14970*/  LDL.LU R13, [R1+0xaa4] ;  /* 0x000aa400010d7983 */ /* 0x000ea80000300800 */
[----:B------:R-:W2:Y:S01]  /*14980*/  LDL.LU R14, [R1+0xaa8] ;  /* 0x000aa800010e7983 */ /* 0x000ea20000300800 */
[----:B0-----:R-:W-:Y:S01]  /*14990*/  IMAD.MOV.U32 R15, RZ, RZ, R28 ;  /* 0x000000ffff0f7224 */ /* 0x001fe200078e001c */
[----:B----4-:R-:W-:Y:S01]  /*149a0*/  HMMA.16816.F32 R16, R4, R26, R16 ;  /* 0x0000001a0410723c */ /* 0x010fe20000001810 */
[----:B------:R-:W-:-:S02]  /*149b0*/  IMAD.MOV.U32 R8, RZ, RZ, R26 ;  /* 0x000000ffff087224 */ /* 0x000fc400078e001a */
[----:B------:R-:W-:-:S15]  /*149c0*/  IMAD.MOV.U32 R28, RZ, RZ, R27 ;  /* 0x000000ffff1c7224 */ /* 0x000fde00078e001b */
[----:B------:R-:W-:Y:S01]  /*149d0*/  NOP ;  /* 0x0000000000007918 */ /* 0x000fe20000000000 */
[----:B------:R-:W-:Y:S04]  /*149e0*/  STL.64 [R1+0x1f0], R16 ;  /* 0x0001f01001007387 */ /* 0x000fe80000100a00 */
[----:B------:R0:W-:Y:S04]  /*149f0*/  STL.64 [R1+0x1f8], R18 ;  /* 0x0001f81201007387 */ /* 0x0001e80000100a00 */
[----:B0-----:R-:W2:Y:S04]  /*14a00*/  LDL.LU.64 R18, [R1+0x1028] ;  /* 0x0010280001127983 */ /* 0x001ea80000300a00 */
[----:B------:R-:W3:Y:S04]  /*14a10*/  LDL.LU.64 R26, [R1+0x1020] ;  /* 0x00102000011a7983 */ /* 0x000ee80000300a00 */
[----:B------:R-:W3:Y:S04]  /*14a20*/  LDL.LU.64 R24, [R1+0x1018] ;  /* 0x0010180001187983 */ /* 0x000ee80000300a00 */
[----:B------:R0:W-:Y:S04]  /*14a30*/  STL.64 [R1+0xfc0], R10 ;  /* 0x000fc00a01007387 */ /* 0x0001e80000100a00 */
[----:B------:R-:W-:Y:S04]  /*14a40*/  STL.64 [R1+0xfb8], R8 ;  /* 0x000fb80801007387 */ /* 0x000fe80000100a00 */
[----:B0-----:R-:W4:Y:S04]  /*14a50*/  LDL.LU.64 R10, [R1+0x68] ;  /* 0x00006800010a7983 */ /* 0x001f280000300a00 */
[----:B----4-:R0:W-:Y:S02]  /*14a60*/  STL.64 [R1+0xfd8], R10 ;  /* 0x000fd80a01007387 */ /* 0x0101e40000100a00 */
[----:B0-----:R-:W-:-:S02]  /*14a70*/  IMAD.MOV.U32 R10, RZ, RZ, R3 ;  /* 0x000000ffff0a7224 */ /* 0x001fc400078e0003 */
[----:B------:R-:W-:-:S07]  /*14a80*/  IMAD.MOV.U32 R11, RZ, RZ, R0 ;  /* 0x000000ffff0b7224 */ /* 0x000fce00078e0000 */
[----:B------:R-:W-:Y:S01]  /*14a90*/  HMMA.16816.F32 R8, R4, R10, R20 ;  /* 0x0000000a0408723c */ /* 0x000fe20000001814 */
[----:B------:R-:W3:-:S15]  /*14aa0*/  LDL.LU.64 R22, [R1+0x1010] ;  /* 0x0010100001167983 */ /* 0x000ede0000300a00 */
[----:B------:R-:W-:-:S03]  /*14ab0*/  NOP ;  /* 0x0000000000007918 */ /* 0x000fc60000000000 */
[----:B------:R-:W-:Y:S04]  /*14ac0*/  STL.64 [R1+0x1e0], R8 ;  /* 0x0001e00801007387 */ /* 0x000fe80000100a00 */
[----:B------:R0:W-:Y:S04]  /*14ad0*/  STL.64 [R1+0x1e8], R10 ;  /* 0x0001e80a01007387 */ /* 0x0001e80000100a00 */
[----:B0-----:R-:W4:Y:S01]  /*14ae0*/  LDL.LU.64 R10, [R1+0x78] ;  /* 0x00007800010a7983 */ /* 0x001f220000300a00 */
[C---:B--2---:R-:W-:Y:S03]  /*14af0*/  HMMA.16816.F32 R12, R4.reuse, R18, R12 ;  /* 0x00000012040c723c */ /* 0x044fe6000000180c */
[----:B----4-:R3:W-:Y:S05]  /*14b00*/  STL.64 [R1+0xff0], R10 ;  /* 0x000ff00a01007387 */ /* 0x0107ea0000100a00 */
[C---:B---3--:R-:W-:Y:S11]  /*14b10*/  HMMA.16816.F32 R8, R4.reuse, R22, R24 ;  /* 0x000000160408723c */ /* 0x048ff60000001818 */
[----:B------:R0:W-:Y:S04]  /*14b20*/  STL.64 [R1+0x1d0], R12 ;  /* 0x0001d00c01007387 */ /* 0x0001e80000100a00 */
[----:B------:R1:W-:Y:S04]  /*14b30*/  STL.64 [R1+0x1d8], R14 ;  /* 0x0001d80e01007387 */ /* 0x0003e80000100a00 */
[----:B0-----:R-:W2:Y:S04]  /*14b40*/  LDL.LU R12, [R1+0xa50] ;  /* 0x000a5000010c7983 */ /* 0x001ea80000300800 */
[----:B------:R-:W-:Y:S04]  /*14b50*/  STL.64 [R1+0x1c0], R8 ;  /* 0x0001c00801007387 */ /* 0x000fe80000100a00 */
[----:B------:R-:W-:Y:S04]  /*14b60*/  STL.64 [R1+0x1c8], R10 ;  /* 0x0001c80a01007387 */ /* 0x000fe80000100a00 */
[----:B------:R-:W2:Y:S04]  /*14b70*/  LDL.LU R13, [R1+0xa54] ;  /* 0x000a5400010d7983 */ /* 0x000ea80000300800 */
[----:B-1----:R-:W2:Y:S04]  /*14b80*/  LDL.LU R14, [R1+0xa58] ;  /* 0x000a5800010e7983 */ /* 0x002ea80000300800 */
[----:B------:R-:W2:Y:S04]  /*14b90*/  LDL.LU R15, [R1+0xa5c] ;  /* 0x000a5c00010f7983 */ /* 0x000ea80000300800 */
[----:B------:R-:W3:Y:S04]  /*14ba0*/  LDL.LU R16, [R1+0xa30] ;  /* 0x000a300001107983 */ /* 0x000ee80000300800 */
[----:B------:R-:W3:Y:S04]  /*14bb0*/  LDL.LU R17, [R1+0xa34] ;  /* 0x000a340001117983 */ /* 0x000ee80000300800 */
[----:B------:R-:W4:Y:S04]  /*14bc0*/  LDL.LU R18, [R1+0xa38] ;  /* 0x000a380001127983 */ /* 0x000f280000300800 */
[----:B------:R-:W4:Y:S04]  /*14bd0*/  LDL.LU R19, [R1+0xa3c] ;  /* 0x000a3c0001137983 */ /* 0x000f280000300800 */
[----:B----4-:R0:W-:Y:S04]  /*14be0*/  STL.64 [R1+0x1000], R18 ;  /* 0x0010001201007387 */ /* 0x0101e80000100a00 */
[----:B---3--:R-:W-:Y:S04]  /*14bf0*/  STL.64 [R1+0xff8], R16 ;  /* 0x000ff81001007387 */ /* 0x008fe80000100a00 */
[----:B0-----:R-:W2:Y:S04]  /*14c00*/  LDL.LU.64 R18, [R1+0x98] ;  /* 0x0000980001127983 */ /* 0x001ea80000300a00 */
[----:B------:R-:W3:Y:S04]  /*14c10*/  LDL.LU.64 R10, [R1+0x88] ;  /* 0x00008800010a7983 */ /* 0x000ee80000300a00 */
        /* <DEDUP_REMOVED lines=13> */
[----:B------:R-:W2:Y:S01]  /*14cf0*/  LDL.LU R27, [R1+0x46c] ;  /* 0x00046c00011b7983 */ /* 0x000ea20000300800 */
[----:B------:R-:W-:Y:S03]  /*14d00*/  HMMA.16816.F32 R12, R4, R18, R12 ;  /* 0x00000012040c723c */ /* 0x000fe6000000180c */
[----:B--2---:R-:W-:Y:S04]  /*14d10*/  STL.64 [R1+0xfe8], R26 ;  /* 0x000fe81a01007387 */ /* 0x004fe80000100a00 */
[----:B------:R0:W-:Y:S04]  /*14d20*/  STL.64 [R1+0xfe0], R24 ;  /* 0x000fe01801007387 */ /* 0x0001e80000100a00 */
[----:B0-----:R-:W2:Y:S04]  /*14d30*/  LDL.LU R24, [R1+0xa00] ;  /* 0x000a000001187983 */ /* 0x001ea80000300800 */
[----:B------:R-:W2:Y:S04]  /*14d40*/  LDL.LU R25, [R1+0xa04] ;  /* 0x000a040001197983 */ /* 0x000ea80000300800 */
[----:B------:R-:W2:Y:S04]  /*14d50*/  LDL.LU R26, [R1+0xa08] ;  /* 0x000a0800011a7983 */ /* 0x000ea80000300800 */
[----:B------:R-:W2:Y:S04]  /*14d60*/  LDL.LU R27, [R1+0xa0c] ;  /* 0x000a0c00011b7983 */ /* 0x000ea80000300800 */
[----:B------:R0:W-:Y:S04]  /*14d70*/  STL.64 [R1+0xf90], R22 ;  /* 0x000f901601007387 */ /* 0x0001e80000100a00 */
[----:B----4-:R-:W-:Y:S04]  /*14d80*/  STL.64 [R1+0xf88], R20 ;  /* 0x000f881401007387 */ /* 0x010fe80000100a00 */
[----:B0-----:R-:W4:Y:S04]  /*14d90*/  LDL.LU.64 R22, [R1+0x48] ;  /* 0x0000480001167983 */ /* 0x001f280000300a00 */
[----:B------:R0:W-:Y:S04]  /*14da0*/  STL.64 [R1+0x1b0], R12 ;  /* 0x0001b00c01007387 */ /* 0x0001e80000100a00 */
[----:B------:R1:W-:Y:S01]  /*14db0*/  STL.64 [R1+0x1b8], R14 ;  /* 0x0001b80e01007387 */ /* 0x0003e20000100a00 */
[----:B0-----:R-:W-:-:S03]  /*14dc0*/  IMAD.MOV.U32 R13, RZ, RZ, R18 ;  /* 0x000000ffff0d7224 */ /* 0x001fc600078e0012 */
[----:B-1----:R-:W2:Y:S01]  /*14dd0*/  LDL.LU R15, [R1+0x1008] ;  /* 0x00100800010f7983 */ /* 0x002ea20000300800 */
[----:B------:R-:W-:-:S03]  /*14de0*/  IMAD.MOV.U32 R12, RZ, RZ, R19 ;  /* 0x000000ffff0c7224 */ /* 0x000fc600078e0013 */
[----:B------:R-:W3:Y:S04]  /*14df0*/  LDL.LU.64 R18, [R1+0x1000] ;  /* 0x0010000001127983 */ /* 0x000ee80000300a00 */
[----:B------:R-:W3:Y:S02]  /*14e00*/  LDL.LU.64 R16, [R1+0xff8] ;  /* 0x000ff80001107983 */ /* 0x000ee40000300a00 */
[----:B---3--:R-:W-:Y:S02]  /*14e10*/  HMMA.16816.F32 R16, R4, R10, R16 ;  /* 0x0000000a0410723c */ /* 0x008fe40000001810 */
[----:B--2---:R-:W-:Y:S04]  /*14e20*/  STL [R1+0xfa0], R15 ;  /* 0x000fa00f01007387 */ /* 0x004fe80000100800 */
[----:B------:R0:W-:Y:S04]  /*14e30*/  STL.64 [R1+0xf98], R12 ;  /* 0x000f980c01007387 */ /* 0x0001e80000100a00 */
[----:B0-----:R-:W4:Y:S04]  /*14e40*/  LDL.LU R12, [R1+0x700] ;  /* 0x00070000010c7983 */ /* 0x001f280000300800 */
[----:B------:R-:W4:Y:S04]  /*14e50*/  LDL.LU R13, [R1+0x704] ;  /* 0x00070400010d7983 */ /* 0x000f280000300800 */
[----:B------:R-:W4:Y:S04]  /*14e60*/  LDL.LU R14, [R1+0x708] ;  /* 0x00070800010e7983 */ /* 0x000f280000300800 */
[----:B------:R-:W4:Y:S04]  /*14e70*/  LDL.LU R15, [R1+0x70c] ;  /* 0x00070c00010f7983 */ /* 0x000f280000300800 */
[----:B------:R0:W-:Y:S04]  /*14e80*/  STL.64 [R1+0x370], R16 ;  /* 0x0003701001007387 */ /* 0x0001e80000100a00 */
[----:B------:R-:W-:Y:S01]  /*14e90*/  STL.64 [R1+0x378], R18 ;  /* 0x0003781201007387 */ /* 0x000fe20000100a00 */
[----:B0-----:R-:W-:-:S02]  /*14ea0*/  IMAD.MOV.U32 R17, RZ, RZ, R10 ;  /* 0x000000ffff117224 */ /* 0x001fc400078e000a */
[----:B------:R-:W-:Y:S02]  /*14eb0*/  IMAD.MOV.U32 R16, RZ, RZ, R11 ;  /* 0x000000ffff107224 */ /* 0x000fe400078e000b */
        /* <DEDUP_REMOVED lines=18> */
[----:B------:R-:W3:Y:S04]  /*14fe0*/  LDL.LU.64 R10, [R1+0xfc0] ;  /* 0x000fc000010a7983 */ /* 0x000ee80000300a00 */
[----:B------:R-:W2:Y:S04]  /*14ff0*/  LDL.LU.64 R8, [R1+0xfb8] ;  /* 0x000fb80001087983 */ /* 0x000ea80000300a00 */
[----:B------:R0:W-:Y:S04]  /*15000*/  STL.64 [R1+0xea8], R18 ;  /* 0x000ea81201007387 */ /* 0x0001e80000100a00 */
[----:B------:R-:W-:Y:S01]  /*15010*/  STL.64 [R1+0xea0], R16 ;  /* 0x000ea01001007387 */ /* 0x000fe20000100a00 */
[----:B0-----:R-:W-:-:S02]  /*15020*/  IMAD.MOV.U32 R19, RZ, RZ, R28 ;  /* 0x000000ffff137224 */ /* 0x001fc400078e001c */
[----:B--2---:R-:W-:Y:S02]  /*15030*/  IMAD.MOV.U32 R18, RZ, RZ, R8 ;  /* 0x000000ffff127224 */ /* 0x004fe400078e0008 */
[----:B------:R-:W2:Y:S04]  /*15040*/  LDL.LU R8, [R1+0xfb4] ;  /* 0x000fb40001087983 */ /* 0x000ea80000300800 */
[----:B------:R-:W2:Y:S04]  /*15050*/  LDL.LU R28, [R1+0xfb0] ;  /* 0x000fb000011c7983 */ /* 0x000ea80000300800 */
[----:B------:R0:W-:Y:S02]  /*15060*/  STL.64 [R1+0xf10], R18 ;  /* 0x000f101201007387 */ /* 0x0001e40000100a00 */
[----:B0-----:R-:W-:-:S02]  /*15070*/  IMAD.MOV.U32 R18, RZ, RZ, R29 ;  /* 0x000000ffff127224 */ /* 0x001fc400078e001d */
[----:B---3--:R-:W-:-:S05]  /*15080*/  IMAD.MOV.U32 R19, RZ, RZ, R11 ;  /* 0x000000ffff137224 */ /* 0x008fca00078e000b */
[----:B------:R0:W-:Y:S02]  /*15090*/  STL.64 [R1+0xf28], R18 ;  /* 0x000f281201007387 */ /* 0x0001e40000100a00 */
[----:B0-----:R-:W-:Y:S02]  /*150a0*/  IMAD.MOV.U32 R18, RZ, RZ, R10 ;  /* 0x000000ffff127224 */ /* 0x001fe400078e000a */
[----:B------:R-:W-:-:S05]  /*150b0*/  IMAD.MOV.U32 R19, RZ, RZ, R9 ;  /* 0x000000ffff137224 */ /* 0x000fca00078e0009 */
[----:B------:R0:W-:Y:S04]  /*150c0*/  STL.64 [R1+0xf40], R18 ;  /* 0x000f401201007387 */ /* 0x0001e80000100a00 */
[----:B0-----:R-:W3:Y:S01]  /*150d0*/  LDL.LU.64 R18, [R1+0x58] ;  /* 0x0000580001127983 */ /* 0x001ee20000300a00 */
[----:B----4-:R-:W-:Y:S01]  /*150e0*/  HMMA.16816.F32 R12, R4, R22, R12 ;  /* 0x00000016040c723c */ /* 0x010fe2000000180c */
[----:B------:R-:W-:-:S07]  /*150f0*/  IMAD.MOV.U32 R29, RZ, RZ, R23 ;  /* 0x000000ffff1d7224 */ /* 0x000fce00078e0017 */
[----:B---3--:R-:W-:-:S15]  /*15100*/  HMMA.16816.F32 R24, R4, R18, R24 ;  /* 0x000000120418723c */ /* 0x008fde0000001818 */
[----:B------:R-:W-:-:S04]  /*15110*/  NOP ;  /* 0x0000000000007918 */ /* 0x000fc80000000000 */
[----:B------:R-:W-:Y:S04]  /*15120*/  STL.64 [R1+0x4b0], R24 ;  /* 0x0004b01801007387 */ /* 0x000fe80000100a00 */
[----:B------:R0:W-:Y:S04]  /*15130*/  STL.64 [R1+0x4b8], R26 ;  /* 0x0004b81a01007387 */ /* 0x0001e80000100a00 */
[----:B0-----:R-:W3:Y:S04]  /*15140*/  LDL.LU.64 R26, [R1+0xfa8] ;  /* 0x000fa800011a7983 */ /* 0x001ee80000300a00 */
[----:B------:R-:W4:Y:S04]  /*15150*/  LDL.LU.64 R10, [R1+0x28] ;  /* 0x00002800010a7983 */ /* 0x000f280000300a00 */
[----:B------:R-:W-:Y:S01]  /*15160*/  STL.64 [R1+0x700], R12 ;  /* 0x0007000c01007387 */ /* 0x000fe20000100a00 */
[----:B------:R-:W-:-:S03]  /*15170*/  IMAD.MOV.U32 R24, RZ, RZ, R19 ;  /* 0x000000ffff187224 */ /* 0x000fc600078e0013 */
[----:B------:R0:W-:Y:S01]  /*15180*/  STL.64 [R1+0x708], R14 ;  /* 0x0007080e01007387 */ /* 0x0001e20000100a00 */
[----:B------:R-:W-:Y:S02]  /*15190*/  IMAD.MOV.U32 R19, RZ, RZ, R2 ;  /* 0x000000ffff137224 */ /* 0x000fe400078e0002 */
[----:B------:R-:W-:Y:S01]  /*151a0*/  IMAD.MOV.U32 R2, RZ, RZ, R22 ;  /* 0x000000ffff027224 */ /* 0x000fe200078e0016 */
[----:B0-----:R-:W2:Y:S04]  /*151b0*/  LDL.LU R15, [R1+0xfa0] ;  /* 0x000fa000010f7983 */ /* 0x001ea80000300800 */
[----:B------:R-:W2:Y:S04]  /*151c0*/  LDL.LU.64 R12, [R1+0xf98] ;  /* 0x000f9800010c7983 */ /* 0x000ea80000300a00 */
[----:B------:R-:W3:Y:S04]  /*151d0*/  LDL.LU.64 R22, [R1+0xf90] ;  /* 0x000f900001167983 */ /* 0x000ee80000300a00 */
[----:B------:R-:W3:Y:S01]  /*151e0*/  LDL.LU.64 R20, [R1+0xf88] ;  /* 0x000f880001147983 */ /* 0x000ee20000300a00 */
[----:B------:R-:W-:Y:S01]  /*151f0*/  IMAD.MOV.U32 R25, RZ, RZ, R18 ;  /* 0x000000ffff197224 */ /* 0x000fe200078e0012 */
[----:B---3--:R-:W-:-:S15]  /*15200*/  HMMA.16816.F32 R20, R4, R26, R20 ;  /* 0x0000001a0414723c */ /* 0x008fde0000001814 */
[----:B------:R-:W-:-:S04]  /*15210*/  NOP ;  /* 0x0000000000007918 */ /* 0x000fc80000000000 */
[----:B------:R-:W-:Y:S04]  /*15220*/  STL.64 [R1+0x760], R20 ;  /* 0x0007601401007387 */ /* 0x000fe80000100a00 */
[----:B------:R0:W-:Y:S04]  /*15230*/  STL.64 [R1+0x768], R22 ;  /* 0x0007681601007387 */ /* 0x0001e80000100a00 */
[----:B0-----:R-:W4:Y:S04]  /*15240*/  LDL.LU.64 R22, [R1+0xf80] ;  /* 0x000f800001167983 */ /* 0x001f280000300a00 */
[----:B------:R-:W4:Y:S04]  /*15250*/  LDL.LU.64 R20, [R1+0xf78] ;  /* 0x000f780001147983 */ /* 0x000f280000300a00 */
[----:B------:R-:W-:Y:S04]  /*15260*/  STL.64 [R1+0xe50], R26 ;  /* 0x000e501a01007387 */ /* 0x000fe80000100a00 */
[----:B------:R2:W-:Y:S02]  /*15270*/  STL.64 [R1+0xe48], R24 ;  /* 0x000e481801007387 */ /* 0x0005e40000100a00 */
[----:B--2---:R-:W-:-:S02]  /*15280*/  IMAD.MOV.U32 R24, RZ, RZ, R28 ;  /* 0x000000ffff187224 */ /* 0x004fc400078e001c */
[----:B------:R-:W2:Y:S04]  /*15290*/  LDL.LU R28, [R1+0xf70] ;  /* 0x000f7000011c7983 */ /* 0x000ea80000300800 */
[----:B------:R-:W3:Y:S04]  /*152a0*/  LDL.LU R25, [R1+0xc24] ;  /* 0x000c240001197983 */ /* 0x000ee80000300800 */
[----:B------:R-:W2:Y:S04]  /*152b0*/  LDL.LU R26, [R1+0xc28] ;  /* 0x000c2800011a7983 */ /* 0x000ea80000300800 */
[----:B------:R-:W2:Y:S04]  /*152c0*/  LDL.LU R27, [R1+0xc2c] ;  /* 0x000c2c00011b7983 */ /* 0x000ea80000300800 */
[----:B--2---:R-:W-:Y:S04]  /*152d0*/  STL.64 [R1+0xf20], R26 ;  /* 0x000f201a01007387 */ /* 0x004fe80000100a00 */
[----:B---3--:R0:W-:Y:S04]  /*152e0*/  STL.64 [R1+0xf18], R24 ;  /* 0x000f181801007387 */ /* 0x0081e80000100a00 */
[----:B0-----:R-:W2:Y:S01]  /*152f0*/  LDL.LU R24, [R1+0xc40] ;  /* 0x000c400001187983 */ /* 0x001ea20000300800 */
[----:B------:R-:W-:-:S03]  /*15300*/  IMAD.MOV.U32 R25, RZ, RZ, R28 ;  /* 0x000000ffff197224 */ /* 0x000fc600078e001c */
[----:B------:R-:W3:Y:S04]  /*15310*/  LDL.LU R28, [R1+0xf6c] ;  /* 0x000f6c00011c7983 */ /* 0x000ee80000300800 */
[----:B------:R-:W2:Y:S04]  /*15320*/  LDL.LU R26, [R1+0xc48] ;  /* 0x000c4800011a7983 */ /* 0x000ea80000300800 */
[----:B------:R-:W2:Y:S01]  /*15330*/  LDL.LU R27, [R1+0xc4c] ;  /* 0x000c4c00011b7983 */ /* 0x000ea20000300800 */
[----:B----4-:R-:W-:Y:S03]  /*15340*/  HMMA.16816.F32 R4, R4, R10, R20 ;  /* 0x0000000a0404723c */ /* 0x010fe60000001814 */
[----:B--2---:R3:W-:Y:S04]  /*15350*/  STL.64 [R1+0xf38], R26 ;  /* 0x000f381a01007387 */ /* 0x0047e80000100a00 */
[----:B------:R0:W-:Y:S01]  /*15360*/  STL.64 [R1+0xf30], R24 ;  /* 0x000f301801007387 */ /* 0x0001e20000100a00 */
[----:B---3--:R-:W-:-:S03]  /*15370*/  IMAD.MOV.U32 R26, RZ, RZ, R28 ;  /* 0x000000ffff1a7224 */ /* 0x008fc600078e001c */
[----:B0-----:R-:W2:Y:S04]  /*15380*/  LDL.LU R24, [R1+0xc50] ;  /* 0x000c500001187983 */ /* 0x001ea80000300800 */
[----:B------:R-:W2:Y:S04]  /*15390*/  LDL.LU R25, [R1+0xc54] ;  /* 0x000c540001197983 */ /* 0x000ea80000300800 */
[----:B------:R-:W3:Y:S04]  /*153a0*/  LDL.LU R28, [R1+0xf68] ;  /* 0x000f6800011c7983 */ /* 0x000ee80000300800 */
[----:B------:R-:W4:Y:S01]  /*153b0*/  LDL.LU R27, [R1+0xc5c] ;  /* 0x000c5c00011b7983 */ /* 0x000f220000300800 */
[----:B------:R-:W-:-:S02]  /*153c0*/  IMAD.MOV.U32 R14, RZ, RZ, R11 ;  /* 0x000000ffff0e7224 */ /* 0x000fc400078e000b */
[----:B------:R-:W-:Y:S01]  /*153d0*/  IMAD.MOV.U32 R18, RZ, RZ, R8 ;  /* 0x000000ffff127224 */ /* 0x000fe200078e0008 */
[----:B----4-:R-:W-:Y:S04]  /*153e0*/  STL.64 [R1+0xf50], R26 ;  /* 0x000f501a01007387 */ /* 0x010fe80000100a00 */
[----:B--2---:R0:W-:Y:S04]  /*153f0*/  STL.64 [R1+0xf48], R24 ;  /* 0x000f481801007387 */ /* 0x0041e80000100a00 */
[----:B0-----:R-:W2:Y:S04]  /*15400*/  LDL.LU R24, [R1+0xc60] ;  /* 0x000c600001187983 */ /* 0x001ea80000300800 */
[----:B------:R-:W2:Y:S04]  /*15410*/  LDL.LU R25, [R1+0xc64] ;  /* 0x000c640001197983 */ /* 0x000ea80000300800 */
[----:B------:R-:W2:Y:S01]  /*15420*/  LDL.LU R26, [R1+0xc68] ;  /* 0x000c6800011a7983 */ /* 0x000ea20000300800 */
[----:B---3--:R-:W-:-:S03]  /*15430*/  IMAD.MOV.U32 R27, RZ, RZ, R28 ;  /* 0x000000ffff1b7224 */ /* 0x008fc600078e001c */
[----:B------:R0:W-:Y:S01]  /*15440*/  STL.64 [R1+0x710], R4 ;  /* 0x0007100401007387 */ /* 0x0001e20000100a00 */
[----:B------:R-:W-:-:S03]  /*15450*/  IMAD.MOV.U32 R28, RZ, RZ, R10 ;  /* 0x000000ffff1c7224 */ /* 0x000fc600078e000a */
[----:B------:R1:W-:Y:S04]  /*15460*/  STL.64 [R1+0x718], R6 ;  /* 0x0007180601007387 */ /* 0x0003e80000100a00 */
[----:B------:R-:W2:Y:S04]  /*15470*/  LDL.LU.64 R10, [R1+0xf60] ;  /* 0x000f6000010a7983 */ /* 0x000ea80000300a00 */
[----:B------:R-:W2:Y:S04]  /*15480*/  LDL.LU.64 R8, [R1+0xf58] ;  /* 0x000f580001087983 */ /* 0x000ea80000300a00 */
[----:B0-----:R-:W3:Y:S04]  /*15490*/  LDL.LU R4, [R1+0xc30] ;  /* 0x000c300001047983 */ /* 0x001ee80000300800 */
[----:B------:R-:W3:Y:S04]  /*154a0*/  LDL.LU R5, [R1+0xc34] ;  /* 0x000c340001057983 */ /* 0x000ee80000300800 */
[----:B-1----:R-:W3:Y:S04]  /*154b0*/  LDL.LU R6, [R1+0xc38] ;  /* 0x000c380001067983 */ /* 0x002ee80000300800 */
        /* <DEDUP_REMOVED lines=19> */
[----:B0-----:R-:W2:Y:S01]  /*155f0*/  LDL.LU.64 R18, [R1+0xf10] ;  /* 0x000f100001127983 */ /* 0x001ea20000300a00 */
[----:B------:R-:W-:Y:S02]  /*15600*/  IMAD.MOV.U32 R23, RZ, RZ, R15 ;  /* 0x000000ffff177224 */ /* 0x000fe400078e000f */
[----:B------:R-:W0:Y:S05]  /*15610*/  LDC R15, c[0x0][0x3ac] ;  /* 0x0000eb00ff0f7b82 */ /* 0x000e2a0000000800 */
[----:B---3--:R-:W-:-:S15]  /*15620*/  HMMA.16816.F32 R20, R8, R22, R4 ;  /* 0x000000160814723c */ /* 0x008fde0000001804 */
[----:B------:R-:W-:-:S04]  /*15630*/  NOP ;  /* 0x0000000000007918 */ /* 0x000fc80000000000 */
[----:B------:R-:W-:Y:S04]  /*15640*/  STL.64 [R1+0x170], R20 ;  /* 0x0001701401007387 */ /* 0x000fe80000100a00 */
[----:B------:R1:W-:Y:S02]  /*15650*/  STL.64 [R1+0x178], R22 ;  /* 0x0001781601007387 */ /* 0x0003e40000100a00 */
[----:B-1----:R-:W-:Y:S02]  /*15660*/  IMAD.MOV.U32 R22, RZ, RZ, R13 ;  /* 0x000000ffff167224 */ /* 0x002fe400078e000d */
[----:B------:R-:W-:Y:S01]  /*15670*/  IMAD.MOV.U32 R23, RZ, RZ, R12 ;  /* 0x000000ffff177224 */ /* 0x000fe200078e000c */
[----:B--2---:R-:W-:-:S15]  /*15680*/  HMMA.16816.F32 R4, R8, R18, R24 ;  /* 0x000000120804723c */ /* 0x004fde0000001818 */
[----:B------:R-:W-:-:S04]  /*15690*/  NOP ;  /* 0x0000000000007918 */ /* 0x000fc80000000000 */
[----:B------:R1:W-:Y:S04]  /*156a0*/  STL.64 [R1+0x160], R4 ;  /* 0x0001600401007387 */ /* 0x0003e80000100a00 */
[----:B------:R-:W-:Y:S04]  /*156b0*/  STL.64 [R1+0x168], R6 ;  /* 0x0001680601007387 */ /* 0x000fe80000100a00 */
[----:B-1----:R-:W2:Y:S04]  /*156c0*/  LDL.LU.64 R4, [R1+0xc80] ;  /* 0x000c800001047983 */ /* 0x002ea80000300a00 */
[----:B------:R-:W3:Y:S04]  /*156d0*/  LDL.LU.64 R12, [R1+0xc88] ;  /* 0x000c8800010c7983 */ /* 0x000ee80000300a00 */
[----:B------:R-:W4:Y:S04]  /*156e0*/  LDL.LU.64 R20, [R1+0xcb8] ;  /* 0x000cb80001147983 */ /* 0x000f280000300a00 */
[----:B------:R1:W-:Y:S04]  /*156f0*/  STL.64 [R1+0xeb8], R22 ;  /* 0x000eb81601007387 */ /* 0x0003e80000100a00 */
[----:B----4-:R4:W-:Y:S04]  /*15700*/  STL.64 [R1+0xeb0], R20 ;  /* 0x000eb01401007387 */ /* 0x0109e80000100a00 */
[----:B-1----:R-:W2:Y:S04]  /*15710*/  LDL.LU R22, [R1+0xa8] ;  /* 0x0000a80001167983 */ /* 0x002ea80000300800 */
[----:B------:R-:W2:Y:S04]  /*15720*/  LDL.LU R23, [R1+0xac] ;  /* 0x0000ac0001177983 */ /* 0x000ea80000300800 */
[----:B------:R-:W3:Y:S04]  /*15730*/  LDL.LU.64 R6, [R1+0xb58] ;  /* 0x000b580001067983 */ /* 0x000ee80000300a00 */
[----:B----4-:R-:W4:Y:S04]  /*15740*/  LDL.LU.64 R20, [R1+0xca8] ;  /* 0x000ca80001147983 */ /* 0x010f280000300a00 */
[----:B--2---:R-:W-:Y:S04]  /*15750*/  STL.64 [R1+0xed8], R22 ;  /* 0x000ed81601007387 */ /* 0x004fe80000100a00 */
[----:B----4-:R1:W-:Y:S04]  /*15760*/  STL.64 [R1+0xed0], R20 ;  /* 0x000ed01401007387 */ /* 0x0103e80000100a00 */
[----:B-1----:R-:W2:Y:S04]  /*15770*/  LDL.LU.64 R20, [R1+0xc90] ;  /* 0x000c900001147983 */ /* 0x002ea80000300a00 */
[----:B------:R-:W4:Y:S04]  /*15780*/  LDL.LU R22, [R1+0xb8] ;  /* 0x0000b80001167983 */ /* 0x000f280000300800 */
[----:B------:R-:W4:Y:S04]  /*15790*/  LDL.LU R23, [R1+0xbc] ;  /* 0x0000bc0001177983 */ /* 0x000f280000300800 */
[----:B----4-:R1:W-:Y:S04]  /*157a0*/  STL.64 [R1+0xef8], R22 ;  /* 0x000ef81601007387 */ /* 0x0103e80000100a00 */
[----:B--2---:R-:W-:Y:S04]  /*157b0*/  STL.64 [R1+0xef0], R20 ;  /* 0x000ef01401007387 */ /* 0x004fe80000100a00 */
[----:B-1----:R-:W2:Y:S04]  /*157c0*/  LDL.LU R22, [R1+0xc8] ;  /* 0x0000c80001167983 */ /* 0x002ea80000300800 */
[----:B------:R-:W2:Y:S04]  /*157d0*/  LDL.LU R23, [R1+0xcc] ;  /* 0x0000cc0001177983 */ /* 0x000ea80000300800 */
[----:B------:R-:W4:Y:S04]  /*157e0*/  LDL.LU.64 R24, [R1+0xcc0] ;  /* 0x000cc00001187983 */ /* 0x000f280000300a00 */
[----:B------:R-:W2:Y:S04]  /*157f0*/  LDL.LU R16, [R1+0xbe0] ;  /* 0x000be00001107983 */ /* 0x000ea80000300800 */
[----:B------:R-:W2:Y:S04]  /*15800*/  LDL.LU R17, [R1+0xbe4] ;  /* 0x000be40001117983 */ /* 0x000ea80000300800 */
[----:B------:R-:W2:Y:S04]  /*15810*/  LDL.LU R18, [R1+0xbe8] ;  /* 0x000be80001127983 */ /* 0x000ea80000300800 */
[----:B------:R-:W2:Y:S04]  /*15820*/  LDL.LU R19, [R1+0xbec] ;  /* 0x000bec0001137983 */ /* 0x000ea80000300800 */
[----:B--2---:R-:W-:Y:S04]  /*15830*/  STL.64 [R1+0xec8], R18 ;  /* 0x000ec81201007387 */ /* 0x004fe80000100a00 */
[----:B------:R1:W-:Y:S04]  /*15840*/  STL.64 [R1+0xec0], R16 ;  /* 0x000ec01001007387 */ /* 0x0003e80000100a00 */
[----:B-1----:R-:W2:Y:S04]  /*15850*/  LDL.LU R16, [R1+0xbf0] ;  /* 0x000bf00001107983 */ /* 0x002ea80000300800 */
        /* <DEDUP_REMOVED lines=15> */
[----:B------:R-:W3:Y:S01]  /*15950*/  LDL.LU.64 R26, [R1+0xcc8] ;  /* 0x000cc800011a7983 */ /* 0x000ee20000300a00 */
[----:B--2---:R-:W-:Y:S03]  /*15960*/  HMMA.16816.F32 R20, R8, R22, R16 ;  /* 0x000000160814723c */ /* 0x004fe60000001810 */
[----:B------:R-:W2:Y:S04]  /*15970*/  LDL.LU.64 R18, [R1+0xf08] ;  /* 0x000f080001127983 */ /* 0x000ea80000300a00 */
[----:B------:R-:W2:-:S12]  /*15980*/  LDL.LU.64 R16, [R1+0xf00] ;  /* 0x000f000001107983 */ /* 0x000e980000300a00 */
[----:B------:R-:W-:Y:S04]  /*15990*/  STL.64 [R1+0x150], R20 ;  /* 0x0001501401007387 */ /* 0x000fe80000100a00 */
[----:B------:R1:W-:Y:S04]  /*159a0*/  STL.64 [R1+0x158], R22 ;  /* 0x0001581601007387 */ /* 0x0003e80000100a00 */
[----:B-1----:R-:W2:Y:S04]  /*159b0*/  LDL.LU.64 R22, [R1+0xef8] ;  /* 0x000ef80001167983 */ /* 0x002ea80000300a00 */
[----:B------:R-:W2:Y:S01]  /*159c0*/  LDL.LU.64 R20, [R1+0xef0] ;  /* 0x000ef00001147983 */ /* 0x000ea20000300a00 */
[----:B0-----:R-:W-:-:S04]  /*159d0*/  IMAD.SHL.U32 R15, R15, 0x20, RZ ;  /* 0x000000200f0f7824 */ /* 0x001fc800078e00ff */
[----:B---3--:R-:W-:-:S05]  /*159e0*/  IMAD.WIDE R6, R15, 0x2, R6 ;  /* 0x000000020f067825 */ /* 0x008fca00078e0206 */
[----:B------:R-:W-:Y:S04]  /*159f0*/  STL [R1+0x69c], R6 ;  /* 0x00069c0601007387 */ /* 0x000fe80000100800 */
[----:B------:R-:W-:Y:S01]  /*15a00*/  STL [R1+0x698], R7 ;  /* 0x0006980701007387 */ /* 0x000fe20000100800 */
[----:B------:R-:W-:-:S05]  /*15a10*/  IMAD.WIDE R4, R15, 0x2, R4 ;  /* 0x000000020f047825 */ /* 0x000fca00078e0204 */
[----:B------:R-:W-:Y:S04]  /*15a20*/  STL [R1+0x694], R4 ;  /* 0x0006940401007387 */ /* 0x000fe80000100800 */
[----:B------:R0:W-:Y:S04]  /*15a30*/  STL [R1+0x690], R5 ;  /* 0x0006900501007387 */ /* 0x0001e80000100800 */
[----:B0-----:R-:W3:Y:S01]  /*15a40*/  LDL.LU.64 R4, [R1+0xc98] ;  /* 0x000c980001047983 */ /* 0x001ee20000300a00 */
[----:B--2---:R-:W-:Y:S02]  /*15a50*/  IMAD.WIDE R6, R15, 0x2, R20 ;  /* 0x000000020f067825 */ /* 0x004fe400078e0214 */
[----:B------:R-:W-:Y:S01]  /*15a60*/  HMMA.16816.F32 R20, R8, R22, R16 ;  /* 0x000000160814723c */ /* 0x000fe20000001810 */
[----:B------:R-:W2:Y:S04]  /*15a70*/  LDL.LU.64 R18, [R1+0xee8] ;  /* 0x000ee80001127983 */ /* 0x000ea80000300a00 */
[----:B------:R-:W2:-:S14]  /*15a80*/  LDL.LU.64 R16, [R1+0xee0] ;  /* 0x000ee00001107983 */ /* 0x000e9c0000300a00 */
[----:B------:R-:W-:Y:S04]  /*15a90*/  STL.64 [R1+0x140], R20 ;  /* 0x0001401401007387 */ /* 0x000fe80000100a00 */
[----:B------:R0:W-:Y:S04]  /*15aa0*/  STL.64 [R1+0x148], R22 ;  /* 0x0001481601007387 */ /* 0x0001e80000100a00 */
[----:B0-----:R-:W2:Y:S04]  /*15ab0*/  LDL.LU.64 R22, [R1+0xed8] ;  /* 0x000ed80001167983 */ /* 0x001ea80000300a00 */
[----:B------:R-:W2:Y:S01]  /*15ac0*/  LDL.LU.64 R20, [R1+0xed0] ;  /* 0x000ed00001147983 */ /* 0x000ea20000300a00 */
[----:B------:R-:W-:-:S05]  /*15ad0*/  IMAD.WIDE R12, R15, 0x2, R12 ;  /* 0x000000020f0c7825 */ /* 0x000fca00078e020c */
[----:B------:R-:W-:Y:S04]  /*15ae0*/  STL [R1+0x68c], R12 ;  /* 0x00068c0c01007387 */ /* 0x000fe80000100800 */
[----:B------:R0:W-:Y:S04]  /*15af0*/  STL [R1+0x688], R13 ;  /* 0x0006880d01007387 */ /* 0x0001e80000100800 */
[----:B0-----:R-:W4:Y:S04]  /*15b00*/  LDL.LU.64 R12, [R1+0xca0] ;  /* 0x000ca000010c7983 */ /* 0x001f280000300a00 */
[----:B------:R-:W-:Y:S04]  /*15b10*/  STL [R1+0x684], R6 ;  /* 0x0006840601007387 */ /* 0x000fe80000100800 */
[----:B------:R-:W-:Y:S01]  /*15b20*/  STL [R1+0x67c], R7 ;  /* 0x00067c0701007387 */ /* 0x000fe20000100800 */
[----:B---3--:R-:W-:-:S05]  /*15b30*/  IMAD.WIDE R4, R15, 0x2, R4 ;  /* 0x000000020f047825 */ /* 0x008fca00078e0204 */
        /* <DEDUP_REMOVED lines=11> */
[----:B----4-:R-:W-:-:S04]  /*15bf0*/  IMAD.WIDE R12, R15, 0x2, R12 ;  /* 0x000000020f0c7825 */ /* 0x010fc800078e020c */
[C---:B---3--:R-:W-:Y:S01]  /*15c00*/  IMAD.WIDE R4, R15.reuse, 0x2, R4 ;  /* 0x000000020f047825 */ /* 0x048fe200078e0204 */
[----:B------:R-:W-:Y:S04]  /*15c10*/  STL [R1+0x674], R12 ;  /* 0x0006740c01007387 */ /* 0x000fe80000100800 */
[----:B------:R2:W-:Y:S04]  /*15c20*/  STL [R1+0x5cc], R13 ;  /* 0x0005cc0d01007387 */ /* 0x0005e80000100800 */
[----:B------:R-:W-:Y:S04]  /*15c30*/  STL [R1+0x670], R6 ;  /* 0x0006700601007387 */ /* 0x000fe80000100800 */
[----:B------:R-:W-:Y:S04]  /*15c40*/  STL [R1+0x5c4], R7 ;  /* 0x0005c40701007387 */ /* 0x000fe80000100800 */
[----:B------:R-:W-:Y:S04]  /*15c50*/  STL [R1+0x5c8], R4 ;  /* 0x0005c80401007387 */ /* 0x000fe80000100800 */
[----:B------:R-:W-:Y:S01]  /*15c60*/  STL [R1+0x5c0], R5 ;  /* 0x0005c00501007387 */ /* 0x000fe20000100800 */
[----:B--2---:R-:W-:-:S02]  /*15c70*/  IMAD.WIDE R12, R15, 0x2, R20 ;  /* 0x000000020f0c7825 */ /* 0x004fc400078e0214 */
[----:B------:R-:W-:Y:S01]  /*15c80*/  HMMA.16816.F32 R20, R8, R22, R16 ;  /* 0x000000160814723c */ /* 0x000fe20000001810 */
[----:B------:R-:W2:Y:S04]  /*15c90*/  LDL.LU.64 R18, [R1+0xea8] ;  /* 0x000ea80001127983 */ /* 0x000ea80000300a00 */
[----:B------:R-:W3:-:S14]  /*15ca0*/  LDL.LU.64 R16, [R1+0xea0] ;  /* 0x000ea00001107983 */ /* 0x000edc0000300a00 */
[----:B------:R-:W-:Y:S04]  /*15cb0*/  STL.64 [R1+0x120], R20 ;  /* 0x0001201401007387 */ /* 0x000fe80000100a00 */
[----:B------:R2:W-:Y:S02]  /*15cc0*/  STL.64 [R1+0x128], R22 ;  /* 0x0001281601007387 */ /* 0x0005e40000100a00 */
[----:B--2---:R-:W-:Y:S02]  /*15cd0*/  IMAD.MOV.U32 R22, RZ, RZ, R19 ;  /* 0x000000ffff167224 */ /* 0x004fe400078e0013 */
[----:B------:R-:W-:Y:S02]  /*15ce0*/  IMAD.MOV.U32 R23, RZ, RZ, R18 ;  /* 0x000000ffff177224 */ /* 0x000fe400078e0012 */
[----:B------:R-:W2:Y:S04]  /*15cf0*/  LDL.LU.64 R18, [R1+0xd00] ;  /* 0x000d000001127983 */ /* 0x000ea80000300a00 */
[----:B------:R-:W4:Y:S04]  /*15d00*/  LDL.LU.64 R20, [R1+0xd08] ;  /* 0x000d080001147983 */ /* 0x000f280000300a00 */
[----:B------:R-:W-:Y:S04]  /*15d10*/  STL.64 [R1+0xe60], R22 ;  /* 0x000e601601007387 */ /* 0x000fe80000100a00 */
[----:B----4-:R0:W-:Y:S04]  /*15d20*/  STL.64 [R1+0xe58], R20 ;  /* 0x000e581401007387 */ /* 0x0101e80000100a00 */
[----:B0-----:R-:W4:Y:S01]  /*15d30*/  LDL.LU.64 R20, [R1+0xcf0] ;  /* 0x000cf00001147983 */ /* 0x001f220000300a00 */
[----:B------:R-:W-:-:S02]  /*15d40*/  IMAD.MOV.U32 R22, RZ, RZ, R0 ;  /* 0x000000ffff167224 */ /* 0x000fc400078e0000 */
[----:B------:R-:W-:Y:S01]  /*15d50*/  IMAD.MOV.U32 R23, RZ, RZ, R3 ;  /* 0x000000ffff177224 */ /* 0x000fe200078e0003 */
[----:B------:R-:W2:Y:S04]  /*15d60*/  LDL.LU R0, [R1+0xe9c] ;  /* 0x000e9c0001007983 */ /* 0x000ea80000300800 */
[----:B------:R-:W2:Y:S04]  /*15d70*/  LDL.LU R3, [R1+0xe98] ;  /* 0x000e980001037983 */ /* 0x000ea80000300800 */
[----:B------:R-:W-:Y:S01]  /*15d80*/  STL.64 [R1+0xe80], R22 ;  /* 0x000e801601007387 */ /* 0x000fe20000100a00 */
[----:B------:R-:W-:-:S04]  /*15d90*/  IMAD.WIDE R6, R15, 0x2, R24 ;  /* 0x000000020f067825 */ /* 0x000fc800078e0218 */
[----:B------:R-:W-:Y:S01]  /*15da0*/  IMAD.WIDE R4, R15, 0x2, R26 ;  /* 0x000000020f047825 */ /* 0x000fe200078e021a */
[----:B----4-:R0:W-:Y:S04]  /*15db0*/  STL.64 [R1+0xe78], R20 ;  /* 0x000e781401007387 */ /* 0x0101e80000100a00 */
[----:B0-----:R-:W4:Y:S04]  /*15dc0*/  LDL.LU.64 R20, [R1+0xcd8] ;  /* 0x000cd80001147983 */ /* 0x001f280000300a00 */
        /* <DEDUP_REMOVED lines=10> */
[----:B---3--:R-:W-:-:S02]  /*15e70*/  IMAD.MOV.U32 R22, RZ, RZ, R17 ;  /* 0x000000ffff167224 */ /* 0x008fc400078e0011 */
[----:B------:R-:W-:Y:S01]  /*15e80*/  IMAD.MOV.U32 R23, RZ, RZ, R16 ;  /* 0x000000ffff177224 */ /* 0x000fe200078e0010 */
[----:B--2---:R-:W-:Y:S04]  /*15e90*/  STL.64 [R1+0xe90], R26 ;  /* 0x000e901a01007387 */ /* 0x004fe80000100a00 */
[----:B------:R0:W-:Y:S04]  /*15ea0*/  STL.64 [R1+0xe88], R24 ;  /* 0x000e881801007387 */ /* 0x0001e80000100a00 */
[----:B0-----:R-:W2:Y:S04]  /*15eb0*/  LDL.LU R24, [R1+0xbd0] ;  /* 0x000bd00001187983 */ /* 0x001ea80000300800 */
[----:B------:R-:W2:Y:S04]  /*15ec0*/  LDL.LU R25, [R1+0xbd4] ;  /* 0x000bd40001197983 */ /* 0x000ea80000300800 */
[----:B------:R-:W2:Y:S04]  /*15ed0*/  LDL.LU R26, [R1+0xbd8] ;  /* 0x000bd800011a7983 */ /* 0x000ea80000300800 */
[----:B------:R-:W2:Y:S04]  /*15ee0*/  LDL.LU R27, [R1+0xbdc] ;  /* 0x000bdc00011b7983 */ /* 0x000ea80000300800 */
[----:B------:R-:W3:Y:S04]  /*15ef0*/  LDL.LU.64 R16, [R1+0xd10] ;  /* 0x000d100001107983 */ /* 0x000ee80000300a00 */
[----:B------:R-:W-:Y:S04]  /*15f00*/  STL [R1+0x5ac], R12 ;  /* 0x0005ac0c01007387 */ /* 0x000fe80000100800 */
[----:B------:R0:W-:Y:S04]  /*15f10*/  STL [R1+0x5a4], R13 ;  /* 0x0005a40d01007387 */ /* 0x0001e80000100800 */
[----:B0-----:R-:W3:Y:S04]  /*15f20*/  LDL.LU.64 R12, [R1+0xcd0] ;  /* 0x000cd000010c7983 */ /* 0x001ee80000300a00 */
[----:B------:R-:W-:Y:S04]  /*15f30*/  STL [R1+0x5a8], R6 ;  /* 0x0005a80601007387 */ /* 0x000fe80000100800 */
[----:B------:R4:W-:Y:S02]  /*15f40*/  STL [R1+0x5a0], R7 ;  /* 0x0005a00701007387 */ /* 0x0009e40000100800 */
[----:B----4-:R-:W-:-:S02]  /*15f50*/  IMAD.WIDE R6, R15, 0x2, R20 ;  /* 0x000000020f067825 */ /* 0x010fc400078e0214 */
[----:B------:R-:W-:Y:S04]  /*15f60*/  STL [R1+0x11c], R4 ;  /* 0x00011c0401007387 */ /* 0x000fe80000100800 */
[----:B------:R0:W-:Y:S04]  /*15f70*/  STL [R1+0x118], R5 ;  /* 0x0001180501007387 */ /* 0x0001e80000100800 */
[----:B0-----:R-:W4:Y:S01]  /*15f80*/  LDL.LU.64 R4, [R1+0xce0] ;  /* 0x000ce00001047983 */ /* 0x001f220000300a00 */
[----:B--2---:R-:W-:Y:S03]  /*15f90*/  HMMA.16816.F32 R20, R8, R22, R24 ;  /* 0x000000160814723c */ /* 0x004fe60000001818 */
[----:B------:R-:W2:Y:S04]  /*15fa0*/  LDL.LU.64 R26, [R1+0xe90] ;  /* 0x000e9000011a7983 */ /* 0x000ea80000300a00 */
[----:B------:R-:W2:-:S12]  /*15fb0*/  LDL.LU.64 R24, [R1+0xe88] ;  /* 0x000e880001187983 */ /* 0x000e980000300a00 */
[----:B------:R-:W-:Y:S04]  /*15fc0*/  STL.64 [R1+0x360], R20 ;  /* 0x0003601401007387 */ /* 0x000fe80000100a00 */
[----:B------:R0:W-:Y:S04]  /*15fd0*/  STL.64 [R1+0x368], R22 ;  /* 0x0003681601007387 */ /* 0x0001e80000100a00 */
[----:B0-----:R-:W2:Y:S04]  /*15fe0*/  LDL.LU.64 R22, [R1+0xe80] ;  /* 0x000e800001167983 */ /* 0x001ea80000300a00 */
[----:B------:R-:W2:Y:S01]  /*15ff0*/  LDL.LU.64 R20, [R1+0xe78] ;  /* 0x000e780001147983 */ /* 0x000ea20000300a00 */
[----:B---3--:R-:W-:-:S05]  /*16000*/  IMAD.WIDE R12, R15, 0x2, R12 ;  /* 0x000000020f0c7825 */ /* 0x008fca00078e020c */
[----:B------:R-:W-:Y:S04]  /*16010*/  STL [R1+0x114], R12 ;  /* 0x0001140c01007387 */ /* 0x000fe80000100800 */
[----:B------:R0:W-:Y:S04]  /*16020*/  STL [R1+0x110], R13 ;  /* 0x0001100d01007387 */ /* 0x0001e80000100800 */
[----:B0-----:R-:W3:Y:S04]  /*16030*/  LDL.LU.64 R12, [R1+0xce8] ;  /* 0x000ce800010c7983 */ /* 0x001ee80000300a00 */
[----:B------:R-:W-:Y:S04]  /*16040*/  STL [R1+0x10c], R6 ;  /* 0x00010c0601007387 */ /* 0x000fe80000100800 */
[----:B------:R-:W-:Y:S01]  /*16050*/  STL [R1+0x108], R7 ;  /* 0x0001080701007387 */ /* 0x000fe20000100800 */
[----:B----4-:R-:W-:-:S05]  /*16060*/  IMAD.WIDE R4, R15, 0x2, R4 ;  /* 0x000000020f047825 */ /* 0x010fca00078e0204 */
[----:B------:R-:W-:Y:S04]  /*16070*/  STL [R1+0x104], R4 ;  /* 0x0001040401007387 */ /* 0x000fe80000100800 */
[----:B------:R0:W-:Y:S04]  /*16080*/  STL [R1+0x100], R5 ;  /* 0x0001000501007387 */ /* 0x0001e80000100800 */
[----:B0-----:R-:W4:Y:S01]  /*16090*/  LDL.LU.64 R4, [R1+0xcf8] ;  /* 0x000cf80001047983 */ /* 0x001f220000300a00 */
        /* <DEDUP_REMOVED lines=8> */
[----:B---3--:R-:W-:-:S05]  /*16120*/  IMAD.WIDE R12, R15, 0x2, R12 ;  /* 0x000000020f0c7825 */ /* 0x008fca00078e020c */
[----:B------:R-:W-:Y:S04]  /*16130*/  STL [R1+0xfc], R12 ;  /* 0x0000fc0c01007387 */ /* 0x000fe80000100800 */
[----:B------:R0:W-:Y:S04]  /*16140*/  STL [R1+0xf8], R13 ;  /* 0x0000f80d01007387 */ /* 0x0001e80000100800 */
[----:B------:R-:W-:Y:S04]  /*16150*/  STL [R1+0xf4], R6 ;  /* 0x0000f40601007387 */ /* 0x000fe80000100800 */
[----:B------:R-:W-:Y:S01]  /*16160*/  STL [R1+0xf0], R7 ;  /* 0x0000f00701007387 */ /* 0x000fe20000100800 */
[----:B----4-:R-:W-:-:S05]  /*16170*/  IMAD.WIDE R4, R15, 0x2, R4 ;  /* 0x000000020f047825 */ /* 0x010fca00078e0204 */
[----:B------:R-:W-:Y:S04]  /*16180*/  STL [R1+0xec], R4 ;  /* 0x0000ec0401007387 */ /* 0x000fe80000100800 */
[----:B------:R1:W-:Y:S01]  /*16190*/  STL [R1+0xe8], R5 ;  /* 0x0000e80501007387 */ /* 0x0003e20000100800 */
[----:B0-----:R-:W-:-:S03]  /*161a0*/  IMAD.WIDE R12, R15, 0x2, R18 ;  /* 0x000000020f0c7825 */ /* 0x001fc600078e0212 */
[----:B------:R-:W3:Y:S01]  /*161b0*/  LDL.LU.64 R18, [R1+0xd28] ;  /* 0x000d280001127983 */ /* 0x000ee20000300a00 */
[----:B-1----:R-:W-:-:S04]  /*161c0*/  IMAD.WIDE R4, R15, 0x2, R16 ;  /* 0x000000020f047825 */ /* 0x002fc800078e0210 */
[----:B--2---:R-:W-:Y:S02]  /*161d0*/  IMAD.WIDE R6, R15, 0x2, R20 ;  /* 0x000000020f067825 */ /* 0x004fe400078e0214 */
[----:B------:R-:W-:Y:S01]  /*161e0*/  HMMA.16816.F32 R20, R8, R22, R24 ;  /* 0x000000160814723c */ /* 0x000fe20000001818 */
[----:B------:R-:W2:Y:S04]  /*161f0*/  LDL.LU.64 R26, [R1+0xe50] ;  /* 0x000e5000011a7983 */ /* 0x000ea80000300a00 */
[----:B------:R-:W4:-:S14]  /*16200*/  LDL.LU.64 R24, [R1+0xe48] ;  /* 0x000e480001187983 */ /* 0x000f1c0000300a00 */
[----:B------:R-:W-:Y:S04]  /*16210*/  STL.64 [R1+0x440], R20 ;  /* 0x0004401401007387 */ /* 0x000fe80000100a00 */
[----:B------:R-:W-:Y:S04]  /*16220*/  STL.64 [R1+0x448], R22 ;  /* 0x0004481601007387 */ /* 0x000fe80000100a00 */
[----:B------:R-:W-:Y:S04]  /*16230*/  STL [R1+0xe4], R12 ;  /* 0x0000e40c01007387 */ /* 0x000fe80000100800 */
[----:B------:R-:W2:Y:S04]  /*16240*/  LDL.LU.64 R16, [R1+0xd38] ;  /* 0x000d380001107983 */ /* 0x000ea80000300a00 */
[----:B---3--:R4:W-:Y:S02]  /*16250*/  STL.64 [R1+0xe18], R18 ;  /* 0x000e181201007387 */ /* 0x0089e40000100a00 */
[----:B----4-:R-:W-:-:S02]  /*16260*/  IMAD.MOV.U32 R18, RZ, RZ, R25 ;  /* 0x000000ffff127224 */ /* 0x010fc400078e0019 */
[----:B------:R-:W-:Y:S01]  /*16270*/  IMAD.MOV.U32 R19, RZ, RZ, R24 ;  /* 0x000000ffff137224 */ /* 0x000fe200078e0018 */
[----:B--2---:R0:W-:Y:S04]  /*16280*/  STL.64 [R1+0xe10], R16 ;  /* 0x000e101001007387 */ /* 0x0041e80000100a00 */
[----:B0-----:R-:W2:Y:S04]  /*16290*/  LDL.LU.64 R16, [R1+0xd18] ;  /* 0x000d180001107983 */ /* 0x001ea80000300a00 */
[----:B------:R-:W3:Y:S04]  /*162a0*/  LDL.LU.64 R24, [R1+0xd48] ;  /* 0x000d480001187983 */ /* 0x000ee80000300a00 */
[----:B------:R0:W-:Y:S02]  /*162b0*/  STL.64 [R1+0xdf0], R26 ;  /* 0x000df01a01007387 */ /* 0x0001e40000100a00 */
[----:B0-----:R-:W-:-:S02]  /*162c0*/  IMAD.MOV.U32 R26, RZ, RZ, R2 ;  /* 0x000000ffff1a7224 */ /* 0x001fc400078e0002 */
[----:B------:R-:W-:Y:S01]  /*162d0*/  IMAD.MOV.U32 R27, RZ, RZ, R29 ;  /* 0x000000ffff1b7224 */ /* 0x000fe200078e001d */
[----:B---3--:R0:W-:Y:S04]  /*162e0*/  STL.64 [R1+0xde8], R24 ;  /* 0x000de81801007387 */ /* 0x0081e80000100a00 */
[----:B------:R-:W3:Y:S04]  /*162f0*/  LDL.LU R2, [R1+0xe44] ;  /* 0x000e440001027983 */ /* 0x000ee80000300800 */
[----:B------:R-:W4:Y:S04]  /*16300*/  LDL.LU R29, [R1+0xe40] ;  /* 0x000e4000011d7983 */ /* 0x000f280000300800 */
[----:B------:R1:W-:Y:S04]  /*16310*/  STL.64 [R1+0xe20], R26 ;  /* 0x000e201a01007387 */ /* 0x0003e80000100a00 */
[----:B0-----:R-:W2:Y:S04]  /*16320*/  LDL.LU R24, [R1+0xba0] ;  /* 0x000ba00001187983 */ /* 0x001ea80000300800 */
[----:B------:R-:W2:Y:S04]  /*16330*/  LDL.LU R25, [R1+0xba4] ;  /* 0x000ba40001197983 */ /* 0x000ea80000300800 */
[----:B-1----:R-:W2:Y:S04]  /*16340*/  LDL.LU R26, [R1+0xba8] ;  /* 0x000ba800011a7983 */ /* 0x002ea80000300800 */
[----:B------:R-:W2:Y:S04]  /*16350*/  LDL.LU R27, [R1+0xbac] ;  /* 0x000bac00011b7983 */ /* 0x000ea80000300800 */
[----:B------:R-:W2:Y:S04]  /*16360*/  LDL.LU.64 R22, [R1+0xd58] ;  /* 0x000d580001167983 */ /* 0x000ea80000300a00 */
[----:B--2---:R0:W-:Y:S04]  /*16370*/  STL.64 [R1+0xdd0], R22 ;  /* 0x000dd01601007387 */ /* 0x0041e80000100a00 */
[----:B------:R-:W2:Y:S04]  /*16380*/  LDL.LU R20, [R1+0x740] ;  /* 0x0007400001147983 */ /* 0x000ea80000300800 */
[----:B------:R-:W2:Y:S04]  /*16390*/  LDL.LU R21, [R1+0x744] ;  /* 0x0007440001157983 */ /* 0x000ea80000300800 */
[----:B0-----:R-:W2:Y:S04]  /*163a0*/  LDL.LU R22, [R1+0x748] ;  /* 0x0007480001167983 */ /* 0x001ea80000300800 */
[----:B------:R-:W2:Y:S04]  /*163b0*/  LDL.LU R23, [R1+0x74c] ;  /* 0x00074c0001177983 */ /* 0x000ea80000300800 */
[----:B--2---:R-:W-:Y:S04]  /*163c0*/  STL.64 [R1+0xe00], R22 ;  /* 0x000e001601007387 */ /* 0x004fe80000100a00 */
[----:B------:R4:W-:Y:S02]  /*163d0*/  STL.64 [R1+0xdf8], R20 ;  /* 0x000df81401007387 */ /* 0x0009e40000100a00 */
[----:B----4-:R-:W-:-:S02]  /*163e0*/  IMAD.MOV.U32 R20, RZ, RZ, R29 ;  /* 0x000000ffff147224 */ /* 0x010fc400078e001d */
[----:B---3--:R-:W-:Y:S01]  /*163f0*/  IMAD.MOV.U32 R21, RZ, RZ, R2 ;  /* 0x000000ffff157224 */ /* 0x008fe200078e0002 */
[----:B------:R0:W5:Y:S04]  /*16400*/  LDL.LU R29, [R1+0xe3c] ;  /* 0x000e3c00011d7983 */ /* 0x0001680000300800 */
[----:B------:R-:W2:Y:S01]  /*16410*/  LDL.LU R2, [R1+0xe38] ;  /* 0x000e380001027983 */ /* 0x000ea20000300800 */
[----:B------:R-:W-:-:S03]  /*16420*/  IMAD.MOV.U32 R22, RZ, RZ, R3 ;  /* 0x000000ffff167224 */ /* 0x000fc600078e0003 */
[----:B------:R-:W2:Y:S01]  /*16430*/  LDL.LU R3, [R1+0xe34] ;  /* 0x000e340001037983 */ /* 0x000ea20000300800 */
[----:B------:R-:W-:-:S03]  /*16440*/  IMAD.MOV.U32 R23, RZ, RZ, R0 ;  /* 0x000000ffff177224 */ /* 0x000fc600078e0000 */
[----:B------:R-:W3:Y:S04]  /*16450*/  LDL.LU R0, [R1+0xe30] ;  /* 0x000e300001007983 */ /* 0x000ee80000300800 */
[----:B------:R1:W-:Y:S02]  /*16460*/  STL [R1+0xe0], R13 ;  /* 0x0000e00d01007387 */ /* 0x0003e40000100800 */
[C---:B-1----:R-:W-:Y:S02]  /*16470*/  IMAD.WIDE R12, R15.reuse, 0x2, R16 ;  /* 0x000000020f0c7825 */ /* 0x042fe400078e0210 */
[----:B------:R-:W-:Y:S01]  /*16480*/  HMMA.16816.F32 R16, R8, R18, R24 ;  /* 0x000000120810723c */ /* 0x000fe20000001818 */
[----:B------:R-:W-:Y:S04]  /*16490*/  STL [R1+0xdc], R6 ;  /* 0x0000dc0601007387 */ /* 0x000fe80000100800 */
[----:B------:R2:W-:Y:S04]  /*164a0*/  STL [R1+0xd8], R7 ;  /* 0x0000d80701007387 */ /* 0x0005e80000100800 */
[----:B------:R-:W-:Y:S04]  /*164b0*/  STL [R1+0xd4], R4 ;  /* 0x0000d40401007387 */ /* 0x000fe80000100800 */
[----:B------:R-:W-:Y:S01]  /*164c0*/  STL [R1+0xd0], R5 ;  /* 0x0000d00501007387 */ /* 0x000fe20000100800 */
[----:B--2---:R-:W-:-:S03]  /*164d0*/  IMAD.WIDE R6, R15, 0x2, R2 ;  /* 0x000000020f067825 */ /* 0x004fc600078e0202 */
[----:B------:R-:W2:Y:S04]  /*164e0*/  LDL.LU.64 R2, [R1+0xe28] ;  /* 0x000e280001027983 */ /* 0x000ea80000300a00 */
[----:B------:R-:W4:Y:S04]  /*164f0*/  LDL.LU.64 R26, [R1+0xe20] ;  /* 0x000e2000011a7983 */ /* 0x000f280000300a00 */
[----:B------:R-:W-:Y:S04]  /*16500*/  STL.64 [R1+0x4a0], R16 ;  /* 0x0004a01001007387 */ /* 0x000fe80000100a00 */
[----:B------:R1:W-:Y:S04]  /*16510*/  STL.64 [R1+0x4a8], R18 ;  /* 0x0004a81201007387 */ /* 0x0003e80000100a00 */
[----:B-1----:R-:W3:Y:S04]  /*16520*/  LDL.LU.64 R18, [R1+0xe18] ;  /* 0x000e180001127983 */ /* 0x002ee80000300a00 */
[----:B------:R-:W4:Y:S04]  /*16530*/  LDL.LU.64 R16, [R1+0xe10] ;  /* 0x000e100001107983 */ /* 0x000f280000300a00 */
[----:B------:R-:W-:Y:S04]  /*16540*/  STL [R1+0xcc], R12 ;  /* 0x0000cc0c01007387 */ /* 0x000fe80000100800 */
[----:B------:R2:W-:Y:S04]  /*16550*/  STL [R1+0xc8], R13 ;  /* 0x0000c80d01007387 */ /* 0x0005e80000100800 */
[----:B------:R-:W-:Y:S01]  /*16560*/  STL [R1+0xc4], R6 ;  /* 0x0000c40601007387 */ /* 0x000fe20000100800 */
[----:B--2---:R-:W-:-:S04]  /*16570*/  IMAD.WIDE R12, R15, 0x2, R2 ;  /* 0x000000020f0c7825 */ /* 0x004fc800078e0202 */
[C---:B---3--:R-:W-:Y:S02]  /*16580*/  IMAD.WIDE R4, R15.reuse, 0x2, R18 ;  /* 0x000000020f047825 */ /* 0x048fe400078e0212 */
[----:B------:R-:W2:Y:S04]  /*16590*/  LDL.LU.64 R18, [R1+0xd68] ;  /* 0x000d680001127983 */ /* 0x000ea80000300a00 */
[----:B------:R1:W-:Y:S04]  /*165a0*/  STL [R1+0xc0], R7 ;  /* 0x0000c00701007387 */ /* 0x0003e80000100800 */
[----:B------:R-:W3:Y:S01]  /*165b0*/  LDL.LU.64 R2, [R1+0xe08] ;  /* 0x000e080001027983 */ /* 0x000ee20000300a00 */
[----:B----4-:R-:W-:Y:S03]  /*165c0*/  HMMA.16816.F32 R24, R8, R26, R20 ;  /* 0x0000001a0818723c */ /* 0x010fe60000001814 */
[----:B------:R-:W-:Y:S04]  /*165d0*/  STL [R1+0xbc], R4 ;  /* 0x0000bc0401007387 */ /* 0x000fe80000100800 */
[----:B------:R-:W-:Y:S01]  /*165e0*/  STL [R1+0xb8], R5 ;  /* 0x0000b80501007387 */ /* 0x000fe20000100800 */
[----:B-1----:R-:W-:-:S03]  /*165f0*/  IMAD.WIDE R6, R15, 0x2, R16 ;  /* 0x000000020f067825 */ /* 0x002fc600078e0210 */
[----:B------:R-:W4:Y:S04]  /*16600*/  LDL.LU.64 R16, [R1+0xd70] ;  /* 0x000d700001107983 */ /* 0x000f280000300a00 */
[----:B------:R-:W2:Y:S04]  /*16610*/  LDL.LU.64 R22, [R1+0xe00] ;  /* 0x000e000001167983 */ /* 0x000ea80000300a00 */
[----:B------:R-:W2:Y:S04]  /*16620*/  LDL.LU.64 R20, [R1+0xdf8] ;  /* 0x000df80001147983 */ /* 0x000ea80000300a00 */
[----:B------:R-:W-:Y:S04]  /*16630*/  STL.64 [R1+0x750], R24 ;  /* 0x0007501801007387 */ /* 0x000fe80000100a00 */
[----:B------:R1:W-:Y:S04]  /*16640*/  STL.64 [R1+0x758], R26 ;  /* 0x0007581a01007387 */ /* 0x0003e80000100a00 */
[----:B-1----:R-:W2:Y:S04]  /*16650*/  LDL.LU.64 R26, [R1+0xdf0] ;  /* 0x000df000011a7983 */ /* 0x002ea80000300a00 */
[----:B------:R-:W2:Y:S01]  /*16660*/  LDL.LU.64 R24, [R1+0xde8] ;  /* 0x000de80001187983 */ /* 0x000ea20000300a00 */
[----:B---3--:R-:W-:-:S03]  /*16670*/  IMAD.WIDE R4, R15, 0x2, R2 ;  /* 0x000000020f047825 */ /* 0x008fc600078e0202 */
[----:B------:R-:W3:Y:S04]  /*16680*/  LDL.LU.64 R2, [R1+0xde0] ;  /* 0x000de00001027983 */ /* 0x000ee80000300a00 */
[----:B------:R-:W-:Y:S04]  /*16690*/  STL [R1+0xb4], R12 ;  /* 0x0000b40c01007387 */ /* 0x000fe80000100800 */
[----:B------:R2:W-:Y:S04]  /*166a0*/  STL [R1+0xb0], R13 ;  /* 0x0000b00d01007387 */ /* 0x0005e80000100800 */
[----:B------:R-:W-:Y:S04]  /*166b0*/  STL [R1+0xac], R6 ;  /* 0x0000ac0601007387 */ /* 0x000fe80000100800 */
[----:B------:R3:W-:Y:S04]  /*166c0*/  STL [R1+0xa8], R7 ;  /* 0x0000a80701007387 */ /* 0x0007e80000100800 */
[----:B------:R-:W-:Y:S04]  /*166d0*/  STL [R1+0x84], R4 ;  /* 0x0000840401007387 */ /* 0x000fe80000100800 */
[----:B------:R-:W-:Y:S01]  /*166e0*/  STL [R1+0x80], R5 ;  /* 0x0000800501007387 */ /* 0x000fe20000100800 */
[----:B--2---:R-:W-:-:S02]  /*166f0*/  IMAD.WIDE R12, R15, 0x2, R24 ;  /* 0x000000020f0c7825 */ /* 0x004fc400078e0218 */
[----:B------:R-:W-:Y:S02]  /*16700*/  HMMA.16816.F32 R24, R8, R26, R20 ;  /* 0x0000001a0818723c */ /* 0x000fe40000001814 */
[C---:B---3--:R-:W-:Y:S02]  /*16710*/  IMAD.WIDE R6, R15.reuse, 0x2, R2 ;  /* 0x000000020f067825 */ /* 0x048fe400078e0202 */
[----:B------:R-:W2:Y:S04]  /*16720*/  LDL.LU.64 R2, [R1+0xdd8] ;  /* 0x000dd80001027983 */ /* 0x000ea80000300a00 */
[----:B------:R-:W3:Y:S11]  /*16730*/  LDL.LU.64 R22, [R1+0xdd0] ;  /* 0x000dd00001167983 */ /* 0x000ef60000300a00 */
[----:B------:R-:W-:Y:S04]  /*16740*/  STL.64 [R1+0x740], R24 ;  /* 0x0007401801007387 */ /* 0x000fe80000100a00 */
[----:B------:R1:W-:Y:S04]  /*16750*/  STL.64 [R1+0x748], R26 ;  /* 0x0007481a01007387 */ /* 0x0003e80000100a00 */
[----:B-1----:R-:W4:Y:S04]  /*16760*/  LDL.LU.64 R26, [R1+0xdc8] ;  /* 0x000dc800011a7983 */ /* 0x002f280000300a00 */
[----:B------:R-:W4:Y:S04]  /*16770*/  LDL.LU.64 R24, [R1+0xdc0] ;  /* 0x000dc00001187983 */ /* 0x000f280000300a00 */
[----:B------:R-:W-:Y:S04]  /*16780*/  STL [R1+0x4], R12 ;  /* 0x0000040c01007387 */ /* 0x000fe80000100800 */
[----:B------:R2:W-:Y:S02]  /*16790*/  STL [R1], R13 ;  /* 0x0000000d01007387 */ /* 0x0005e40000100800 */
[----:B--2---:R-:W-:-:S02]  /*167a0*/  IMAD.WIDE R12, R15, 0x2, R2 ;  /* 0x000000020f0c7825 */ /* 0x004fc400078e0202 */
[----:B------:R-:W2:Y:S02]  /*167b0*/  LDL.LU.64 R2, [R1+0xdb8] ;  /* 0x000db80001027983 */ /* 0x000ea40000300a00 */
[----:B---3--:R-:W-:-:S04]  /*167c0*/  IMAD.WIDE R4, R15, 0x2, R22 ;  /* 0x000000020f047825 */ /* 0x008fc800078e0216 */
[----:B------:R-:W-:Y:S02]  /*167d0*/  IMAD.MOV.U32 R23, RZ, RZ, R6 ;  /* 0x000000ffff177224 */ /* 0x000fe400078e0006 */
[----:B------:R-:W-:Y:S02]  /*167e0*/  IMAD.MOV.U32 R22, RZ, RZ, R7 ;  /* 0x000000ffff167224 */ /* 0x000fe400078e0007 */
[----:B------:R-:W-:Y:S02]  /*167f0*/  IMAD.MOV.U32 R6, RZ, RZ, R28 ;  /* 0x000000ffff067224 */ /* 0x000fe400078e001c */
[----:B------:R-:W-:Y:S01]  /*16800*/  IMAD.MOV.U32 R7, RZ, RZ, R14 ;  /* 0x000000ffff077224 */ /* 0x000fe200078e000e */
[----:B------:R0:W5:Y:S01]  /*16810*/  LDL.LU R28, [R1+0xdb0] ;  /* 0x000db000011c7983 */ /* 0x0001620000300800 */
[----:B------:R-:W1:Y:S05]  /*16820*/  LDC R14, c[0x0][0x3a8] ;  /* 0x0000ea00ff0e7b82 */ /* 0x000e6a0000000800 */
[----:B----4-:R-:W-:Y:S01]  /*16830*/  HMMA.16816.F32 R24, R8, R6, R24 ;  /* 0x000000060818723c */ /* 0x010fe20000001818 */
[----:B------:R-:W-:-:S04]  /*16840*/  UIADD3 UR6, UPT, UPT, UR6, -0x1, URZ ;  /* 0xffffffff06067890 */ /* 0x000fc8000fffe0ff */
[----:B------:R-:W-:-:S14]  /*16850*/  UISETP.NE.U32.AND UP0, UPT, UR6, URZ, UPT ;  /* 0x000000ff0600728c */ /* 0x000fdc000bf05070 */
[----:B------:R0:W-:Y:S04]  /*16860*/  STL.64 [R1+0x6f0], R24 ;  /* 0x0006f01801007387 */ /* 0x0001e80000100a00 */
[----:B------:R0:W-:Y:S01]  /*16870*/  STL.64 [R1+0x6f8], R26 ;  /* 0x0006f81a01007387 */ /* 0x0001e20000100a00 */
[----:B-1----:R-:W-:Y:S02]  /*16880*/  IMAD.SHL.U32 R14, R14, 0x20, RZ ;  /* 0x000000200e0e7824 */ /* 0x002fe400078e00ff */
[----:B------:R-:W-:Y:S02]  /*16890*/  IMAD.MOV.U32 R21, RZ, RZ, R4 ;  /* 0x000000ffff157224 */ /* 0x000fe400078e0004 */
[----:B------:R-:W-:Y:S02]  /*168a0*/  IMAD.MOV.U32 R20, RZ, RZ, R5 ;  /* 0x000000ffff147224 */ /* 0x000fe400078e0005 */
[----:B------:R-:W-:-:S04]  /*168b0*/  IMAD.WIDE R4, R15, 0x2, R16 ;  /* 0x000000020f047825 */ /* 0x000fc800078e0210 */
[----:B------:R-:W-:-:S04]  /*168c0*/  IMAD.WIDE R6, R15, 0x2, R18 ;  /* 0x000000020f067825 */ /* 0x000fc800078e0212 */
[----:B------:R-:W-:Y:S02]  /*168d0*/  IMAD.MOV.U32 R15, RZ, RZ, R4 ;  /* 0x000000ffff0f7224 */ /* 0x000fe400078e0004 */
[----:B------:R-:W-:Y:S02]  /*168e0*/  IMAD.MOV.U32 R11, RZ, RZ, R27 ;  /* 0x000000ffff0b7224 */ /* 0x000fe400078e001b */
[----:B------:R-:W-:Y:S02]  /*168f0*/  IMAD.MOV.U32 R10, RZ, RZ, R26 ;  /* 0x000000ffff0a7224 */ /* 0x000fe400078e001a */
[----:B------:R-:W-:Y:S02]  /*16900*/  IMAD.MOV.U32 R9, RZ, RZ, R25 ;  /* 0x000000ffff097224 */ /* 0x000fe400078e0019 */
[----:B------:R-:W-:Y:S02]  /*16910*/  IMAD.MOV.U32 R8, RZ, RZ, R24 ;  /* 0x000000ffff087224 */ /* 0x000fe400078e0018 */
[----:B------:R-:W-:-:S02]  /*16920*/  IMAD.MOV.U32 R19, RZ, RZ, R12 ;  /* 0x000000ffff137224 */ /* 0x000fc400078e000c */
[----:B------:R-:W-:Y:S02]  /*16930*/  IMAD.MOV.U32 R18, RZ, RZ, R13 ;  /* 0x000000ffff127224 */ /* 0x000fe400078e000d */
[----:B------:R-:W-:Y:S02]  /*16940*/  IMAD.MOV.U32 R17, RZ, RZ, R6 ;  /* 0x000000ffff117224 */ /* 0x000fe400078e0006 */
[----:B------:R-:W-:Y:S02]  /*16950*/  IMAD.MOV.U32 R16, RZ, RZ, R7 ;  /* 0x000000ffff107224 */ /* 0x000fe400078e0007 */
[----:B------:R-:W-:Y:S02]  /*16960*/  VIADD R0, R0, 0xffffffe0 ;  /* 0xffffffe000007836 */ /* 0x000fe40000000000 */
[----:B--2---:R-:W-:-:S04]  /*16970*/  IMAD.WIDE R2, R14, 0x2, R2 ;  /* 0x000000020e027825 */ /* 0x004fc800078e0202 */
[----:B------:R-:W-:Y:S02]  /*16980*/  IMAD.MOV.U32 R14, RZ, RZ, R5 ;  /* 0x000000ffff0e7224 */ /* 0x000fe400078e0005 */
[----:B------:R-:W-:Y:S02]  /*16990*/  IMAD.MOV.U32 R4, RZ, RZ, R2 ;  /* 0x000000ffff047224 */ /* 0x000fe400078e0002 */
[----:B------:R-:W-:Y:S01]  /*169a0*/  IMAD.MOV.U32 R2, RZ, RZ, R3 ;  /* 0x000000ffff027224 */ /* 0x000fe200078e0003 */
[----:B0-----:R-:W-:Y:S06]  /*169b0*/  BRA.U UP0, `(.L_x_2) ;  /* 0xfffffef900387547 */ /* 0x001fec000b83ffff */
[----:B------:R-:W-:Y:S01]  /*169c0*/  F2FP.F16.F32.PACK_AB R2, R11, R10 ;  /* 0x0000000a0b02723e */ /* 0x000fe200000000ff */
[----:B------:R-:W2:Y:S01]  /*169d0*/  LDL.LU R27, [R1+0x75c] ;  /* 0x00075c00011b7983 */ /* 0x000ea20000300800 */
[----:B------:R-:W-:-:S03]  /*169e0*/  F2FP.F16.F32.PACK_AB R0, R9, R8 ;  /* 0x000000080900723e */ /* 0x000fc600000000ff */
[----:B------:R-:W3:Y:S04]  /*169f0*/  LDL.LU R26, [R1+0x758] ;  /* 0x00075800011a7983 */ /* 0x000ee80000300800 */
[----:B-----5:R0:W-:Y:S04]  /*16a00*/  STL [R1+0xdb0], R28 ;  /* 0x000db01c01007387 */ /* 0x0201e80000100800 */
[----:B------:R-:W-:Y:S04]  /*16a10*/  STL [R1+0x86c], R2 ;  /* 0x00086c0201007387 */ /* 0x000fe80000100800 */
[----:B------:R-:W-:Y:S04]  /*16a20*/  STL [R1+0x868], R0 ;  /* 0x0008680001007387 */ /* 0x000fe80000100800 */
[----:B0-----:R-:W4:Y:S04]  /*16a30*/  LDL.LU R28, [R1+0x768] ;  /* 0x00076800011c7983 */ /* 0x001f280000300800 */
[----:B----4-:R0:W-:Y:S04]  /*16a40*/  STL [R1+0x118c], R28 ;  /* 0x00118c1c01007387 */ /* 0x0101e80000100800 */
        /* <DEDUP_REMOVED lines=31> */
[----:B------:R-:W2:Y:S04]  /*16c40*/  LDL.LU R0, [R1+0x764] ;  /* 0x0007640001007983 */ /* 0x000ea80000300800 */
[----:B--2---:R0:W-:Y:S04]  /*16c50*/  STL [R1+0x1188], R0 ;  /* 0x0011880001007387 */ /* 0x0041e80000100800 */
[----:B0-----:R-:W2:Y:S04]  /*16c60*/  LDL.LU R0, [R1+0x76c] ;  /* 0x00076c0001007983 */ /* 0x001ea80000300800 */
        /* <DEDUP_REMOVED lines=31> */
[----:B0-----:R-:W4:Y:S04]  /*16e60*/  LDL.LU R0, [R1+0x71c] ;  /* 0x00071c0001007983 */ /* 0x001f280000300800 */
        /* <DEDUP_REMOVED lines=25> */
[----:B----4-:R-:W-:-:S03]  /*17000*/  F2FP.F16.F32.PACK_AB R28, R0, R28 ;  /* 0x0000001c001c723e */ /* 0x010fc600000000ff */
[----:B------:R-:W4:Y:S04]  /*17010*/  LDL.LU R0, [R1+0x1208] ;  /* 0x0012080001007983 */ /* 0x000f280000300800 */
[----:B------:R0:W-:Y:S04]  /*17020*/  STL [R1+0x864], R28 ;  /* 0x0008641c01007387 */ /* 0x0001e80000100800 */
[----:B0-----:R-:W4:Y:S02]  /*17030*/  LDL.LU R28, [R1+0x1204] ;  /* 0x00120400011c7983 */ /* 0x001f240000300800 */
[----:B----4-:R-:W-:-:S02]  /*17040*/  F2FP.F16.F32.PACK_AB R28, R0, R28 ;  /* 0x0000001c001c723e */ /* 0x010fc400000000ff */
        /* <DEDUP_REMOVED lines=60> */
[----:B------:R-:W4:Y:S01]  /*17410*/  LDL.LU R0, [R1+0x1188] ;  /* 0x0011880001007983 */ /* 0x000f220000300800 */
[----:B--2---:R-:W-:Y:S02]  /*17420*/  F2FP.F16.F32.PACK_AB R4, R4, R2 ;  /* 0x000000020404723e */ /* 0x004fe400000000ff */
[----:B------:R-:W-:Y:S01]  /*17430*/  F2FP.F16.F32.PACK_AB R2, R23, R21 ;  /* 0x000000151702723e */ /* 0x000fe200000000ff */
[----:B------:R-:W-:Y:S01]  /*17440*/  STL [R1+0x774], R28 ;  /* 0x0007741c01007387 */ /* 0x000fe20000100800 */
[----:B------:R-:W-:Y:S02]  /*17450*/  F2FP.F16.F32.PACK_AB R3, R3, R5 ;  /* 0x000000050303723e */ /* 0x000fe400000000ff */
[----:B----4-:R-:W-:-:S05]  /*17460*/  F2FP.F16.F32.PACK_AB R0, R0, R29 ;  /* 0x0000001d0000723e */ /* 0x010fca00000000ff */
[----:B------:R0:W-:Y:S04]  /*17470*/  STL [R1+0x770], R0 ;  /* 0x0007700001007387 */ /* 0x0001e80000100800 */
[----:B------:R1:W-:Y:S04]  /*17480*/  STL [R1+0x76c], R4 ;  /* 0x00076c0401007387 */ /* 0x0003e80000100800 */
[----:B------:R2:W-:Y:S01]  /*17490*/  STL [R1+0x768], R2 ;  /* 0x0007680201007387 */ /* 0x0005e20000100800 */
[----:B0-----:R-:W-:Y:S02]  /*174a0*/  F2FP.F16.F32.PACK_AB R0, R19, R17 ;  /* 0x000000111300723e */ /* 0x001fe400000000ff */
[----:B-1----:R-:W-:-:S03]  /*174b0*/  F2FP.F16.F32.PACK_AB R4, R15, R22 ;  /* 0x000000160f04723e */ /* 0x002fc600000000ff */
[----:B------:R0:W-:Y:S01]  /*174c0*/  STL [R1+0x764], R0 ;  /* 0x0007640001007387 */ /* 0x0001e20000100800 */
[----:B--2---:R-:W-:-:S03]  /*174d0*/  F2FP.F16.F32.PACK_AB R2, R20, R18 ;  /* 0x000000121402723e */ /* 0x004fc600000000ff */
[----:B------:R-:W-:Y:S04]  /*174e0*/  STL [R1+0x760], R4 ;  /* 0x0007600401007387 */ /* 0x000fe80000100800 */
[----:B------:R1:W-:Y:S01]  /*174f0*/  STL [R1+0x74c], R2 ;  /* 0x00074c0201007387 */ /* 0x0003e20000100800 */
[----:B0-----:R-:W-:-:S05]  /*17500*/  F2FP.F16.F32.PACK_AB R0, R16, R14 ;  /* 0x0000000e1000723e */ /* 0x001fca00000000ff */
[----:B------:R0:W-:Y:S01]  /*17510*/  STL [R1+0x748], R0 ;  /* 0x0007480001007387 */ /* 0x0001e20000100800 */
[----:B-1----:R-:W-:-:S03]  /*17520*/  F2FP.F16.F32.PACK_AB R2, R6, R7 ;  /* 0x000000070602723e */ /* 0x002fc600000000ff */
[----:B------:R1:W-:Y:S04]  /*17530*/  STL [R1+0x744], R3 ;  /* 0x0007440301007387 */ /* 0x0003e80000100800 */
[----:B------:R2:W-:Y:S01]  /*17540*/  STL [R1+0x740], R2 ;  /* 0x0007400201007387 */ /* 0x0005e20000100800 */
[----:B0-----:R-:W-:Y:S02]  /*17550*/  F2FP.F16.F32.PACK_AB R0, R12, R13 ;  /* 0x0000000d0c00723e */ /* 0x001fe400000000ff */
[----:B-1----:R-:W-:-:S03]  /*17560*/  F2FP.F16.F32.PACK_AB R3, R8, R9 ;  /* 0x000000090803723e */ /* 0x002fc600000000ff */
[----:B------:R0:W-:Y:S01]  /*17570*/  STL [R1+0x72c], R0 ;  /* 0x00072c0001007387 */ /* 0x0001e20000100800 */
[----:B--2---:R-:W-:-:S03]  /*17580*/  F2FP.F16.F32.PACK_AB R2, R10, R11 ;  /* 0x0000000b0a02723e */ /* 0x004fc600000000ff */
[----:B------:R-:W-:Y:S04]  /*17590*/  STL [R1+0x728], R3 ;  /* 0x0007280301007387 */ /* 0x000fe80000100800 */
[----:B------:R-:W-:Y:S01]  /*175a0*/  STL [R1+0x724], R2 ;  /* 0x0007240201007387 */ /* 0x000fe20000100800 */
[----:B0-----:R-:W-:-:S05]  /*175b0*/  F2FP.F16.F32.PACK_AB R0, R24, R25 ;  /* 0x000000191800723e */ /* 0x001fca00000000ff */
[----:B------:R-:W-:Y:S04]  /*175c0*/  STL [R1+0x720], R0 ;  /* 0x0007200001007387 */ /* 0x000fe80000100800 */
        /* <DEDUP_REMOVED lines=34> */
[----:B------:R-:W2:Y:S01]  /*177f0*/  LDL.LU R0, [R1+0x4bc] ;  /* 0x0004bc0001007983 */ /* 0x000ea20000300800 */
[----:B---3--:R-:W-:-:S03]  /*17800*/  IMAD.MOV.U32 R28, RZ, RZ, R26 ;  /* 0x000000ffff1c7224 */ /* 0x008fc600078e001a */
        /* <DEDUP_REMOVED lines=35> */
[----:B------:R-:W2:Y:S04]  /*17a40*/  LDL.LU R29, [R1+0x4b8] ;  /* 0x0004b800011d7983 */ /* 0x000ea80000300800 */
[----:B------:R-:W3:Y:S04]  /*17a50*/  LDL.LU R4, [R1+0x4b4] ;  /* 0x0004b40001047983 */ /* 0x000ee80000300800 */
[----:B------:R-:W3:Y:S04]  /*17a60*/  LDL.LU R2, [R1+0x4b0] ;  /* 0x0004b00001027983 */ /* 0x000ee80000300800 */
        /* <DEDUP_REMOVED lines=12> */
[----:B0-----:R-:W-:-:S03]  /*17b30*/  IMAD.MOV.U32 R0, RZ, RZ, R27 ;  /* 0x000000ffff007224 */ /* 0x001fc600078e001b */
[----:B------:R-:W2:Y:S04]  /*17b40*/  LDL.LU R6, [R1+0x6bc] ;  /* 0x0006bc0001067983 */ /* 0x000ea80000300800 */
[----:B------:R-:W2:Y:S04]  /*17b50*/  LDL.LU R7, [R1+0x6b8] ;  /* 0x0006b80001077983 */ /* 0x000ea80000300800 */
[----:B------:R-:W2:Y:S04]  /*17b60*/  LDL.LU R12, [R1+0x6b4] ;  /* 0x0006b400010c7983 */ /* 0x000ea80000300800 */
[----:B------:R-:W2:Y:S04]  /*17b70*/  LDL.LU R13, [R1+0x6b0] ;  /* 0x0006b000010d7983 */ /* 0x000ea80000300800 */
[----:B------:R-:W2:Y:S01]  /*17b80*/  LDL.LU R8, [R1+0x81c] ;  /* 0x00081c0001087983 */ /* 0x000ea20000300800 */
[----:B------:R-:W-:-:S03]  /*17b90*/  F2FP.F16.F32.PACK_AB R28, R0, R28 ;  /* 0x0000001c001c723e */ /* 0x000fc600000000ff */
        /* <DEDUP_REMOVED lines=8> */
[----:B------:R0:W-:Y:S04]  /*17c20*/  STL [R1+0x71c], R28 ;  /* 0x00071c1c01007387 */ /* 0x0001e80000100800 */
[----:B0-----:R-:W2:Y:S02]  /*17c30*/  LDL.LU R28, [R1+0x1180] ;  /* 0x00118000011c7983 */ /* 0x001ea40000300800 */
[----:B--2---:R-:W-:-:S02]  /*17c40*/  F2FP.F16.F32.PACK_AB R28, R0, R28 ;  /* 0x0000001c001c723e */ /* 0x004fc400000000ff */
        /* <DEDUP_REMOVED lines=65> */
[----:B------:R2:W-:Y:S02]  /*18060*/  STL [R1+0x688], R28 ;  /* 0x0006881c01007387 */ /* 0x0005e40000100800 */
[----:B--2---:R-:W-:Y:S02]  /*18070*/  F2FP.F16.F32.PACK_AB R28, R0, R29 ;  /* 0x0000001d001c723e */ /* 0x004fe400000000ff */
[----:B---3--:R-:W-:Y:S02]  /*18080*/  F2FP.F16.F32.PACK_AB R0, R4, R2 ;  /* 0x000000020400723e */ /* 0x008fe400000000ff */
[----:B----4-:R-:W-:Y:S01]  /*18090*/  F2FP.F16.F32.PACK_AB R4, R23, R21 ;  /* 0x000000151704723e */ /* 0x010fe200000000ff */
[----:B------:R-:W-:Y:S01]  /*180a0*/  STL [R1+0x684], R28 ;  /* 0x0006841c01007387 */ /* 0x000fe20000100800 */
[----:B------:R-:W-:-:S03]  /*180b0*/  F2FP.F16.F32.PACK_AB R2, R19, R17 ;  /* 0x000000111302723e */ /* 0x000fc600000000ff */
[----:B------:R0:W-:Y:S04]  /*180c0*/  STL [R1+0x680], R0 ;  /* 0x0006800001007387 */ /* 0x0001e80000100800 */
[----:B------:R1:W-:Y:S01]  /*180d0*/  STL [R1+0x67c], R4 ;  /* 0x00067c0401007387 */ /* 0x0003e20000100800 */
[----:B0-----:R-:W-:-:S03]  /*180e0*/  F2FP.F16.F32.PACK_AB R0, R15, R22 ;  /* 0x000000160f00723e */ /* 0x001fc600000000ff */
[----:B------:R0:W-:Y:S01]  /*180f0*/  STL [R1+0x678], R2 ;  /* 0x0006780201007387 */ /* 0x0001e20000100800 */
[----:B-1----:R-:W-:-:S03]  /*18100*/  F2FP.F16.F32.PACK_AB R4, R20, R18 ;  /* 0x000000121404723e */ /* 0x002fc600000000ff */
[----:B------:R1:W-:Y:S01]  /*18110*/  STL [R1+0x674], R0 ;  /* 0x0006740001007387 */ /* 0x0003e20000100800 */
[----:B0-----:R-:W-:-:S03]  /*18120*/  F2FP.F16.F32.PACK_AB R2, R16, R14 ;  /* 0x0000000e1002723e */ /* 0x001fc600000000ff */
[----:B------:R-:W-:Y:S01]  /*18130*/  STL [R1+0x670], R4 ;  /* 0x0006700401007387 */ /* 0x000fe20000100800 */
[----:B-1----:R-:W-:Y:S02]  /*18140*/  F2FP.F16.F32.PACK_AB R0, R3, R5 ;  /* 0x000000050300723e */ /* 0x002fe400000000ff */
[----:B------:R-:W-:Y:S01]  /*18150*/  F2FP.F16.F32.PACK_AB R3, R6, R7 ;  /* 0x000000070603723e */ /* 0x000fe200000000ff */
[----:B------:R0:W-:Y:S04]  /*18160*/  STL [R1+0x60c], R2 ;  /* 0x00060c0201007387 */ /* 0x0001e80000100800 */
[----:B------:R1:W-:Y:S04]  /*18170*/  STL [R1+0x608], R0 ;  /* 0x0006080001007387 */ /* 0x0003e80000100800 */
[----:B------:R2:W-:Y:S01]  /*18180*/  STL [R1+0x604], R3 ;  /* 0x0006040301007387 */ /* 0x0005e20000100800 */
[----:B0-----:R-:W-:-:S02]  /*18190*/  F2FP.F16.F32.PACK_AB R2, R12, R13 ;  /* 0x0000000d0c02723e */ /* 0x001fc400000000ff */
[----:B-1----:R-:W-:-:S03]  /*181a0*/  F2FP.F16.F32.PACK_AB R0, R8, R9 ;  /* 0x000000090800723e */ /* 0x002fc600000000ff */
[----:B------:R0:W-:Y:S01]  /*181b0*/  STL [R1+0x600], R2 ;  /* 0x0006000201007387 */ /* 0x0001e20000100800 */
[----:B--2---:R-:W-:-:S03]  /*181c0*/  F2FP.F16.F32.PACK_AB R3, R10, R11 ;  /* 0x0000000b0a03723e */ /* 0x004fc600000000ff */
[----:B------:R1:W-:Y:S04]  /*181d0*/  STL [R1+0x5cc], R0 ;  /* 0x0005cc0001007387 */ /* 0x0003e80000100800 */
[----:B------:R-:W-:Y:S04]  /*181e0*/  STL [R1+0x5c8], R3 ;  /* 0x0005c80301007387 */ /* 0x000fe80000100800 */
[----:B------:R-:W2:Y:S01]  /*181f0*/  LDL.LU R28, [R1+0x3f0] ;  /* 0x0003f000011c7983 */ /* 0x000ea20000300800 */
[----:B0-----:R-:W-:Y:S02]  /*18200*/  F2FP.F16.F32.PACK_AB R2, R24, R25 ;  /* 0x000000191802723e */ /* 0x001fe400000000ff */
[----:B-1----:R-:W-:-:S03]  /*18210*/  F2FP.F16.F32.PACK_AB R0, R26, R27 ;  /* 0x0000001b1a00723e */ /* 0x002fc600000000ff */
[----:B------:R-:W-:Y:S04]  /*18220*/  STL [R1+0x5c4], R2 ;  /* 0x0005c40201007387 */ /* 0x000fe80000100800 */
[----:B--2---:R0:W-:Y:S04]  /*18230*/  STL [R1+0x1074], R28 ;  /* 0x0010741c01007387 */ /* 0x0041e80000100800 */
[----:B------:R-:W-:Y:S04]  /*18240*/  STL [R1+0x5c0], R0 ;  /* 0x0005c00001007387 */ /* 0x000fe80000100800 */
        /* <DEDUP_REMOVED lines=33> */
[----:B------:R-:W3:Y:S04]  /*18460*/  LDL.LU R0, [R1+0x40c] ;  /* 0x00040c0001007983 */ /* 0x000ee80000300800 */
[----:B---3--:R0:W-:Y:S04]  /*18470*/  STL [R1+0x1070], R0 ;  /* 0x0010700001007387 */ /* 0x0081e80000100800 */
[----:B0-----:R-:W3:Y:S04]  /*18480*/  LDL.LU R0, [R1+0x3f4] ;  /* 0x0003f40001007983 */ /* 0x001ee80000300800 */
        /* <DEDUP_REMOVED lines=33> */
[----:B0-----:R-:W2:Y:S04]  /*186a0*/  LDL.LU R0, [R1+0x44c] ;  /* 0x00044c0001007983 */ /* 0x001ea80000300800 */
[----:B------:R-:W3:Y:S04]  /*186b0*/  LDL.LU R29, [R1+0x408] ;  /* 0x00040800011d7983 */ /* 0x000ee80000300800 */
[----:B------:R-:W4:Y:S04]  /*186c0*/  LDL.LU R4, [R1+0x404] ;  /* 0x0004040001047983 */ /* 0x000f280000300800 */
        /* <DEDUP_REMOVED lines=25> */
[----:B--2---:R-:W-:-:S03]  /*18860*/  F2FP.F16.F32.PACK_AB R28, R0, R28 ;  /* 0x0000001c001c723e */ /* 0x004fc600000000ff */
        /* <DEDUP_REMOVED lines=68> */
[----:B------:R-:W3:Y:S04]  /*18cb0*/  LDL.LU R0, [R1+0x1070] ;  /* 0x0010700001007983 */ /* 0x000ee80000300800 */
[----:B------:R3:W-:Y:S02]  /*18cc0*/  STL [R1+0x4b8], R28 ;  /* 0x0004b81c01007387 */ /* 0x0007e40000100800 */
[----:B---3--:R-:W-:Y:S02]  /*18cd0*/  F2FP.F16.F32.PACK_AB R28, R0, R29 ;  /* 0x0000001d001c723e */ /* 0x008fe400000000ff */
[----:B----4-:R-:W-:Y:S02]  /*18ce0*/  F2FP.F16.F32.PACK_AB R0, R4, R2 ;  /* 0x000000020400723e */ /* 0x010fe400000000ff */
[----:B------:R-:W-:Y:S01]  /*18cf0*/  F2FP.F16.F32.PACK_AB R4, R23, R21 ;  /* 0x000000151704723e */ /* 0x000fe200000000ff */
        /* <DEDUP_REMOVED lines=593> */
[----:B------:R-:W-:-:S02]  /*1b210*/  F2FP.F16.F32.PACK_AB R4, R23, R21 ;  /* 0x000000151704723e */ /* 0x000fc400000000ff */
[----:B------:R-:W-:Y:S01]  /*1b220*/  F2FP.F16.F32.PACK_AB R2, R19, R17 ;  /* 0x000000111302723e */ /* 0x000fe200000000ff */
[----:B------:R-:W-:Y:S04]  /*1b230*/  STL [R1+0xd4], R28 ;  /* 0x0000d41c01007387 */ /* 0x000fe80000100800 */
[----:B------:R0:W-:Y:S04]  /*1b240*/  STL [R1+0xd0], R0 ;  /* 0x0000d00001007387 */ /* 0x0001e80000100800 */
[----:B------:R1:W-:Y:S04]  /*1b250*/  STL [R1+0xcc], R4 ;  /* 0x0000cc0401007387 */ /* 0x0003e80000100800 */
[----:B------:R2:W-:Y:S01]  /*1b260*/  STL [R1+0xc8], R2 ;  /* 0x0000c80201007387 */ /* 0x0005e20000100800 */
[----:B0-----:R-:W-:-:S02]  /*1b270*/  F2FP.F16.F32.PACK_AB R0, R15, R22 ;  /* 0x000000160f00723e */ /* 0x001fc400000000ff */
[----:B-1----:R-:W-:Y:S02]  /*1b280*/  F2FP.F16.F32.PACK_AB R4, R20, R18 ;  /* 0x000000121404723e */ /* 0x002fe400000000ff */
[----:B--2---:R-:W-:Y:S01]  /*1b290*/  F2FP.F16.F32.PACK_AB R2, R16, R14 ;  /* 0x0000000e1002723e */ /* 0x004fe200000000ff */
[----:B------:R0:W-:Y:S04]  /*1b2a0*/  STL [R1+0xc4], R0 ;  /* 0x0000c40001007387 */ /* 0x0001e80000100800 */
[----:B------:R-:W-:Y:S04]  /*1b2b0*/  STL [R1+0xc0], R4 ;  /* 0x0000c00401007387 */ /* 0x000fe80000100800 */
[----:B------:R1:W-:Y:S01]  /*1b2c0*/  STL [R1+0xbc], R2 ;  /* 0x0000bc0201007387 */ /* 0x0003e20000100800 */
[----:B0-----:R-:W-:-:S02]  /*1b2d0*/  F2FP.F16.F32.PACK_AB R0, R3, R5 ;  /* 0x000000050300723e */ /* 0x001fc400000000ff */
[----:B------:R-:W-:Y:S02]  /*1b2e0*/  F2FP.F16.F32.PACK_AB R3, R6, R7 ;  /* 0x000000070603723e */ /* 0x000fe400000000ff */
[----:B-1----:R-:W-:Y:S01]  /*1b2f0*/  F2FP.F16.F32.PACK_AB R2, R12, R13 ;  /* 0x0000000d0c02723e */ /* 0x002fe200000000ff */
[----:B------:R0:W-:Y:S04]  /*1b300*/  STL [R1+0xb8], R0 ;  /* 0x0000b80001007387 */ /* 0x0001e80000100800 */
[----:B------:R1:W-:Y:S04]  /*1b310*/  STL [R1+0xb4], R3 ;  /* 0x0000b40301007387 */ /* 0x0003e80000100800 */
[----:B------:R2:W-:Y:S01]  /*1b320*/  STL [R1+0xb0], R2 ;  /* 0x0000b00201007387 */ /* 0x0005e20000100800 */
[----:B0-----:R-:W-:-:S02]  /*1b330*/  F2FP.F16.F32.PACK_AB R0, R8, R9 ;  /* 0x000000090800723e */ /* 0x001fc400000000ff */
[----:B-1----:R-:W-:-:S03]  /*1b340*/  F2FP.F16.F32.PACK_AB R3, R10, R11 ;  /* 0x0000000b0a03723e */ /* 0x002fc600000000ff */
[----:B------:R0:W-:Y:S04]  /*1b350*/  STL [R1+0xac], R0 ;  /* 0x0000ac0001007387 */ /* 0x0001e80000100800 */
[----:B------:R-:W-:Y:S04]  /*1b360*/  STL [R1+0xa8], R3 ;  /* 0x0000a80301007387 */ /* 0x000fe80000100800 */
[----:B------:R-:W3:Y:S01]  /*1b370*/  LDL.LU R28, [R1+0x180] ;  /* 0x00018000011c7983 */ /* 0x000ee20000300800 */
[----:B--2---:R-:W-:Y:S02]  /*1b380*/  F2FP.F16.F32.PACK_AB R2, R24, R25 ;  /* 0x000000191802723e */ /* 0x004fe400000000ff */
[----:B0-----:R-:W-:-:S03]  /*1b390*/  F2FP.F16.F32.PACK_AB R0, R26, R27 ;  /* 0x0000001b1a00723e */ /* 0x001fc600000000ff */
[----:B------:R-:W-:Y:S04]  /*1b3a0*/  STL [R1+0xa4], R2 ;  /* 0x0000a40201007387 */ /* 0x000fe80000100800 */
[----:B---3--:R0:W-:Y:S04]  /*1b3b0*/  STL [R1+0xe44], R28 ;  /* 0x000e441c01007387 */ /* 0x0081e80000100800 */
        /* <DEDUP_REMOVED lines=188> */
[----:B------:R-:W-:Y:S01]  /*1bf80*/  STL [R1+0x30], R2 ;  /* 0x0000300201007387 */ /* 0x000fe20000100800 */
[----:B0-----:R-:W-:-:S02]  /*1bf90*/  F2FP.F16.F32.PACK_AB R0, R8, R9 ;  /* 0x000000090800723e */ /* 0x001fc400000000ff */
[----:B-1----:R-:W-:-:S03]  /*1bfa0*/  F2FP.F16.F32.PACK_AB R3, R10, R11 ;  /* 0x0000000b0a03723e */ /* 0x002fc600000000ff */
[----:B------:R0:W-:Y:S04]  /*1bfb0*/  STL [R1+0x2c], R0 ;  /* 0x00002c0001007387 */ /* 0x0001e80000100800 */
[----:B------:R-:W-:Y:S01]  /*1bfc0*/  STL [R1+0x28], R3 ;  /* 0x0000280301007387 */ /* 0x000fe20000100800 */
[----:B0-----:R-:W-:-:S03]  /*1bfd0*/  F2FP.F16.F32.PACK_AB R0, R26, R27 ;  /* 0x0000001b1a00723e */ /* 0x001fc600000000ff */
[----:B------:R-:W2:Y:S01]  /*1bfe0*/  LDL.LU R27, [R1+0x3d8] ;  /* 0x0003d800011b7983 */ /* 0x000ea20000300800 */
[----:B------:R-:W-:-:S05]  /*1bff0*/  F2FP.F16.F32.PACK_AB R2, R24, R25 ;  /* 0x000000191802723e */ /* 0x000fca00000000ff */
        /* <DEDUP_REMOVED lines=38> */
[----:B---3--:R0:W-:Y:S04]  /*1c260*/  STL [R1+0xdf8], R25 ;  /* 0x000df81901007387 */ /* 0x0081e80000100800 */
[----:B0-----:R-:W3:Y:S04]  /*1c270*/  LDL.LU R25, [R1+0x3d4] ;  /* 0x0003d40001197983 */ /* 0x001ee80000300800 */
[----:B------:R-:W4:Y:S04]  /*1c280*/  LDL.LU R24, [R1+0x4f0] ;  /* 0x0004f00001187983 */ /* 0x000f280000300800 */
[----:B----4-:R0:W-:Y:S04]  /*1c290*/  STL [R1+0xdf4], R24 ;  /* 0x000df41801007387 */ /* 0x0101e80000100800 */
[----:B0-----:R-:W4:Y:S04]  /*1c2a0*/  LDL.LU R24, [R1+0x4fc] ;  /* 0x0004fc0001187983 */ /* 0x001f280000300800 */
[----:B------:R-:W2:Y:S04]  /*1c2b0*/  LDL.LU R23, [R1+0x638] ;  /* 0x0006380001177983 */ /* 0x000ea80000300800 */
[----:B--2---:R0:W-:Y:S04]  /*1c2c0*/  STL [R1+0xdf0], R23 ;  /* 0x000df01701007387 */ /* 0x0041e80000100800 */
[----:B0-----:R-:W2:Y:S04]  /*1c2d0*/  LDL.LU R23, [R1+0x4f4] ;  /* 0x0004f40001177983 */ /* 0x001ea80000300800 */
        /* <DEDUP_REMOVED lines=42> */
[----:B------:R-:W2:Y:S01]  /*1c580*/  LDL.LU R28, [R1+0x524] ;  /* 0x00052400011c7983 */ /* 0x000ea20000300800 */
[----:B------:R-:W-:-:S03]  /*1c590*/  F2FP.F16.F32.PACK_AB R27, R26, R27 ;  /* 0x0000001b1a1b723e */ /* 0x000fc600000000ff */
[----:B--2---:R0:W-:Y:S04]  /*1c5a0*/  STL [R1+0xdb4], R28 ;  /* 0x000db41c01007387 */ /* 0x0041e80000100800 */
        /* <DEDUP_REMOVED lines=39> */
[----:B------:R0:W-:Y:S04]  /*1c820*/  STL [R1], R27 ;  /* 0x0000001b01007387 */ /* 0x0001e80000100800 */
[----:B0-----:R-:W2:Y:S02]  /*1c830*/  LDL.LU R27, [R1+0xe00] ;  /* 0x000e0000011b7983 */ /* 0x001ea40000300800 */
[----:B--2---:R-:W-:-:S02]  /*1c840*/  F2FP.F16.F32.PACK_AB R27, R26, R27 ;  /* 0x0000001b1a1b723e */ /* 0x004fc400000000ff */
[----:B------:R-:W3:Y:S02]  /*1c850*/  LDL.LU R26, [R1+0xdfc] ;  /* 0x000dfc00011a7983 */ /* 0x000ee40000300800 */
[----:B---3--:R-:W-:Y:S02]  /*1c860*/  F2FP.F16.F32.PACK_AB R26, R25, R26 ;  /* 0x0000001a191a723e */ /* 0x008fe400000000ff */
[----:B------:R-:W4:Y:S02]  /*1c870*/  LDL.LU R25, [R1+0xdf8] ;  /* 0x000df80001197983 */ /* 0x000f240000300800 */
[----:B----4-:R-:W-:Y:S02]  /*1c880*/  F2FP.F16.F32.PACK_AB R25, R24, R25 ;  /* 0x000000191819723e */ /* 0x010fe400000000ff */
[----:B------:R-:W2:Y:S02]  /*1c890*/  LDL.LU R24, [R1+0xdf4] ;  /* 0x000df40001187983 */ /* 0x000ea40000300800 */
[----:B--2---:R-:W-:-:S02]  /*1c8a0*/  F2FP.F16.F32.PACK_AB R24, R23, R24 ;  /* 0x000000181718723e */ /* 0x004fc400000000ff */
[----:B------:R-:W2:Y:S02]  /*1c8b0*/  LDL.LU R23, [R1+0xdf0] ;  /* 0x000df00001177983 */ /* 0x000ea40000300800 */
[----:B--2---:R-:W-:Y:S02]  /*1c8c0*/  F2FP.F16.F32.PACK_AB R23, R22, R23 ;  /* 0x000000171617723e */ /* 0x004fe400000000ff */
[----:B------:R-:W2:Y:S02]  /*1c8d0*/  LDL.LU R22, [R1+0xdec] ;  /* 0x000dec0001167983 */ /* 0x000ea40000300800 */
[----:B--2---:R-:W-:Y:S02]  /*1c8e0*/  F2FP.F16.F32.PACK_AB R22, R21, R22 ;  /* 0x000000161516723e */ /* 0x004fe400000000ff */
        /* <DEDUP_REMOVED lines=26> */
[----:B------:R-:W2:Y:S01]  /*1ca90*/  LDL.LU R28, [R1+0xdb4] ;  /* 0x000db400011c7983 */ /* 0x000ea20000300800 */
[----:B------:R-:W-:Y:S02]  /*1caa0*/  F2FP.F16.F32.PACK_AB R19, R0, R19 ;  /* 0x000000130013723e */ /* 0x000fe400000000ff */
[----:B------:R-:W-:Y:S02]  /*1cab0*/  F2FP.F16.F32.PACK_AB R18, R29, R18 ;  /* 0x000000121d12723e */ /* 0x000fe400000000ff */
[----:B------:R-:W-:Y:S02]  /*1cac0*/  F2FP.F16.F32.PACK_AB R17, R2, R17 ;  /* 0x000000110211723e */ /* 0x000fe400000000ff */
[----:B--2---:R-:W-:Y:S02]  /*1cad0*/  F2FP.F16.F32.PACK_AB R12, R28, R12 ;  /* 0x0000000c1c0c723e */ /* 0x004fe400000000ff */
[----:B------:R0:W5:Y:S01]  /*1cae0*/  LDL.LU R28, [R1+0xdb0] ;  /* 0x000db000011c7983 */ /* 0x0001620000300800 */
[----:B------:R-:W-:-:S07]  /*1caf0*/  F2FP.F16.F32.PACK_AB R16, R16, R3 ;  /* 0x000000031010723e */ /* 0x000fce00000000ff */
.L_x_1:
[----:B-1----:R-:W2:Y:S01]  /*1cb00*/  LDL R2, [R1+0xd8c] ;  /* 0x000d8c0001027983 */ /* 0x002ea20000100800 */
[----:B------:R-:W2:Y:S01]  /*1cb10*/  LDCU.64 UR6, c[0x0][0x398] ;  /* 0x00007300ff0677ac */ /* 0x000ea20008000a00 */
[----:B-----5:R-:W-:Y:S01]  /*1cb20*/  VIADD R0, R28, 0x1 ;  /* 0x000000011c007836 */ /* 0x020fe20000000000 */
[----:B------:R-:W1:Y:S01]  /*1cb30*/  S2R R29, SR_TID.X ;  /* 0x00000000001d7919 */ /* 0x000e620000002100 */
[----:B------:R-:W3:Y:S01]  /*1cb40*/  LDCU UR4, c[0x0][0x39c] ;  /* 0x00007380ff0477ac */ /* 0x000ee20008000800 */
[----:B------:R-:W4:Y:S01]  /*1cb50*/  LDCU UR53, c[0x0][0x39c] ;  /* 0x00007380ff3577ac */ /* 0x000f220008000800 */
[----:B------:R-:W0:Y:S01]  /*1cb60*/  LDCU UR54, c[0x0][0x39c] ;  /* 0x00007380ff3677ac */ /* 0x000e220008000800 */
[----:B------:R-:W0:Y:S01]  /*1cb70*/  LDCU UR24, c[0x0][0x3b4] ;  /* 0x00007680ff1877ac */ /* 0x000e220008000800 */
[----:B------:R-:W0:Y:S01]  /*1cb80*/  LDCU UR21, c[0x0][0x3b8] ;  /* 0x00007700ff1577ac */ /* 0x000e220008000800 */
[----:B------:R-:W0:Y:S01]  /*1cb90*/  LDCU UR15, c[0x0][0x39c] ;  /* 0x00007380ff0f77ac */ /* 0x000e220008000800 */
[----:B------:R-:W0:Y:S01]  /*1cba0*/  LDCU UR20, c[0x0][0x3b8] ;  /* 0x00007700ff1477ac */ /* 0x000e220008000800 */
[----:B------:R-:W0:Y:S01]  /*1cbb0*/  LDCU UR16, c[0x0][0x3b8] ;  /* 0x00007700ff1077ac */ /* 0x000e220008000800 */
[C---:B-1----:R-:W-:Y:S01]  /*1cbc0*/  IMAD.SHL.U32 R3, R29.reuse, 0x40, RZ ;  /* 0x000000401d037824 */ /* 0x042fe200078e00ff */
[----:B------:R-:W1:Y:S01]  /*1cbd0*/  LDCU UR57, c[0x0][0x39c] ;  /* 0x00007380ff3977ac */ /* 0x000e620008000800 */
[----:B------:R-:W-:-:S03]  /*1cbe0*/  IMAD.SHL.U32 R29, R29, 0x100, RZ ;  /* 0x000001001d1d7824 */ /* 0x000fc600078e00ff */
[----:B------:R-:W-:Y:S01]  /*1cbf0*/  LOP3.LUT R3, R3, 0x400, RZ, 0xc0, !PT ;  /* 0x0000040003037812 */ /* 0x000fe200078ec0ff */
[----:B------:R-:W0:Y:S01]  /*1cc00*/  LDCU UR18, c[0x0][0x3b8] ;  /* 0x00007700ff1277ac */ /* 0x000e220008000800 */
[----:B------:R-:W-:Y:S01]  /*1cc10*/  LOP3.LUT R29, R29, 0x6000, RZ, 0xc0, !PT ;  /* 0x000060001d1d7812 */ /* 0x000fe200078ec0ff */
[----:B------:R-:W0:Y:S01]  /*1cc20*/  LDCU UR12, c[0x0][0x39c] ;  /* 0x00007380ff0c77ac */ /* 0x000e220008000800 */
        /* <DEDUP_REMOVED lines=58> */
[----:B------:R-:W-:Y:S01]  /*1cfd0*/  BAR.SYNC.DEFER_BLOCKING 0x0 ;  /* 0x0000000000007b1d */ /* 0x000fe20000010000 */
[----:B--2---:R-:W-:Y:S01]  /*1cfe0*/  ISETP.GE.AND P0, PT, R2, UR6, PT ;  /* 0x0000000602007c0c */ /* 0x004fe2000bf06270 */
[----:B------:R-:W-:Y:S01]  /*1cff0*/  VIADD R2, R28, 0x2 ;  /* 0x000000021c027836 */ /* 0x000fe20000000000 */
[----:B------:R-:W-:-:S03]  /*1d000*/  IADD3 R29, PT, PT, R29, UR5, R3 ;  /* 0x000000051d1d7c10 */ /* 0x000fc6000fffe003 */
[----:B------:R-:W2:Y:S01]  /*1d010*/  LDCU UR6, c[0x0][0x3b8] ;  /* 0x00007700ff0677ac */ /* 0x000ea20008000800 */
[----:B---3--:R-:W-:Y:S02]  /*1d020*/  ISETP.LT.AND P2, PT, R0, UR4, !P0 ;  /* 0x0000000400007c0c */ /* 0x008fe4000c741270 */
[----:B------:R-:W3:Y:S01]  /*1d030*/  LDL.LU R0, [R1+0xdac] ;  /* 0x000dac0001007983 */ /* 0x000ee20000300800 */
[----:B----4-:R-:W-:Y:S01]  /*1d040*/  ISETP.LT.AND P1, PT, R2, UR53, !P0 ;  /* 0x0000003502007c0c */ /* 0x010fe2000c721270 */
[----:B------:R-:W4:Y:S02]  /*1d050*/  LDCU UR53, c[0x0][0x39c] ;  /* 0x00007380ff3577ac */ /* 0x000f240008000800 */
[----:B------:R-:W2:Y:S01]  /*1d060*/  LDL.LU R2, [R1+0xd88] ;  /* 0x000d880001027983 */ /* 0x000ea20000300800 */
[----:B---3--:R-:W-:Y:S01]  /*1d070*/  LOP3.LUT R3, R0, 0xf0, RZ, 0xc0, !PT ;  /* 0x000000f000037812 */ /* 0x008fe200078ec0ff */
[----:B------:R-:W-:Y:S01]  /*1d080*/  VIADD R0, R28, 0x3 ;  /* 0x000000031c007836 */ /* 0x000fe20000000000 */
[----:B--2---:R-:W-:-:S04]  /*1d090*/  LOP3.LUT R2, R2, 0x300, RZ, 0xc0, !PT ;  /* 0x0000030002027812 */ /* 0x004fc800078ec0ff */
[----:B0-----:R-:W-:Y:S01]  /*1d0a0*/  ISETP.LT.AND P3, PT, R0, UR54, !P0 ;  /* 0x0000003600007c0c */ /* 0x001fe2000c761270 */
[----:B------:R-:W0:Y:S01]  /*1d0b0*/  LDCU UR54, c[0x0][0x3b8] ;  /* 0x00007700ff3677ac */ /* 0x000e220008000800 */
[----:B------:R-:W-:Y:S01]  /*1d0c0*/  IADD3 R0, PT, PT, R2, R29, R3 ;  /* 0x0000001d02007210 */ /* 0x000fe20007ffe003 */
[----:B------:R-:W-:Y:S01]  /*1d0d0*/  VIADD R29, R28, 0x4 ;  /* 0x000000041c1d7836 */ /* 0x000fe20000000000 */
[----:B------:R-:W2:Y:S03]  /*1d0e0*/  S2R R3, SR_TID.X ;  /* 0x0000000000037919 */ /* 0x000ea60000002100 */
[----:B------:R-:W-:Y:S01]  /*1d0f0*/  STSM.16.M88.4 [R0], R16 ;  /* 0x0000001000007844 */ /* 0x000fe20000000200 */
[----:B-1----:R-:W-:Y:S01]  /*1d100*/  ISETP.LT.AND P4, PT, R29, UR57, !P0 ;  /* 0x000000391d007c0c */ /* 0x002fe2000c781270 */
[----:B------:R-:W1:Y:S02]  /*1d110*/  LDCU UR57, c[0x0][0x39c] ;  /* 0x00007380ff3977ac */ /* 0x000e640008000800 */
[----:B------:R-:W-:Y:S04]  /*1d120*/  STSM.16.M88.4 [R0+0x800], R12 ;  /* 0x0008000c00007844 */ /* 0x000fe80000000200 */
[----:B------:R-:W-:Y:S04]  /*1d130*/  STSM.16.M88.4 [R0+0x1000], R8 ;  /* 0x0010000800007844 */ /* 0x000fe80000000200 */
[----:B------:R-:W-:Y:S01]  /*1d140*/  STSM.16.M88.4 [R0+0x1800], R4 ;  /* 0x0018000400007844 */ /* 0x000fe20000000200 */
[----:B--2---:R-:W-:-:S04]  /*1d150*/  LOP3.LUT R2, R3, 0x1ff, RZ, 0xc0, !PT ;  /* 0x000001ff03027812 */ /* 0x004fc800078ec0ff */
[----:B------:R-:W-:Y:S01]  /*1d160*/  LEA R3, R2, UR5, 0x4 ;  /* 0x0000000502037c11 */ /* 0x000fe2000f8e20ff */
[----:B------:R-:W-:Y:S06]  /*1d170*/  BAR.SYNC.DEFER_BLOCKING 0x0 ;  /* 0x0000000000007b1d */ /* 0x000fec0000010000 */
[----:B------:R-:W2:Y:S01]  /*1d180*/  LDCU.64 UR4, c[0x0][0x390] ;  /* 0x00007200ff0477ac */ /* 0x000ea20008000a00 */
[----:B------:R-:W-:Y:S04]  /*1d190*/  STL [R1+0xd88], R3 ;  /* 0x000d880301007387 */ /* 0x000fe80000100800 */
[----:B------:R-:W3:Y:S04]  /*1d1a0*/  LDS.128 R4, [R3] ;  /* 0x0000000003047984 */ /* 0x000ee80000000c00 */
[----:B------:R-:W0:Y:S04]  /*1d1b0*/  LDS.128 R8, [R3+0x2000] ;  /* 0x0020000003087984 */ /* 0x000e280000000c00 */
[----:B---3--:R-:W-:Y:S04]  /*1d1c0*/  STL [R1+0xf54], R7 ;  /* 0x000f540701007387 */ /* 0x008fe80000100800 */
[----:B------:R-:W-:Y:S04]  /*1d1d0*/  STL [R1+0xf90], R6 ;  /* 0x000f900601007387 */ /* 0x000fe80000100800 */
[----:B------:R-:W-:Y:S04]  /*1d1e0*/  STL.64 [R1+0xf88], R4 ;  /* 0x000f880401007387 */ /* 0x000fe80000100a00 */
[----:B0-----:R-:W-:Y:S04]  /*1d1f0*/  STL [R1+0xf50], R10 ;  /* 0x000f500a01007387 */ /* 0x001fe80000100800 */
[----:B------:R-:W-:Y:S04]  /*1d200*/  STL [R1+0xf4c], R11 ;  /* 0x000f4c0b01007387 */ /* 0x000fe80000100800 */
[----:B------:R-:W-:Y:S04]  /*1d210*/  STL [R1+0xf60], R11 ;  /* 0x000f600b01007387 */ /* 0x000fe80000100800 */
[----:B------:R-:W-:Y:S04]  /*1d220*/  STL.64 [R1+0xf58], R8 ;  /* 0x000f580801007387 */ /* 0x000fe80000100a00 */
[----:B------:R-:W0:Y:S04]  /*1d230*/  LDS.128 R8, [R3+0x4000] ;  /* 0x0040000003087984 */ /* 0x000e280000000c00 */
[----:B------:R-:W3:Y:S04]  /*1d240*/  LDS.128 R4, [R3+0x6000] ;  /* 0x0060000003047984 */ /* 0x000ee80000000c00 */
[----:B------:R-:W2:Y:S01]  /*1d250*/  LDL.LU R12, [R1] ;  /* 0x00000000010c7983 */ /* 0x000ea20000300800 */
[----:B------:R-:W-:Y:S06]  /*1d260*/  BAR.SYNC.DEFER_BLOCKING 0x0 ;  /* 0x0000000000007b1d */ /* 0x000fec0000010000 */
[----:B0-----:R0:W-:Y:S04]  /*1d270*/  STL.64 [R1+0x150], R8 ;  /* 0x0001500801007387 */ /* 0x0011e80000100a00 */
[----:B------:R0:W-:Y:S04]  /*1d280*/  STL.64 [R1+0x158], R10 ;  /* 0x0001580a01007387 */ /* 0x0001e80000100a00 */
[----:B---3--:R-:W-:Y:S04]  /*1d290*/  STL.64 [R1+0x160], R4 ;  /* 0x0001600401007387 */ /* 0x008fe80000100a00 */
[----:B------:R-:W-:Y:S04]  /*1d2a0*/  STL.64 [R1+0x168], R6 ;  /* 0x0001680601007387 */ /* 0x000fe80000100a00 */
[----:B------:R-:W2:Y:S04]  /*1d2b0*/  LDL.LU R13, [R1+0x4] ;  /* 0x00000400010d7983 */ /* 0x000ea80000300800 */
[----:B------:R-:W2:Y:S04]  /*1d2c0*/  LDL.LU R14, [R1+0x8] ;  /* 0x00000800010e7983 */ /* 0x000ea80000300800 */
[----:B------:R-:W2:Y:S04]  /*1d2d0*/  LDL.LU R15, [R1+0xc] ;  /* 0x00000c00010f7983 */ /* 0x000ea80000300800 */
[----:B------:R-:W3:Y:S04]  /*1d2e0*/  LDL.LU R16, [R1+0x10] ;  /* 0x0000100001107983 */ /* 0x000ee80000300800 */
[----:B------:R-:W3:Y:S04]  /*1d2f0*/  LDL.LU R17, [R1+0x14] ;  /* 0x0000140001117983 */ /* 0x000ee80000300800 */
[----:B------:R-:W3:Y:S04]  /*1d300*/  LDL.LU R18, [R1+0x18] ;  /* 0x0000180001127983 */ /* 0x000ee80000300800 */
[----:B------:R-:W3:Y:S04]  /*1d310*/  LDL.LU R19, [R1+0x1c] ;  /* 0x00001c0001137983 */ /* 0x000ee80000300800 */
        /* <DEDUP_REMOVED lines=22> */
[----:B------:R-:W-:Y:S04]  /*1d480*/  STSM.16.M88.4 [R0], R20 ;  /* 0x0000001400007844 */ /* 0x000fe80000000200 */
[----:B------:R0:W-:Y:S04]  /*1d490*/  STSM.16.M88.4 [R0+0x800], R24 ;  /* 0x0008001800007844 */ /* 0x0001e80000000200 */
[----:B------:R0:W-:Y:S04]  /*1d4a0*/  STSM.16.M88.4 [R0+0x1000], R12 ;  /* 0x0010000c00007844 */ /* 0x0001e80000000200 */
[----:B---3--:R-:W-:Y:S01]  /*1d4b0*/  STSM.16.M88.4 [R0+0x1800], R16 ;  /* 0x0018001000007844 */ /* 0x008fe20000000200 */
[----:B------:R-:W-:Y:S06]  /*1d4c0*/  BAR.SYNC.DEFER_BLOCKING 0x0 ;  /* 0x0000000000007b1d */ /* 0x000fec0000010000 */
[----:B--2---:R-:W-:Y:S04]  /*1d4d0*/  STL.64 [R1+0x1110], R10 ;  /* 0x0011100a01007387 */ /* 0x004fe80000100a00 */
[----:B------:R-:W-:Y:S04]  /*1d4e0*/  STL.64 [R1+0x1108], R8 ;  /* 0x0011080801007387 */ /* 0x000fe80000100a00 */
[----:B0-----:R-:W2:Y:S04]  /*1d4f0*/  LDL R24, [R1+0xd88] ;  /* 0x000d880001187983 */ /* 0x001ea80000100800 */
[----:B------:R-:W3:Y:S04]  /*1d500*/  LDL.LU R12, [R1+0x80] ;  /* 0x00008000010c7983 */ /* 0x000ee80000300800 */
[----:B--2---:R-:W0:Y:S04]  /*1d510*/  LDS.128 R4, [R24] ;  /* 0x0000000018047984 */ /* 0x004e280000000c00 */
[----:B------:R-:W2:Y:S04]  /*1d520*/  LDS.128 R8, [R24+0x2000] ;  /* 0x0020000018087984 */ /* 0x000ea80000000c00 */
[----:B0-----:R0:W-:Y:S04]  /*1d530*/  STL.64 [R1+0x10], R4 ;  /* 0x0000100401007387 */ /* 0x0011e80000100a00 */
[----:B------:R0:W-:Y:S04]  /*1d540*/  STL.64 [R1+0x18], R6 ;  /* 0x0000180601007387 */ /* 0x0001e80000100a00 */
[----:B------:R-:W3:Y:S04]  /*1d550*/  LDL.LU R13, [R1+0x84] ;  /* 0x00008400010d7983 */ /* 0x000ee80000300800 */
[----:B------:R-:W3:Y:S04]  /*1d560*/  LDL.LU R14, [R1+0x88] ;  /* 0x00008800010e7983 */ /* 0x000ee80000300800 */
[----:B------:R-:W3:Y:S04]  /*1d570*/  LDL.LU R15, [R1+0x8c] ;  /* 0x00008c00010f7983 */ /* 0x000ee80000300800 */
[----:B0-----:R-:W3:Y:S04]  /*1d580*/  LDL.LU R4, [R1+0x60] ;  /* 0x0000600001047983 */ /* 0x001ee80000300800 */
        /* <DEDUP_REMOVED lines=11> */
[----:B--2---:R-:W-:Y:S04]  /*1d640*/  STL.64 [R1+0x170], R8 ;  /* 0x0001700801007387 */ /* 0x004fe80000100a00 */
[----:B------:R-:W-:Y:S04]  /*1d650*/  STL.64 [R1+0x178], R10 ;  /* 0x0001780a01007387 */ /* 0x000fe80000100a00 */
[----:B------:R-:W0:Y:S04]  /*1d660*/  LDS.128 R8, [R24+0x4000] ;  /* 0x0040000018087984 */ /* 0x000e280000000c00 */
[----:B0-----:R-:W-:Y:S04]  /*1d670*/  STL.64 [R1+0x180], R8 ;  /* 0x0001800801007387 */ /* 0x001fe80000100a00 */
[----:B------:R-:W-:Y:S04]  /*1d680*/  STL.64 [R1+0x188], R10 ;  /* 0x0001880a01007387 */ /* 0x000fe80000100a00 */
[----:B------:R-:W0:Y:S04]  /*1d690*/  LDS.128 R8, [R24+0x6000] ;  /* 0x0060000018087984 */ /* 0x000e280000000c00 */
[----:B0-----:R-:W-:Y:S04]  /*1d6a0*/  STL.64 [R1+0x190], R8 ;  /* 0x0001900801007387 */ /* 0x001fe80000100a00 */
[----:B------:R0:W-:Y:S04]  /*1d6b0*/  STL.64 [R1+0x198], R10 ;  /* 0x0001980a01007387 */ /* 0x0001e80000100a00 */
[----:B0-----:R-:W2:Y:S04]  /*1d6c0*/  LDL.LU.64 R10, [R1+0x1110] ;  /* 0x00111000010a7983 */ /* 0x001ea80000300a00 */
[----:B------:R-:W2:Y:S01]  /*1d6d0*/  LDL.LU.64 R8, [R1+0x1108] ;  /* 0x0011080001087983 */ /* 0x000ea20000300a00 */
[----:B------:R-:W-:Y:S06]  /*1d6e0*/  BAR.SYNC.DEFER_BLOCKING 0x0 ;  /* 0x0000000000007b1d */ /* 0x000fec0000010000 */
[----:B--2---:R0:W-:Y:S04]  /*1d6f0*/  STSM.16.M88.4 [R0], R8 ;  /* 0x0000000800007844 */ /* 0x0041e80000000200 */
[----:B0-----:R-:W2:Y:S04]  /*1d700*/  LDL.LU.64 R10, [R1+0x1100] ;  /* 0x00110000010a7983 */ /* 0x001ea80000300a00 */
[----:B------:R-:W2:Y:S04]  /*1d710*/  LDL.LU.64 R8, [R1+0x10f8] ;  /* 0x0010f80001087983 */ /* 0x000ea80000300a00 */
[----:B--2---:R0:W-:Y:S04]  /*1d720*/  STSM.16.M88.4 [R0+0x800], R8 ;  /* 0x0008000800007844 */ /* 0x0041e80000000200 */
[----:B0-----:R-:W2:Y:S04]  /*1d730*/  LDL.LU.64 R10, [R1+0x10f0] ;  /* 0x0010f000010a7983 */ /* 0x001ea80000300a00 */
[----:B------:R-:W2:Y:S04]  /*1d740*/  LDL.LU.64 R8, [R1+0x10e8] ;  /* 0x0010e80001087983 */ /* 0x000ea80000300a00 */
[----:B--2---:R0:W-:Y:S04]  /*1d750*/  STSM.16.M88.4 [R0+0x1000], R8 ;  /* 0x0010000800007844 */ /* 0x0041e80000000200 */
[----:B0-----:R-:W2:Y:S04]  /*1d760*/  LDL.LU.64 R10, [R1+0x10e0] ;  /* 0x0010e000010a7983 */ /* 0x001ea80000300a00 */
[----:B------:R-:W2:Y:S04]  /*1d770*/  LDL.LU.64 R8, [R1+0x10d8] ;  /* 0x0010d80001087983 */ /* 0x000ea80000300a00 */
[----:B--2---:R-:W-:Y:S01]  /*1d780*/  STSM.16.M88.4 [R0+0x1800], R8 ;  /* 0x0018000800007844 */ /* 0x004fe20000000200 */
[----:B------:R-:W-:Y:S06]  /*1d790*/  BAR.SYNC.DEFER_BLOCKING 0x0 ;  /* 0x0000000000007b1d */ /* 0x000fec0000010000 */
[----:B------:R-:W0:Y:S04]  /*1d7a0*/  LDS.128 R8, [R24] ;  /* 0x0000000018087984 */ /* 0x000e280000000c00 */
[----:B0-----:R0:W-:Y:S04]  /*1d7b0*/  STL.64 [R1+0x20], R8 ;  /* 0x0000200801007387 */ /* 0x0011e80000100a00 */
[----:B------:R2:W-:Y:S04]  /*1d7c0*/  STL.64 [R1+0x28], R10 ;  /* 0x0000280a01007387 */ /* 0x0005e80000100a00 */
[----:B0-----:R-:W3:Y:S04]  /*1d7d0*/  LDL.LU R8, [R1+0xd0] ;  /* 0x0000d00001087983 */ /* 0x001ee80000300800 */
[----:B------:R-:W3:Y:S04]  /*1d7e0*/  LDL.LU R9, [R1+0xd4] ;  /* 0x0000d40001097983 */ /* 0x000ee80000300800 */
[----:B--2---:R-:W2:Y:S04]  /*1d7f0*/  LDL.LU R10, [R1+0xd8] ;  /* 0x0000d800010a7983 */ /* 0x004ea80000300800 */
[----:B------:R-:W2:Y:S04]  /*1d800*/  LDL.LU R11, [R1+0xdc] ;  /* 0x0000dc00010b7983 */ /* 0x000ea80000300800 */
[----:B--2---:R-:W-:Y:S04]  /*1d810*/  STL.64 [R1+0x10d0], R10 ;  /* 0x0010d00a01007387 */ /* 0x004fe80000100a00 */
[----:B---3--:R-:W-:Y:S04]  /*1d820*/  STL.64 [R1+0x10c8], R8 ;  /* 0x0010c80801007387 */ /* 0x008fe80000100a00 */
[----:B------:R-:W0:Y:S04]  /*1d830*/  LDS.128 R8, [R24+0x2000] ;  /* 0x0020000018087984 */ /* 0x000e280000000c00 */
[----:B0-----:R-:W-:Y:S04]  /*1d840*/  STL.64 [R1+0x30], R8 ;  /* 0x0000300801007387 */ /* 0x001fe80000100a00 */
[----:B------:R-:W-:Y:S04]  /*1d850*/  STL.64 [R1+0x38], R10 ;  /* 0x0000380a01007387 */ /* 0x000fe80000100a00 */
[----:B------:R-:W0:Y:S04]  /*1d860*/  LDS.128 R8, [R24+0x4000] ;  /* 0x0040000018087984 */ /* 0x000e280000000c00 */
[----:B0-----:R-:W-:Y:S04]  /*1d870*/  STL.64 [R1+0x40], R8 ;  /* 0x0000400801007387 */ /* 0x001fe80000100a00 */
[----:B------:R-:W-:Y:S04]  /*1d880*/  STL.64 [R1+0x48], R10 ;  /* 0x0000480a01007387 */ /* 0x000fe80000100a00 */
[----:B------:R-:W0:Y:S01]  /*1d890*/  LDS.128 R8, [R24+0x6000] ;  /* 0x0060000018087984 */ /* 0x000e220000000c00 */
[----:B------:R-:W-:Y:S06]  /*1d8a0*/  BAR.SYNC.DEFER_BLOCKING 0x0 ;  /* 0x0000000000007b1d */ /* 0x000fec0000010000 */
[----:B------:R2:W-:Y:S04]  /*1d8b0*/  STSM.16.M88.4 [R0], R4 ;  /* 0x0000000400007844 */ /* 0x0005e80000000200 */
[----:B------:R-:W-:Y:S04]  /*1d8c0*/  STSM.16.M88.4 [R0+0x800], R20 ;  /* 0x0008001400007844 */ /* 0x000fe80000000200 */
[----:B------:R-:W-:Y:S04]  /*1d8d0*/  STSM.16.M88.4 [R0+0x1000], R12 ;  /* 0x0010000c00007844 */ /* 0x000fe80000000200 */
[----:B------:R-:W-:Y:S01]  /*1d8e0*/  STSM.16.M88.4 [R0+0x1800], R16 ;  /* 0x0018001000007844 */ /* 0x000fe20000000200 */
[----:B------:R-:W-:Y:S06]  /*1d8f0*/  BAR.SYNC.DEFER_BLOCKING 0x0 ;  /* 0x0000000000007b1d */ /* 0x000fec0000010000 */
[----:B0-----:R-:W-:Y:S04]  /*1d900*/  STL.64 [R1+0x50], R8 ;  /* 0x0000500801007387 */ /* 0x001fe80000100a00 */
[----:B------:R-:W0:Y:S04]  /*1d910*/  LDS.128 R12, [R24] ;  /* 0x00000000180c7984 */ /* 0x000e280000000c00 */
[----:B------:R-:W3:Y:S04]  /*1d920*/  LDS.128 R16, [R24+0x2000] ;  /* 0x0020000018107984 */ /* 0x000ee80000000c00 */
[----:B------:R-:W1:Y:S04]  /*1d930*/  LDS.128 R20, [R24+0x4000] ;  /* 0x0040000018147984 */ /* 0x000e680000000c00 */
[----:B------:R-:W-:Y:S04]  /*1d940*/  STL.64 [R1+0x58], R10 ;  /* 0x0000580a01007387 */ /* 0x000fe80000100a00 */
[----:B------:R-:W1:Y:S04]  /*1d950*/  LDS.128 R8, [R24+0x6000] ;  /* 0x0060000018087984 */ /* 0x000e680000000c00 */
[----:B--2---:R-:W2:Y:S04]  /*1d960*/  LDL.LU R4, [R1+0xe0] ;  /* 0x0000e00001047983 */ /* 0x004ea80000300800 */
[----:B------:R-:W2:Y:S04]  /*1d970*/  LDL.LU R5, [R1+0xe4] ;  /* 0x0000e40001057983 */ /* 0x000ea80000300800 */
[----:B------:R-:W2:Y:S04]  /*1d980*/  LDL.LU R6, [R1+0xe8] ;  /* 0x0000e80001067983 */ /* 0x000ea80000300800 */
[----:B------:R-:W2:Y:S01]  /*1d990*/  LDL.LU R7, [R1+0xec] ;  /* 0x0000ec0001077983 */ /* 0x000ea20000300800 */
[----:B------:R-:W-:Y:S06]  /*1d9a0*/  BAR.SYNC.DEFER_BLOCKING 0x0 ;  /* 0x0000000000007b1d */ /* 0x000fec0000010000 */
[----:B0-----:R-:W-:Y:S04]  /*1d9b0*/  STL.64 [R1+0xf70], R14 ;  /* 0x000f700e01007387 */ /* 0x001fe80000100a00 */
[----:B------:R0:W-:Y:S04]  /*1d9c0*/  STL.64 [R1+0xf68], R12 ;  /* 0x000f680c01007387 */ /* 0x0001e80000100a00 */
[----:B0-----:R-:W2:Y:S04]  /*1d9d0*/  LDL.LU R12, [R1+0xc0] ;  /* 0x0000c000010c7983 */ /* 0x001ea80000300800 */
[----:B------:R-:W2:Y:S04]  /*1d9e0*/  LDL.LU R13, [R1+0xc4] ;  /* 0x0000c400010d7983 */ /* 0x000ea80000300800 */
[----:B------:R-:W2:Y:S04]  /*1d9f0*/  LDL.LU R14, [R1+0xc8] ;  /* 0x0000c800010e7983 */ /* 0x000ea80000300800 */
[----:B------:R-:W2:Y:S04]  /*1da00*/  LDL.LU R15, [R1+0xcc] ;  /* 0x0000cc00010f7983 */ /* 0x000ea80000300800 */
[----:B---3--:R-:W-:Y:S04]  /*1da10*/  STL.64 [R1+0xf80], R18 ;  /* 0x000f801201007387 */ /* 0x008fe80000100a00 */
[----:B------:R0:W-:Y:S04]  /*1da20*/  STL.64 [R1+0xf78], R16 ;  /* 0x000f781001007387 */ /* 0x0001e80000100a00 */
[----:B0-----:R-:W3:Y:S04]  /*1da30*/  LDL.LU R16, [R1+0xb0] ;  /* 0x0000b00001107983 */ /* 0x001ee80000300800 */
[----:B------:R-:W3:Y:S04]  /*1da40*/  LDL.LU R17, [R1+0xb4] ;  /* 0x0000b40001117983 */ /* 0x000ee80000300800 */
[----:B------:R-:W3:Y:S04]  /*1da50*/  LDL.LU R18, [R1+0xb8] ;  /* 0x0000b80001127983 */ /* 0x000ee80000300800 */
[----:B------:R-:W3:Y:S04]  /*1da60*/  LDL.LU R19, [R1+0xbc] ;  /* 0x0000bc0001137983 */ /* 0x000ee80000300800 */
[----:B-1----:R-:W-:Y:S04]  /*1da70*/  STL.64 [R1+0xfa0], R22 ;  /* 0x000fa01601007387 */ /* 0x002fe80000100a00 */
        /* <DEDUP_REMOVED lines=8> */
[----:B------:R-:W4:Y:S04]  /*1db00*/  LDL.LU.64 R8, [R1+0x10c8] ;  /* 0x0010c80001087983 */ /* 0x000f280000300a00 */
[----:B--2---:R-:W-:Y:S04]  /*1db10*/  STSM.16.M88.4 [R0], R20 ;  /* 0x0000001400007844 */ /* 0x004fe80000000200 */
[----:B---3--:R-:W-:Y:S04]  /*1db20*/  STSM.16.M88.4 [R0+0x800], R16 ;  /* 0x0008001000007844 */ /* 0x008fe80000000200 */
[----:B------:R-:W-:Y:S04]  /*1db30*/  STSM.16.M88.4 [R0+0x1000], R12 ;  /* 0x0010000c00007844 */ /* 0x000fe80000000200 */
[----:B----4-:R-:W-:Y:S01]  /*1db40*/  STSM.16.M88.4 [R0+0x1800], R8 ;  /* 0x0018000800007844 */ /* 0x010fe20000000200 */
[----:B------:R-:W-:Y:S06]  /*1db50*/  BAR.SYNC.DEFER_BLOCKING 0x0 ;  /* 0x0000000000007b1d */ /* 0x000fec0000010000 */
[----:B------:R-:W0:Y:S04]  /*1db60*/  LDS.128 R8, [R24] ;  /* 0x0000000018087984 */ /* 0x000e280000000c00 */
[----:B------:R-:W1:Y:S04]  /*1db70*/  LDS.128 R16, [R24+0x2000] ;  /* 0x0020000018107984 */ /* 0x000e680000000c00 */
[----:B------:R-:W2:Y:S04]  /*1db80*/  LDS.128 R12, [R24+0x4000] ;  /* 0x00400000180c7984 */ /* 0x000ea80000000c00 */
[----:B0-----:R-:W-:Y:S04]  /*1db90*/  STL.64 [R1+0x250], R8 ;  /* 0x0002500801007387 */ /* 0x001fe80000100a00 */
[----:B------:R-:W-:Y:S04]  /*1dba0*/  STL.64 [R1+0x258], R10 ;  /* 0x0002580a01007387 */ /* 0x000fe80000100a00 */
[----:B------:R-:W0:Y:S04]  /*1dbb0*/  LDS.128 R8, [R24+0x6000] ;  /* 0x0060000018087984 */ /* 0x000e280000000c00 */
[----:B-1----:R-:W-:Y:S04]  /*1dbc0*/  STL.64 [R1+0x310], R16 ;  /* 0x0003101001007387 */ /* 0x002fe80000100a00 */
[----:B------:R-:W-:Y:S04]  /*1dbd0*/  STL.64 [R1+0x318], R18 ;  /* 0x0003181201007387 */ /* 0x000fe80000100a00 */
[----:B------:R-:W-:Y:S04]  /*1dbe0*/  STL [R1+0x10c0], R24 ;  /* 0x0010c01801007387 */ /* 0x000fe80000100800 */
[----:B--2---:R-:W-:Y:S04]  /*1dbf0*/  STL.64 [R1+0x8a0], R12 ;  /* 0x0008a00c01007387 */ /* 0x004fe80000100a00 */
[----:B------:R-:W-:Y:S01]  /*1dc00*/  STL.64 [R1+0x8a8], R14 ;  /* 0x0008a80e01007387 */ /* 0x000fe20000100a00 */
[----:B------:R-:W-:Y:S06]  /*1dc10*/  BAR.SYNC.DEFER_BLOCKING 0x0 ;  /* 0x0000000000007b1d */ /* 0x000fec0000010000 */
[----:B0-----:R0:W-:Y:S04]  /*1dc20*/  STL.64 [R1+0xa10], R8 ;  /* 0x000a100801007387 */ /* 0x0011e80000100a00 */
[----:B------:R1:W-:Y:S04]  /*1dc30*/  STL.64 [R1+0xa18], R10 ;  /* 0x000a180a01007387 */ /* 0x0003e80000100a00 */
[----:B0-----:R-:W2:Y:S04]  /*1dc40*/  LDL.LU R8, [R1+0x350] ;  /* 0x0003500001087983 */ /* 0x001ea80000300800 */
[----:B------:R-:W2:Y:S04]  /*1dc50*/  LDL.LU R9, [R1+0x354] ;  /* 0x0003540001097983 */ /* 0x000ea80000300800 */
[----:B-1----:R-:W3:Y:S04]  /*1dc60*/  LDL.LU R10, [R1+0x358] ;  /* 0x00035800010a7983 */ /* 0x002ee80000300800 */
[----:B------:R-:W3:Y:S04]  /*1dc70*/  LDL.LU R11, [R1+0x35c] ;  /* 0x00035c00010b7983 */ /* 0x000ee80000300800 */
[----:B---3--:R-:W-:Y:S04]  /*1dc80*/  STL.64 [R1+0x1078], R10 ;  /* 0x0010780a01007387 */ /* 0x008fe80000100a00 */
[----:B--2---:R0:W-:Y:S04]  /*1dc90*/  STL.64 [R1+0x1070], R8 ;  /* 0x0010700801007387 */ /* 0x0041e80000100a00 */
[----:B0-----:R-:W2:Y:S04]  /*1dca0*/  LDL.LU R8, [R1+0x1b0] ;  /* 0x0001b00001087983 */ /* 0x001ea80000300800 */
[----:B------:R-:W2:Y:S04]  /*1dcb0*/  LDL.LU R9, [R1+0x1b4] ;  /* 0x0001b40001097983 */ /* 0x000ea80000300800 */
[----:B------:R-:W3:Y:S04]  /*1dcc0*/  LDL.LU R10, [R1+0x1b8] ;  /* 0x0001b800010a7983 */ /* 0x000ee80000300800 */
[----:B------:R-:W3:Y:S04]  /*1dcd0*/  LDL.LU R11, [R1+0x1bc] ;  /* 0x0001bc00010b7983 */ /* 0x000ee80000300800 */
[----:B------:R0:W-:Y:S04]  /*1dce0*/  STSM.16.M88.4 [R0], R4 ;  /* 0x0000000400007844 */ /* 0x0001e80000000200 */
[----:B0-----:R-:W4:Y:S04]  /*1dcf0*/  LDL.LU R4, [R1+0x110] ;  /* 0x0001100001047983 */ /* 0x001f280000300800 */
[----:B------:R-:W4:Y:S04]  /*1dd00*/  LDL.LU R5, [R1+0x114] ;  /* 0x0001140001057983 */ /* 0x000f280000300800 */
[----:B------:R-:W4:Y:S04]  /*1dd10*/  LDL.LU R6, [R1+0x118] ;  /* 0x0001180001067983 */ /* 0x000f280000300800 */
[----:B------:R-:W4:Y:S04]  /*1dd20*/  LDL.LU R7, [R1+0x11c] ;  /* 0x00011c0001077983 */ /* 0x000f280000300800 */
[----:B---3--:R-:W-:Y:S04]  /*1dd30*/  STL.64 [R1+0x1088], R10 ;  /* 0x0010880a01007387 */ /* 0x008fe80000100a00 */
[----:B--2---:R0:W-:Y:S04]  /*1dd40*/  STL.64 [R1+0x1080], R8 ;  /* 0x0010800801007387 */ /* 0x0041e80000100a00 */
[----:B0-----:R-:W2:Y:S04]  /*1dd50*/  LDL.LU R8, [R1+0x140] ;  /* 0x0001400001087983 */ /* 0x001ea80000300800 */
[----:B------:R-:W2:Y:S04]  /*1dd60*/  LDL.LU R9, [R1+0x144] ;  /* 0x0001440001097983 */ /* 0x000ea80000300800 */
[----:B------:R-:W3:Y:S04]  /*1dd70*/  LDL.LU R10, [R1+0x148] ;  /* 0x00014800010a7983 */ /* 0x000ee80000300800 */
[----:B------:R-:W3:Y:S04]  /*1dd80*/  LDL.LU R11, [R1+0x14c] ;  /* 0x00014c00010b7983 */ /* 0x000ee80000300800 */
[----:B------:R-:W2:Y:S04]  /*1dd90*/  LDL.LU R24, [R1+0xf0] ;  /* 0x0000f00001187983 */ /* 0x000ea80000300800 */
        /* <DEDUP_REMOVED lines=15> */
[----:B----4-:R-:W-:Y:S04]  /*1de90*/  STSM.16.M88.4 [R0+0x800], R24 ;  /* 0x0008001800007844 */ /* 0x010fe80000000200 */
[----:B---3--:R-:W-:Y:S04]  /*1dea0*/  STL.64 [R1+0x10b8], R10 ;  /* 0x0010b80a01007387 */ /* 0x008fe80000100a00 */
[----:B--2---:R0:W-:Y:S04]  /*1deb0*/  STL.64 [R1+0x10b0], R8 ;  /* 0x0010b00801007387 */ /* 0x0041e80000100a00 */
        /* <DEDUP_REMOVED lines=8> */
[----:B------:R-:W4:Y:S04]  /*1df40*/  LDL.LU R20, [R1+0x1c0] ;  /* 0x0001c00001147983 */ /* 0x000f280000300800 */
[----:B------:R-:W4:Y:S04]  /*1df50*/  LDL.LU R21, [R1+0x1c4] ;  /* 0x0001c40001157983 */ /* 0x000f280000300800 */
[----:B------:R-:W4:Y:S04]  /*1df60*/  LDL.LU R22, [R1+0x1c8] ;  /* 0x0001c80001167983 */ /* 0x000f280000300800 */
[----:B------:R-:W4:Y:S04]  /*1df70*/  LDL.LU R23, [R1+0x1cc] ;  /* 0x0001cc0001177983 */ /* 0x000f280000300800 */
[----:B------:R-:W3:Y:S04]  /*1df80*/  LDL.LU R12, [R1+0x340] ;  /* 0x00034000010c7983 */ /* 0x000ee80000300800 */
[----:B------:R-:W3:Y:S04]  /*1df90*/  LDL.LU R13, [R1+0x344] ;  /* 0x00034400010d7983 */ /* 0x000ee80000300800 */
[----:B------:R-:W3:Y:S04]  /*1dfa0*/  LDL.LU R14, [R1+0x348] ;  /* 0x00034800010e7983 */ /* 0x000ee80000300800 */
[----:B------:R-:W3:Y:S04]  /*1dfb0*/  LDL.LU R15, [R1+0x34c] ;  /* 0x00034c00010f7983 */ /* 0x000ee80000300800 */
[----:B------:R-:W3:Y:S04]  /*1dfc0*/  LDL.LU R24, [R1+0x10c0] ;  /* 0x0010c00001187983 */ /* 0x000ee80000300800 */
[----:B--2---:R-:W-:Y:S04]  /*1dfd0*/  STSM.16.M88.4 [R0+0x1000], R8 ;  /* 0x0010000800007844 */ /* 0x004fe80000000200 */
[----:B------:R0:W-:Y:S01]  /*1dfe0*/  STSM.16.M88.4 [R0+0x1800], R4 ;  /* 0x0018000400007844 */ /* 0x0001e20000000200 */
[----:B------:R-:W-:Y:S06]  /*1dff0*/  BAR.SYNC.DEFER_BLOCKING 0x0 ;  /* 0x0000000000007b1d */ /* 0x000fec0000010000 */
[----:B0-----:R-:W2:Y:S04]  /*1e000*/  LDL.LU R4, [R1+0x360] ;  /* 0x0003600001047983 */ /* 0x001ea80000300800 */
[----:B------:R-:W2:Y:S04]  /*1e010*/  LDL.LU R5, [R1+0x364] ;  /* 0x0003640001057983 */ /* 0x000ea80000300800 */
[----:B------:R-:W2:Y:S04]  /*1e020*/  LDL.LU R6, [R1+0x368] ;  /* 0x0003680001067983 */ /* 0x000ea80000300800 */
[----:B------:R-:W2:Y:S04]  /*1e030*/  LDL.LU R7, [R1+0x36c] ;  /* 0x00036c0001077983 */ /* 0x000ea80000300800 */
[----:B---3--:R-:W0:Y:S04]  /*1e040*/  LDS.128 R8, [R24] ;  /* 0x0000000018087984 */ /* 0x008e280000000c00 */
[----:B0-----:R-:W-:Y:S04]  /*1e050*/  STL.64 [R1+0xa00], R8 ;  /* 0x000a000801007387 */ /* 0x001fe80000100a00 */
[----:B------:R-:W-:Y:S04]  /*1e060*/  STL.64 [R1+0xa08], R10 ;  /* 0x000a080a01007387 */ /* 0x000fe80000100a00 */
[----:B------:R-:W0:Y:S04]  /*1e070*/  LDS.128 R8, [R24+0x2000] ;  /* 0x0020000018087984 */ /* 0x000e280000000c00 */
[----:B0-----:R-:W-:Y:S04]  /*1e080*/  STL.64 [R1+0x9f0], R8 ;  /* 0x0009f00801007387 */ /* 0x001fe80000100a00 */
[----:B------:R-:W-:Y:S04]  /*1e090*/  STL.64 [R1+0x9f8], R10 ;  /* 0x0009f80a01007387 */ /* 0x000fe80000100a00 */
[----:B------:R-:W0:Y:S04]  /*1e0a0*/  LDS.128 R8, [R24+0x4000] ;  /* 0x0040000018087984 */ /* 0x000e280000000c00 */
[----:B0-----:R-:W-:Y:S04]  /*1e0b0*/  STL.64 [R1+0x9e0], R8 ;  /* 0x0009e00801007387 */ /* 0x001fe80000100a00 */
[----:B------:R-:W-:Y:S04]  /*1e0c0*/  STL.64 [R1+0x9e8], R10 ;  /* 0x0009e80a01007387 */ /* 0x000fe80000100a00 */
[----:B------:R-:W0:Y:S04]  /*1e0d0*/  LDS.128 R8, [R24+0x6000] ;  /* 0x0060000018087984 */ /* 0x000e280000000c00 */
[----:B0-----:R-:W-:Y:S04]  /*1e0e0*/  STL.64 [R1+0x9d0], R8 ;  /* 0x0009d00801007387 */ /* 0x001fe80000100a00 */
[----:B------:R0:W-:Y:S04]  /*1e0f0*/  STL.64 [R1+0x9d8], R10 ;  /* 0x0009d80a01007387 */ /* 0x0001e80000100a00 */
[----:B0-----:R-:W3:Y:S04]  /*1e100*/  LDL.LU.64 R10, [R1+0x10b8] ;  /* 0x0010b800010a7983 */ /* 0x001ee80000300a00 */
[----:B------:R-:W3:Y:S01]  /*1e110*/  LDL.LU.64 R8, [R1+0x10b0] ;  /* 0x0010b00001087983 */ /* 0x000ee20000300a00 */
[----:B------:R-:W-:Y:S06]  /*1e120*/  BAR.SYNC.DEFER_BLOCKING 0x0 ;  /* 0x0000000000007b1d */ /* 0x000fec0000010000 */
[----:B---3--:R0:W-:Y:S04]  /*1e130*/  STSM.16.M88.4 [R0], R8 ;  /* 0x0000000800007844 */ /* 0x0081e80000000200 */
[----:B0-----:R-:W3:Y:S04]  /*1e140*/  LDL.LU.64 R10, [R1+0x10a8] ;  /* 0x0010a800010a7983 */ /* 0x001ee80000300a00 */
[----:B------:R-:W3:Y:S04]  /*1e150*/  LDL.LU.64 R8, [R1+0x10a0] ;  /* 0x0010a00001087983 */ /* 0x000ee80000300a00 */
[----:B---3--:R0:W-:Y:S04]  /*1e160*/  STSM.16.M88.4 [R0+0x800], R8 ;  /* 0x0008000800007844 */ /* 0x0081e80000000200 */
[----:B0-----:R-:W3:Y:S04]  /*1e170*/  LDL.LU.64 R10, [R1+0x1098] ;  /* 0x00109800010a7983 */ /* 0x001ee80000300a00 */
[----:B------:R-:W3:Y:S04]  /*1e180*/  LDL.LU.64 R8, [R1+0x1090] ;  /* 0x0010900001087983 */ /* 0x000ee80000300a00 */
[----:B---3--:R0:W-:Y:S04]  /*1e190*/  STSM.16.M88.4 [R0+0x1000], R8 ;  /* 0x0010000800007844 */ /* 0x0081e80000000200 */
[----:B0-----:R-:W3:Y:S04]  /*1e1a0*/  LDL.LU.64 R10, [R1+0x1088] ;  /* 0x00108800010a7983 */ /* 0x001ee80000300a00 */
[----:B------:R-:W3:Y:S04]  /*1e1b0*/  LDL.LU.64 R8, [R1+0x1080] ;  /* 0x0010800001087983 */ /* 0x000ee80000300a00 */
[----:B---3--:R-:W-:Y:S01]  /*1e1c0*/  STSM.16.M88.4 [R0+0x1800], R8 ;  /* 0x0018000800007844 */ /* 0x008fe20000000200 */
[----:B------:R-:W-:Y:S06]  /*1e1d0*/  BAR.SYNC.DEFER_BLOCKING 0x0 ;  /* 0x0000000000007b1d */ /* 0x000fec0000010000 */
[----:B------:R-:W0:Y:S04]  /*1e1e0*/  LDS.128 R8, [R24] ;  /* 0x0000000018087984 */ /* 0x000e280000000c00 */
        /* <DEDUP_REMOVED lines=10> */
[----:B0-----:R-:W-:Y:S04]  /*1e290*/  STL.64 [R1+0x980], R8 ;  /* 0x0009800801007387 */ /* 0x001fe80000100a00 */
[----:B------:R0:W-:Y:S04]  /*1e2a0*/  STL.64 [R1+0x988], R10 ;  /* 0x0009880a01007387 */ /* 0x0001e80000100a00 */
[----:B0-----:R-:W3:Y:S04]  /*1e2b0*/  LDL.LU.64 R10, [R1+0x1078] ;  /* 0x00107800010a7983 */ /* 0x001ee80000300a00 */
[----:B------:R-:W3:Y:S04]  /*1e2c0*/  LDL.LU.64 R8, [R1+0x1070] ;  /* 0x0010700001087983 */ /* 0x000ee80000300a00 */
[----:B----4-:R-:W-:Y:S04]  /*1e2d0*/  STSM.16.M88.4 [R0], R20 ;  /* 0x0000001400007844 */ /* 0x010fe80000000200 */
[----:B------:R-:W-:Y:S04]  /*1e2e0*/  STSM.16.M88.4 [R0+0x800], R16 ;  /* 0x0008001000007844 */ /* 0x000fe80000000200 */
[----:B------:R-:W-:Y:S04]  /*1e2f0*/  STSM.16.M88.4 [R0+0x1000], R12 ;  /* 0x0010000c00007844 */ /* 0x000fe80000000200 */
[----:B---3--:R-:W-:Y:S01]  /*1e300*/  STSM.16.M88.4 [R0+0x1800], R8 ;  /* 0x0018000800007844 */ /* 0x008fe20000000200 */
[----:B------:R-:W-:Y:S06]  /*1e310*/  BAR.SYNC.DEFER_BLOCKING 0x0 ;  /* 0x0000000000007b1d */ /* 0x000fec0000010000 */
[----:B------:R-:W0:Y:S04]  /*1e320*/  LDS.128 R8, [R24] ;  /* 0x0000000018087984 */ /* 0x000e280000000c00 */
[----:B------:R-:W1:Y:S04]  /*1e330*/  LDS.128 R16, [R24+0x2000] ;  /* 0x0020000018107984 */ /* 0x000e680000000c00 */
[----:B------:R-:W3:Y:S04]  /*1e340*/  LDS.128 R12, [R24+0x4000] ;  /* 0x00400000180c7984 */ /* 0x000ee80000000c00 */
[----:B0-----:R-:W-:Y:S04]  /*1e350*/  STL.64 [R1+0x970], R8 ;  /* 0x0009700801007387 */ /* 0x001fe80000100a00 */
[----:B------:R-:W-:Y:S04]  /*1e360*/  STL.64 [R1+0x978], R10 ;  /* 0x0009780a01007387 */ /* 0x000fe80000100a00 */
[----:B------:R-:W0:Y:S01]  /*1e370*/  LDS.128 R8, [R24+0x6000] ;  /* 0x0060000018087984 */ /* 0x000e220000000c00 */
[----:B------:R-:W-:Y:S06]  /*1e380*/  BAR.SYNC.DEFER_BLOCKING 0x0 ;  /* 0x0000000000007b1d */ /* 0x000fec0000010000 */
[----:B-1----:R-:W-:Y:S04]  /*1e390*/  STL.64 [R1+0x960], R16 ;  /* 0x0009601001007387 */ /* 0x002fe80000100a00 */
[----:B------:R-:W-:Y:S04]  /*1e3a0*/  STL.64 [R1+0x968], R18 ;  /* 0x0009681201007387 */ /* 0x000fe80000100a00 */
[----:B------:R-:W-:Y:S04]  /*1e3b0*/  STL [R1+0x1058], R24 ;  /* 0x0010581801007387 */ /* 0x000fe80000100800 */
[----:B---3--:R-:W-:Y:S04]  /*1e3c0*/  STL.64 [R1+0x950], R12 ;  /* 0x0009500c01007387 */ /* 0x008fe80000100a00 */
[----:B------:R-:W-:Y:S04]  /*1e3d0*/  STL.64 [R1+0x958], R14 ;  /* 0x0009580e01007387 */ /* 0x000fe80000100a00 */
[----:B--2---:R1:W-:Y:S04]  /*1e3e0*/  STSM.16.M88.4 [R0], R4 ;  /* 0x0000000400007844 */ /* 0x0043e80000000200 */
[----:B0-----:R0:W-:Y:S04]  /*1e3f0*/  STL.64 [R1+0x940], R8 ;  /* 0x0009400801007387 */ /* 0x0011e80000100a00 */
[----:B------:R2:W-:Y:S04]  /*1e400*/  STL.64 [R1+0x948], R10 ;  /* 0x0009480a01007387 */ /* 0x0005e80000100a00 */
[----:B-1----:R-:W3:Y:S04]  /*1e410*/  LDL.LU R4, [R1+0x460] ;  /* 0x0004600001047983 */ /* 0x002ee80000300800 */
[----:B------:R-:W3:Y:S04]  /*1e420*/  LDL.LU R5, [R1+0x464] ;  /* 0x0004640001057983 */ /* 0x000ee80000300800 */
[----:B------:R-:W4:Y:S04]  /*1e430*/  LDL.LU R6, [R1+0x468] ;  /* 0x0004680001067983 */ /* 0x000f280000300800 */
[----:B------:R-:W4:Y:S04]  /*1e440*/  LDL.LU R7, [R1+0x46c] ;  /* 0x00046c0001077983 */ /* 0x000f280000300800 */
[----:B----4-:R-:W-:Y:S04]  /*1e450*/  STL.64 [R1+0x1030], R6 ;  /* 0x0010300601007387 */ /* 0x010fe80000100a00 */
[----:B---3--:R1:W-:Y:S04]  /*1e460*/  STL.64 [R1+0x1028], R4 ;  /* 0x0010280401007387 */ /* 0x0083e80000100a00 */
[----:B0-----:R-:W3:Y:S04]  /*1e470*/  LDL.LU R8, [R1+0x4b0] ;  /* 0x0004b00001087983 */ /* 0x001ee80000300800 */
[----:B------:R-:W3:Y:S04]  /*1e480*/  LDL.LU R9, [R1+0x4b4] ;  /* 0x0004b40001097983 */ /* 0x000ee80000300800 */
[----:B--2---:R-:W2:Y:S04]  /*1e490*/  LDL.LU R10, [R1+0x4b8] ;  /* 0x0004b800010a7983 */ /* 0x004ea80000300800 */
[----:B------:R-:W2:Y:S04]  /*1e4a0*/  LDL.LU R11, [R1+0x4bc] ;  /* 0x0004bc00010b7983 */ /* 0x000ea80000300800 */
[----:B-1----:R-:W4:Y:S04]  /*1e4b0*/  LDL.LU R4, [R1+0x410] ;  /* 0x0004100001047983 */ /* 0x002f280000300800 */
        /* <DEDUP_REMOVED lines=13> */
[----:B------:R-:W-:Y:S04]  /*1e590*/  STL.64 [R1+0x1040], R6 ;  /* 0x0010400601007387 */ /* 0x000fe80000100a00 */
[----:B----4-:R0:W-:Y:S04]  /*1e5a0*/  STL.64 [R1+0x1038], R4 ;  /* 0x0010380401007387 */ /* 0x0101e80000100a00 */
[----:B0-----:R-:W4:Y:S04]  /*1e5b0*/  LDL.LU R4, [R1+0x400] ;  /* 0x0004000001047983 */ /* 0x001f280000300800 */
[----:B------:R-:W4:Y:S04]  /*1e5c0*/  LDL.LU R5, [R1+0x404] ;  /* 0x0004040001057983 */ /* 0x000f280000300800 */
[----:B------:R-:W3:Y:S04]  /*1e5d0*/  LDL.LU R6, [R1+0x408] ;  /* 0x0004080001067983 */ /* 0x000ee80000300800 */
[----:B------:R-:W3:Y:S04]  /*1e5e0*/  LDL.LU R7, [R1+0x40c] ;  /* 0x00040c0001077983 */ /* 0x000ee80000300800 */
[----:B--2---:R-:W-:Y:S04]  /*1e5f0*/  STSM.16.M88.4 [R0+0x800], R24 ;  /* 0x0008001800007844 */ /* 0x004fe80000000200 */
[----:B---3--:R-:W-:Y:S04]  /*1e600*/  STL.64 [R1+0x1050], R6 ;  /* 0x0010500601007387 */ /* 0x008fe80000100a00 */
[----:B----4-:R0:W-:Y:S04]  /*1e610*/  STL.64 [R1+0x1048], R4 ;  /* 0x0010480401007387 */ /* 0x0101e80000100a00 */
[----:B0-----:R-:W2:Y:S04]  /*1e620*/  LDL.LU R4, [R1+0x3f0] ;  /* 0x0003f00001047983 */ /* 0x001ea80000300800 */
[----:B------:R-:W2:Y:S04]  /*1e630*/  LDL.LU R5, [R1+0x3f4] ;  /* 0x0003f40001057983 */ /* 0x000ea80000300800 */
[----:B------:R-:W2:Y:S04]  /*1e640*/  LDL.LU R6, [R1+0x3f8] ;  /* 0x0003f80001067983 */ /* 0x000ea80000300800 */
[----:B------:R-:W2:Y:S04]  /*1e650*/  LDL.LU R7, [R1+0x3fc] ;  /* 0x0003fc0001077983 */ /* 0x000ea80000300800 */
[----:B------:R-:W-:Y:S04]  /*1e660*/  STL.64 [R1+0x1020], R10 ;  /* 0x0010200a01007387 */ /* 0x000fe80000100a00 */
[----:B------:R0:W-:Y:S04]  /*1e670*/  STL.64 [R1+0x1018], R8 ;  /* 0x0010180801007387 */ /* 0x0001e80000100a00 */
[----:B0-----:R-:W3:Y:S04]  /*1e680*/  LDL.LU R8, [R1+0x440] ;  /* 0x0004400001087983 */ /* 0x001ee80000300800 */
[----:B------:R-:W3:Y:S04]  /*1e690*/  LDL.LU R9, [R1+0x444] ;  /* 0x0004440001097983 */ /* 0x000ee80000300800 */
[----:B------:R-:W3:Y:S04]  /*1e6a0*/  LDL.LU R10, [R1+0x448] ;  /* 0x00044800010a7983 */ /* 0x000ee80000300800 */
[----:B------:R-:W3:Y:S04]  /*1e6b0*/  LDL.LU R11, [R1+0x44c] ;  /* 0x00044c00010b7983 */ /* 0x000ee80000300800 */
[----:B------:R-:W4:Y:S04]  /*1e6c0*/  LDL.LU R16, [R1+0x480] ;  /* 0x0004800001107983 */ /* 0x000f280000300800 */
[----:B------:R-:W4:Y:S04]  /*1e6d0*/  LDL.LU R17, [R1+0x484] ;  /* 0x0004840001117983 */ /* 0x000f280000300800 */
        /* <DEDUP_REMOVED lines=10> */
[----:B------:R-:W2:Y:S04]  /*1e780*/  LDL.LU.64 R26, [R1+0x1068] ;  /* 0x00106800011a7983 */ /* 0x000ea80000300a00 */
[----:B------:R-:W2:Y:S04]  /*1e790*/  LDL.LU.64 R24, [R1+0x1060] ;  /* 0x0010600001187983 */ /* 0x000ea80000300a00 */
[----:B--2---:R0:W-:Y:S04]  /*1e7a0*/  STSM.16.M88.4 [R0+0x1000], R24 ;  /* 0x0010001800007844 */ /* 0x0041e80000000200 */
[----:B0-----:R-:W2:Y:S04]  /*1e7b0*/  LDL.LU R24, [R1+0x1058] ;  /* 0x0010580001187983 */ /* 0x001ea80000300800 */
[----:B------:R-:W-:Y:S01]  /*1e7c0*/  STSM.16.M88.4 [R0+0x1800], R4 ;  /* 0x0018000400007844 */ /* 0x000fe20000000200 */
[----:B------:R-:W-:Y:S06]  /*1e7d0*/  BAR.SYNC.DEFER_BLOCKING 0x0 ;  /* 0x0000000000007b1d */ /* 0x000fec0000010000 */
[----:B--2---:R-:W0:Y:S04]  /*1e7e0*/  LDS.128 R4, [R24] ;  /* 0x0000000018047984 */ /* 0x004e280000000c00 */
        /* <DEDUP_REMOVED lines=20> */
[----:B---3--:R-:W-:Y:S04]  /*1e930*/  STSM.16.M88.4 [R0+0x1000], R8 ;  /* 0x0010000800007844 */ /* 0x008fe80000000200 */
[----:B--2---:R0:W-:Y:S01]  /*1e940*/  STSM.16.M88.4 [R0+0x1800], R4 ;  /* 0x0018000400007844 */ /* 0x0041e20000000200 */
[----:B------:R-:W-:Y:S06]  /*1e950*/  BAR.SYNC.DEFER_BLOCKING 0x0 ;  /* 0x0000000000007b1d */ /* 0x000fec0000010000 */
[----:B0-----:R-:W2:Y:S04]  /*1e960*/  LDL.LU R4, [R1+0x530] ;  /* 0x0005300001047983 */ /* 0x001ea80000300800 */
[----:B------:R-:W2:Y:S04]  /*1e970*/  LDL.LU R5, [R1+0x534] ;  /* 0x0005340001057983 */ /* 0x000ea80000300800 */
[----:B------:R-:W2:Y:S04]  /*1e980*/  LDL.LU R6, [R1+0x538] ;  /* 0x0005380001067983 */ /* 0x000ea80000300800 */
[----:B------:R-:W0:Y:S04]  /*1e990*/  LDS.128 R8, [R24] ;  /* 0x0000000018087984 */ /* 0x000e280000000c00 */
[----:B------:R-:W2:Y:S04]  /*1e9a0*/  LDL.LU R7, [R1+0x53c] ;  /* 0x00053c0001077983 */ /* 0x000ea80000300800 */
        /* <DEDUP_REMOVED lines=14> */
[----:B------:R-:W-:Y:S04]  /*1ea90*/  STSM.16.M88.4 [R0], R20 ;  /* 0x0000001400007844 */ /* 0x000fe80000000200 */
[----:B----4-:R-:W-:Y:S04]  /*1eaa0*/  STSM.16.M88.4 [R0+0x800], R16 ;  /* 0x0008001000007844 */ /* 0x010fe80000000200 */
[----:B------:R0:W-:Y:S04]  /*1eab0*/  STSM.16.M88.4 [R0+0x1000], R12 ;  /* 0x0010000c00007844 */ /* 0x0001e80000000200 */
[----:B0-----:R-:W4:Y:S04]  /*1eac0*/  LDL.LU R12, [R1+0x580] ;  /* 0x00058000010c7983 */ /* 0x001f280000300800 */
[----:B---3--:R-:W-:Y:S01]  /*1ead0*/  STSM.16.M88.4 [R0+0x1800], R8 ;  /* 0x0018000800007844 */ /* 0x008fe20000000200 */
[----:B------:R-:W-:Y:S06]  /*1eae0*/  BAR.SYNC.DEFER_BLOCKING 0x0 ;  /* 0x0000000000007b1d */ /* 0x000fec0000010000 */
[----:B------:R-:W0:Y:S04]  /*1eaf0*/  LDS.128 R16, [R24] ;  /* 0x0000000018107984 */ /* 0x000e280000000c00 */
[----:B------:R-:W1:Y:S04]  /*1eb00*/  LDS.128 R8, [R24+0x2000] ;  /* 0x0020000018087984 */ /* 0x000e680000000c00 */
[----:B------:R-:W3:Y:S04]  /*1eb10*/  LDS.128 R20, [R24+0x4000] ;  /* 0x0040000018147984 */ /* 0x000ee80000000c00 */
[----:B0-----:R0:W-:Y:S04]  /*1eb20*/  STL.64 [R1+0x930], R16 ;  /* 0x0009301001007387 */ /* 0x0011e80000100a00 */
[----:B------:R0:W-:Y:S04]  /*1eb30*/  STL.64 [R1+0x938], R18 ;  /* 0x0009381201007387 */ /* 0x0001e80000100a00 */
[----:B-1----:R1:W-:Y:S04]  /*1eb40*/  STL.64 [R1+0x9c0], R8 ;  /* 0x0009c00801007387 */ /* 0x0023e80000100a00 */
[----:B------:R0:W-:Y:S04]  /*1eb50*/  STL.64 [R1+0x9c8], R10 ;  /* 0x0009c80a01007387 */ /* 0x0001e80000100a00 */
[----:B------:R-:W4:Y:S04]  /*1eb60*/  LDL.LU R13, [R1+0x584] ;  /* 0x00058400010d7983 */ /* 0x000f280000300800 */
[----:B------:R-:W4:Y:S04]  /*1eb70*/  LDL.LU R14, [R1+0x588] ;  /* 0x00058800010e7983 */ /* 0x000f280000300800 */
[----:B------:R-:W4:Y:S04]  /*1eb80*/  LDL.LU R15, [R1+0x58c] ;  /* 0x00058c00010f7983 */ /* 0x000f280000300800 */
[----:B0-----:R-:W2:Y:S04]  /*1eb90*/  LDL.LU R16, [R1+0x550] ;  /* 0x0005500001107983 */ /* 0x001ea80000300800 */
[----:B------:R-:W2:Y:S04]  /*1eba0*/  LDL.LU R17, [R1+0x554] ;  /* 0x0005540001117983 */ /* 0x000ea80000300800 */
[----:B------:R-:W2:Y:S04]  /*1ebb0*/  LDL.LU R18, [R1+0x558] ;  /* 0x0005580001127983 */ /* 0x000ea80000300800 */
[----:B------:R-:W2:Y:S04]  /*1ebc0*/  LDL.LU R19, [R1+0x55c] ;  /* 0x00055c0001137983 */ /* 0x000ea80000300800 */
[----:B------:R-:W2:Y:S04]  /*1ebd0*/  LDL.LU R3, [R1+0xd8c] ;  /* 0x000d8c0001037983 */ /* 0x000ea80000300800 */
[----:B-1----:R-:W2:Y:S04]  /*1ebe0*/  LDL.LU R8, [R1+0x5a0] ;  /* 0x0005a00001087983 */ /* 0x002ea80000300800 */
[----:B------:R-:W2:Y:S04]  /*1ebf0*/  LDL.LU R9, [R1+0x5a4] ;  /* 0x0005a40001097983 */ /* 0x000ea80000300800 */
[----:B------:R-:W2:Y:S04]  /*1ec00*/  LDL.LU R10, [R1+0x5a8] ;  /* 0x0005a800010a7983 */ /* 0x000ea80000300800 */
[----:B------:R-:W2:Y:S04]  /*1ec10*/  LDL.LU R11, [R1+0x5ac] ;  /* 0x0005ac00010b7983 */ /* 0x000ea80000300800 */
[----:B---3--:R-:W-:Y:S04]  /*1ec20*/  STL.64 [R1+0xa30], R20 ;  /* 0x000a301401007387 */ /* 0x008fe80000100a00 */
[----:B------:R-:W-:Y:S04]  /*1ec30*/  STL.64 [R1+0xa38], R22 ;  /* 0x000a381601007387 */ /* 0x000fe80000100a00 */
[----:B------:R-:W0:Y:S01]  /*1ec40*/  LDS.128 R20, [R24+0x6000] ;  /* 0x0060000018147984 */ /* 0x000e220000000c00 */
[----:B------:R-:W-:Y:S06]  /*1ec50*/  BAR.SYNC.DEFER_BLOCKING 0x0 ;  /* 0x0000000000007b1d */ /* 0x000fec0000010000 */
[----:B0-----:R0:W-:Y:S04]  /*1ec60*/  STL.64 [R1+0xa50], R20 ;  /* 0x000a501401007387 */ /* 0x0011e80000100a00 */
[----:B------:R1:W-:Y:S04]  /*1ec70*/  STL.64 [R1+0xa58], R22 ;  /* 0x000a581601007387 */ /* 0x0003e80000100a00 */
[----:B0-----:R-:W3:Y:S04]  /*1ec80*/  LDL.LU R20, [R1+0x670] ;  /* 0x0006700001147983 */ /* 0x001ee80000300800 */
[----:B------:R-:W3:Y:S04]  /*1ec90*/  LDL.LU R21, [R1+0x674] ;  /* 0x0006740001157983 */ /* 0x000ee80000300800 */
[----:B-1----:R-:W2:Y:S04]  /*1eca0*/  LDL.LU R22, [R1+0x678] ;  /* 0x0006780001167983 */ /* 0x002ea80000300800 */
[----:B------:R-:W2:Y:S04]  /*1ecb0*/  LDL.LU R23, [R1+0x67c] ;  /* 0x00067c0001177983 */ /* 0x000ea80000300800 */
[----:B--2---:R-:W-:Y:S04]  /*1ecc0*/  STL.64 [R1+0xff0], R22 ;  /* 0x000ff01601007387 */ /* 0x004fe80000100a00 */
[----:B---3--:R0:W-:Y:S04]  /*1ecd0*/  STL.64 [R1+0xfe8], R20 ;  /* 0x000fe81401007387 */ /* 0x0081e80000100a00 */
[----:B0-----:R-:W2:Y:S04]  /*1ece0*/  LDL.LU R20, [R1+0x600] ;  /* 0x0006000001147983 */ /* 0x001ea80000300800 */
[----:B------:R-:W2:Y:S04]  /*1ecf0*/  LDL.LU R21, [R1+0x604] ;  /* 0x0006040001157983 */ /* 0x000ea80000300800 */
[----:B------:R-:W3:Y:S04]  /*1ed00*/  LDL.LU R22, [R1+0x608] ;  /* 0x0006080001167983 */ /* 0x000ee80000300800 */
[----:B------:R-:W3:Y:S04]  /*1ed10*/  LDL.LU R23, [R1+0x60c] ;  /* 0x00060c0001177983 */ /* 0x000ee80000300800 */
[----:B------:R-:W-:Y:S04]  /*1ed20*/  STSM.16.M88.4 [R0], R4 ;  /* 0x0000000400007844 */ /* 0x000fe80000000200 */
[----:B------:R-:W-:Y:S04]  /*1ed30*/  STSM.16.M88.4 [R0+0x800], R16 ;  /* 0x0008001000007844 */ /* 0x000fe80000000200 */
[----:B----4-:R-:W-:Y:S04]  /*1ed40*/  STSM.16.M88.4 [R0+0x1000], R12 ;  /* 0x0010000c00007844 */ /* 0x010fe80000000200 */
[----:B------:R-:W-:Y:S01]  /*1ed50*/  STSM.16.M88.4 [R0+0x1800], R8 ;  /* 0x0018000800007844 */ /* 0x000fe20000000200 */
[----:B------:R-:W-:Y:S06]  /*1ed60*/  BAR.SYNC.DEFER_BLOCKING 0x0 ;  /* 0x0000000000007b1d */ /* 0x000fec0000010000 */
[----:B---3--:R-:W-:Y:S04]  /*1ed70*/  STL.64 [R1+0x1000], R22 ;  /* 0x0010001601007387 */ /* 0x008fe80000100a00 */
[----:B--2---:R0:W-:Y:S04]  /*1ed80*/  STL.64 [R1+0xff8], R20 ;  /* 0x000ff81401007387 */ /* 0x0041e80000100a00 */
[----:B0-----:R-:W2:Y:S04]  /*1ed90*/  LDL.LU R20, [R1+0x5c0] ;  /* 0x0005c00001147983 */ /* 0x001ea80000300800 */
[----:B------:R-:W2:Y:S04]  /*1eda0*/  LDL.LU R21, [R1+0x5c4] ;  /* 0x0005c40001157983 */ /* 0x000ea80000300800 */
[----:B------:R-:W3:Y:S04]  /*1edb0*/  LDL.LU R22, [R1+0x5c8] ;  /* 0x0005c80001167983 */ /* 0x000ee80000300800 */
[----:B------:R-:W3:Y:S04]  /*1edc0*/  LDL.LU R23, [R1+0x5cc] ;  /* 0x0005cc0001177983 */ /* 0x000ee80000300800 */
[----:B---3--:R-:W-:Y:S04]  /*1edd0*/  STL.64 [R1+0x1010], R22 ;  /* 0x0010101601007387 */ /* 0x008fe80000100a00 */
[----:B--2---:R-:W-:Y:S04]  /*1ede0*/  STL.64 [R1+0x1008], R20 ;  /* 0x0010081401007387 */ /* 0x004fe80000100a00 */
[----:B------:R-:W0:Y:S04]  /*1edf0*/  LDS.128 R20, [R24] ;  /* 0x0000000018147984 */ /* 0x000e280000000c00 */
[----:B------:R-:W2:Y:S04]  /*1ee00*/  LDL.LU R4, [R1+0x680] ;  /* 0x0006800001047983 */ /* 0x000ea80000300800 */
        /* <DEDUP_REMOVED lines=35> */
[----:B--2---:R-:W-:Y:S04]  /*1f040*/  STSM.16.M88.4 [R0+0x1000], R20 ;  /* 0x0010001400007844 */ /* 0x004fe80000000200 */
[----:B------:R-:W-:Y:S01]  /*1f050*/  STSM.16.M88.4 [R0+0x1800], R4 ;  /* 0x0018000400007844 */ /* 0x000fe20000000200 */
[----:B------:R-:W-:Y:S06]  /*1f060*/  BAR.SYNC.DEFER_BLOCKING 0x0 ;  /* 0x0000000000007b1d */ /* 0x000fec0000010000 */
[----:B------:R-:W0:Y:S04]  /*1f070*/  LDS.128 R4, [R24] ;  /* 0x0000000018047984 */ /* 0x000e280000000c00 */
[----:B------:R-:W1:Y:S04]  /*1f080*/  LDS.128 R20, [R24+0x2000] ;  /* 0x0020000018147984 */ /* 0x000e680000000c00 */
[----:B0-----:R-:W-:Y:S04]  /*1f090*/  STL.64 [R1+0xb30], R4 ;  /* 0x000b300401007387 */ /* 0x001fe80000100a00 */
[----:B------:R-:W-:Y:S04]  /*1f0a0*/  STL.64 [R1+0xb38], R6 ;  /* 0x000b380601007387 */ /* 0x000fe80000100a00 */
[----:B------:R-:W0:Y:S04]  /*1f0b0*/  LDS.128 R4, [R24+0x4000] ;  /* 0x0040000018047984 */ /* 0x000e280000000c00 */
[----:B-1----:R-:W-:Y:S04]  /*1f0c0*/  STL.64 [R1+0xb50], R20 ;  /* 0x000b501401007387 */ /* 0x002fe80000100a00 */
[----:B------:R-:W-:Y:S04]  /*1f0d0*/  STL.64 [R1+0xb58], R22 ;  /* 0x000b581601007387 */ /* 0x000fe80000100a00 */
[----:B------:R-:W1:Y:S01]  /*1f0e0*/  LDS.128 R20, [R24+0x6000] ;  /* 0x0060000018147984 */ /* 0x000e620000000c00 */
[----:B------:R-:W-:Y:S06]  /*1f0f0*/  BAR.SYNC.DEFER_BLOCKING 0x0 ;  /* 0x0000000000007b1d */ /* 0x000fec0000010000 */
[----:B0-----:R0:W-:Y:S04]  /*1f100*/  STL.64 [R1+0xb90], R4 ;  /* 0x000b900401007387 */ /* 0x0011e80000100a00 */
[----:B------:R2:W-:Y:S04]  /*1f110*/  STL.64 [R1+0xb98], R6 ;  /* 0x000b980601007387 */ /* 0x0005e80000100a00 */
[----:B0-----:R-:W3:Y:S04]  /*1f120*/  LDL.LU R4, [R1+0x710] ;  /* 0x0007100001047983 */ /* 0x001ee80000300800 */
[----:B-1----:R0:W-:Y:S04]  /*1f130*/  STL.64 [R1+0xbd0], R20 ;  /* 0x000bd01401007387 */ /* 0x0021e80000100a00 */
[----:B------:R1:W-:Y:S04]  /*1f140*/  STL.64 [R1+0xbd8], R22 ;  /* 0x000bd81601007387 */ /* 0x0003e80000100a00 */
[----:B------:R-:W3:Y:S04]  /*1f150*/  LDL.LU R5, [R1+0x714] ;  /* 0x0007140001057983 */ /* 0x000ee80000300800 */
[----:B--2---:R-:W2:Y:S04]  /*1f160*/  LDL.LU R6, [R1+0x718] ;  /* 0x0007180001067983 */ /* 0x004ea80000300800 */
[----:B------:R-:W2:Y:S04]  /*1f170*/  LDL.LU R7, [R1+0x71c] ;  /* 0x00071c0001077983 */ /* 0x000ea80000300800 */
[----:B0-----:R-:W2:Y:S04]  /*1f180*/  LDL.LU R20, [R1+0x770] ;  /* 0x0007700001147983 */ /* 0x001ea80000300800 */
[----:B------:R-:W2:Y:S04]  /*1f190*/  LDL.LU R21, [R1+0x774] ;  /* 0x0007740001157983 */ /* 0x000ea80000300800 */
[----:B-1----:R-:W2:Y:S04]  /*1f1a0*/  LDL.LU R22, [R1+0x778] ;  /* 0x0007780001167983 */ /* 0x002ea80000300800 */
        /* <DEDUP_REMOVED lines=13> */
[----:B----4-:R-:W-:Y:S04]  /*1f280*/  STSM.16.M88.4 [R0], R16 ;  /* 0x0000001000007844 */ /* 0x010fe80000000200 */
[----:B---3--:R-:W-:Y:S04]  /*1f290*/  STSM.16.M88.4 [R0+0x800], R12 ;  /* 0x0008000c00007844 */ /* 0x008fe80000000200 */
[----:B------:R-:W-:Y:S04]  /*1f2a0*/  STSM.16.M88.4 [R0+0x1000], R8 ;  /* 0x0010000800007844 */ /* 0x000fe80000000200 */
[----:B------:R-:W-:Y:S01]  /*1f2b0*/  STSM.16.M88.4 [R0+0x1800], R4 ;  /* 0x0018000400007844 */ /* 0x000fe20000000200 */
[----:B------:R-:W-:Y:S06]  /*1f2c0*/  BAR.SYNC.DEFER_BLOCKING 0x0 ;  /* 0x0000000000007b1d */ /* 0x000fec0000010000 */
[----:B--2---:R-:W-:Y:S04]  /*1f2d0*/  STL.64 [R1+0xfd0], R22 ;  /* 0x000fd01601007387 */ /* 0x004fe80000100a00 */
[----:B------:R0:W-:Y:S04]  /*1f2e0*/  STL.64 [R1+0xfc8], R20 ;  /* 0x000fc81401007387 */ /* 0x0001e80000100a00 */
        /* <DEDUP_REMOVED lines=59> */
[----:B---3--:R-:W-:Y:S04]  /*1f6a0*/  STSM.16.M88.4 [R0], R4 ;  /* 0x0000000400007844 */ /* 0x008fe80000000200 */
[----:B----4-:R-:W-:Y:S04]  /*1f6b0*/  STSM.16.M88.4 [R0+0x800], R16 ;  /* 0x0008001000007844 */ /* 0x010fe80000000200 */
[----:B0-----:R-:W-:Y:S04]  /*1f6c0*/  STL.64 [R1+0xd10], R20 ;  /* 0x000d101401007387 */ /* 0x001fe80000100a00 */
[----:B------:R0:W-:Y:S04]  /*1f6d0*/  STL.64 [R1+0xd18], R22 ;  /* 0x000d181601007387 */ /* 0x0001e80000100a00 */
[----:B------:R1:W-:Y:S04]  /*1f6e0*/  STSM.16.M88.4 [R0+0x1000], R12 ;  /* 0x0010000c00007844 */ /* 0x0003e80000000200 */
[----:B0-----:R-:W2:Y:S04]  /*1f6f0*/  LDL.LU.64 R22, [R1+0xfa0] ;  /* 0x000fa00001167983 */ /* 0x001ea80000300a00 */
[----:B------:R-:W3:Y:S04]  /*1f700*/  LDL.LU.64 R20, [R1+0xf98] ;  /* 0x000f980001147983 */ /* 0x000ee80000300a00 */
[----:B------:R-:W4:Y:S04]  /*1f710*/  LDL.LU R6, [R1+0xf90] ;  /* 0x000f900001067983 */ /* 0x000f280000300800 */
[----:B------:R-:W2:Y:S04]  /*1f720*/  LDL.LU.64 R4, [R1+0xf88] ;  /* 0x000f880001047983 */ /* 0x000ea80000300a00 */
[----:B------:R-:W3:Y:S04]  /*1f730*/  LDL.LU.64 R18, [R1+0xf80] ;  /* 0x000f800001127983 */ /* 0x000ee80000300a00 */
[----:B------:R-:W3:Y:S04]  /*1f740*/  LDL.LU.64 R16, [R1+0xf78] ;  /* 0x000f780001107983 */ /* 0x000ee80000300a00 */
[----:B-1----:R-:W3:Y:S04]  /*1f750*/  LDL.LU.64 R14, [R1+0xf70] ;  /* 0x000f7000010e7983 */ /* 0x002ee80000300a00 */
[----:B------:R-:W3:Y:S04]  /*1f760*/  LDL.LU.64 R12, [R1+0xf68] ;  /* 0x000f6800010c7983 */ /* 0x000ee80000300a00 */
[----:B------:R0:W-:Y:S04]  /*1f770*/  STSM.16.M88.4 [R0+0x1800], R8 ;  /* 0x0018000800007844 */ /* 0x0001e80000000200 */
[----:B0-----:R-:W3:Y:S01]  /*1f780*/  LDL.LU R11, [R1+0xf60] ;  /* 0x000f6000010b7983 */ /* 0x001ee20000300800 */
[----:B------:R-:W-:Y:S01]  /*1f790*/  IMAD R3, R3, UR24, RZ ;  /* 0x0000001803037c24 */ /* 0x000fe2000f8e02ff */
[----:B------:R-:W0:Y:S01]  /*1f7a0*/  LDCU UR24, c[0x0][0x39c] ;  /* 0x00007380ff1877ac */ /* 0x000e220008000800 */
[----:B------:R-:W-:Y:S01]  /*1f7b0*/  IMAD R25, R28, UR21, RZ ;  /* 0x000000151c197c24 */ /* 0x000fe2000f8e02ff */
[----:B------:R-:W4:Y:S01]  /*1f7c0*/  LDL.LU.64 R8, [R1+0xf58] ;  /* 0x000f580001087983 */ /* 0x000f220000300a00 */
[----:B------:R-:W-:Y:S01]  /*1f7d0*/  BAR.SYNC.DEFER_BLOCKING 0x0 ;  /* 0x0000000000007b1d */ /* 0x000fe20000010000 */
[----:B------:R-:W-:-:S04]  /*1f7e0*/  LEA R2, P5, R3, UR4, 0x1 ;  /* 0x0000000403027c11 */ /* 0x000fc8000f8a08ff */
[----:B------:R-:W-:Y:S01]  /*1f7f0*/  LEA.HI.X.SX32 R3, R3, UR5, 0x1, P5 ;  /* 0x0000000503037c11 */ /* 0x000fe2000a8f0eff */
[C---:B------:R-:W-:Y:S01]  /*1f800*/  VIADD R26, R25.reuse, UR20 ;  /* 0x00000014191a7c36 */ /* 0x040fe20008000000 */
[C---:B------:R-:W-:Y:S01]  /*1f810*/  ISETP.LT.AND P5, PT, R28.reuse, UR15, !P0 ;  /* 0x0000000f1c007c0c */ /* 0x040fe2000c7a1270 */
[----:B------:R-:W-:Y:S01]  /*1f820*/  VIADD R10, R28, 0x5 ;  /* 0x000000051c0a7836 */ /* 0x000fe20000000000 */
[CC--:B------:R-:W-:Y:S01]  /*1f830*/  LEA R24, P6, R25.reuse, R2.reuse, 0x1 ;  /* 0x0000000219187211 */ /* 0x0c0fe200078c08ff */
[C---:B------:R-:W-:Y:S01]  /*1f840*/  VIADD R27, R26.reuse, UR16 ;  /* 0x000000101a1b7c36 */ /* 0x040fe20008000000 */
[----:B------:R-:W1:Y:S02]  /*1f850*/  LDCU UR5, c[0x0][0x39c] ;  /* 0x00007380ff0577ac */ /* 0x000e640008000800 */
[----:B------:R-:W-:Y:S01]  /*1f860*/  LEA.HI.X.SX32 R25, R25, R3, 0x1, P6 ;  /* 0x0000000319197211 */ /* 0x000fe200030f0eff */
[----:B------:R-:W-:Y:S01]  /*1f870*/  VIADD R29, R27, UR18 ;  /* 0x000000121b1d7c36 */ /* 0x000fe20008000000 */
[----:B------:R-:W0:Y:S03]  /*1f880*/  LDCU UR15, c[0x0][0x39c] ;  /* 0x00007380ff0f77ac */ /* 0x000e260008000800 */
[----:B------:R-:W-:Y:S01]  /*1f890*/  VIADD R7, R29, UR19 ;  /* 0x000000131d077c36 */ /* 0x000fe20008000000 */
[----:B------:R-:W0:Y:S03]  /*1f8a0*/  LDCU UR4, c[0x0][0x3b8] ;  /* 0x00007700ff0477ac */ /* 0x000e260008000800 */
[----:B------:R-:W-:Y:S01]  /*1f8b0*/  VIADD R0, R7, UR14 ;  /* 0x0000000e07007c36 */ /* 0x000fe20008000000 */
[----:B------:R-:W0:Y:S01]  /*1f8c0*/  LDCU UR21, c[0x0][0x3b8] ;  /* 0x00007700ff1577ac */ /* 0x000e220008000800 */
[----:B------:R-:W0:Y:S01]  /*1f8d0*/  LDCU UR20, c[0x0][0x3b8] ;  /* 0x00007700ff1477ac */ /* 0x000e220008000800 */
[----:B------:R-:W0:Y:S01]  /*1f8e0*/  LDCU UR16, c[0x0][0x39c] ;  /* 0x00007380ff1077ac */ /* 0x000e220008000800 */
[----:B------:R-:W0:Y:S01]  /*1f8f0*/  LDCU UR18, c[0x0][0x3b8] ;  /* 0x00007700ff1277ac */ /* 0x000e220008000800 */
[----:B------:R-:W0:Y:S01]  /*1f900*/  LDCU UR19, c[0x0][0x3b8] ;  /* 0x00007700ff1377ac */ /* 0x000e220008000800 */
[----:B------:R-:W0:Y:S01]  /*1f910*/  LDCU UR14, c[0x0][0x39c] ;  /* 0x00007380ff0e77ac */ /* 0x000e220008000800 */
[----:B--2---:R2:W-:Y:S02]  /*1f920*/  @P5 STG.E.U16 desc[UR8][R24.64], R4 ;  /* 0x0000000418005986 */ /* 0x0045e4000c101508 */
[----:B--2---:R-:W-:-:S04]  /*1f930*/  LEA R24, P6, R26, R2, 0x1 ;  /* 0x000000021a187211 */ /* 0x004fc800078c08ff */
[----:B------:R-:W-:Y:S02]  /*1f940*/  LEA.HI.X.SX32 R25, R26, R3, 0x1, P6 ;  /* 0x000000031a197211 */ /* 0x000fe400030f0eff */
[----:B------:R-:W-:-:S04]  /*1f950*/  LEA R26, P6, R27, R2, 0x1 ;  /* 0x000000021b1a7211 */ /* 0x000fc800078c08ff */
[----:B------:R-:W-:Y:S02]  /*1f960*/  LEA.HI.X.SX32 R27, R27, R3, 0x1, P6 ;  /* 0x000000031b1b7211 */ /* 0x000fe400030f0eff */
[----:B---3--:R-:W-:Y:S01]  /*1f970*/  PRMT R11, R4, 0x7632, R11 ;  /* 0x00007632040b7816 */ /* 0x008fe2000000000b */
[----:B------:R-:W-:-:S04]  /*1f980*/  VIADD R4, R28, 0x6 ;  /* 0x000000061c047836 */ /* 0x000fc80000000000 */
[----:B------:R2:W-:Y:S01]  /*1f990*/  @P2 STG.E.U16 desc[UR8][R24.64], R11 ;  /* 0x0000000b18002986 */ /* 0x0005e2000c101508 */
[----:B------:R-:W-:Y:S01]  /*1f9a0*/  ISETP.LT.AND P2, PT, R4, UR12, !P0 ;  /* 0x0000000c04007c0c */ /* 0x000fe2000c741270 */
[----:B------:R-:W3:Y:S01]  /*1f9b0*/  LDCU UR12, c[0x0][0x3b8] ;  /* 0x00007700ff0c77ac */ /* 0x000ee20008000800 */
[----:B------:R-:W-:Y:S01]  /*1f9c0*/  LEA R4, P6, R29, R2, 0x1 ;  /* 0x000000021d047211 */ /* 0x000fe200078c08ff */
[----:B------:R0:W-:Y:S01]  /*1f9d0*/  @P1 STG.E.U16 desc[UR8][R26.64], R5 ;  /* 0x000000051a001986 */ /* 0x0001e2000c101508 */
[C---:B--2---:R-:W-:Y:S02]  /*1f9e0*/  VIADD R24, R28.reuse, 0x7 ;  /* 0x000000071c187836 */ /* 0x044fe40000000000 */
[----:B------:R-:W-:Y:S01]  /*1f9f0*/  VIADD R25, R28, 0x8 ;  /* 0x000000081c197836 */ /* 0x000fe20000000000 */
[----:B0-----:R-:W-:Y:S02]  /*1fa00*/  PRMT R26, R5, 0x7632, R26 ;  /* 0x00007632051a7816 */ /* 0x001fe4000000001a */
[----:B------:R-:W-:-:S02]  /*1fa10*/  LEA.HI.X.SX32 R5, R29, R3, 0x1, P6 ;  /* 0x000000031d057211 */ /* 0x000fc400030f0eff */
[----:B------:R-:W-:Y:S01]  /*1fa20*/  ISETP.LT.AND P1, PT, R24, UR26, !P0 ;  /* 0x0000001a18007c0c */ /* 0x000fe2000c721270 */
[----:B------:R-:W0:Y:S01]  /*1fa30*/  LDCU UR26, c[0x0][0x3b8] ;  /* 0x00007700ff1a77ac */ /* 0x000e220008000800 */
[-C--:B------:R-:W-:Y:S01]  /*1fa40*/  LEA R24, P6, R7, R2.reuse, 0x1 ;  /* 0x0000000207187211 */ /* 0x080fe200078c08ff */
[----:B------:R2:W-:Y:S01]  /*1fa50*/  @P3 STG.E.U16 desc[UR8][R4.64], R26 ;  /* 0x0000001a04003986 */ /* 0x0005e2000c101508 */
[----:B------:R-:W-:Y:S01]  /*1fa60*/  ISETP.LT.AND P3, PT, R25, UR22, !P0 ;  /* 0x0000001619007c0c */ /* 0x000fe2000c761270 */
[----:B------:R-:W0:Y:S01]  /*1fa70*/  LDCU UR22, c[0x0][0x3b8] ;  /* 0x00007700ff1677ac */ /* 0x000e220008000800 */
[----:B------:R-:W-:Y:S02]  /*1fa80*/  LEA.HI.X.SX32 R25, R7, R3, 0x1, P6 ;  /* 0x0000000307197211 */ /* 0x000fe400030f0eff */
[----:B------:R-:W3:Y:S01]  /*1fa90*/  LDL.LU R7, [R1+0xf54] ;  /* 0x000f540001077983 */ /* 0x000ee20000300800 */
[----:B------:R-:W-:Y:S01]  /*1faa0*/  ISETP.LT.AND P5, PT, R10, UR13, !P0 ;  /* 0x0000000d0a007c0c */ /* 0x000fe2000c7a1270 */
[----:B------:R-:W-:Y:S01]  /*1fab0*/  VIADD R10, R0, UR10 ;  /* 0x0000000a000a7c36 */ /* 0x000fe20008000000 */
[----:B------:R-:W0:Y:S01]  /*1fac0*/  LDCU UR10, c[0x0][0x39c] ;  /* 0x00007380ff0a77ac */ /* 0x000e220008000800 */
[----:B--2---:R-:W-:Y:S01]  /*1fad0*/  VIADD R5, R28, 0x9 ;  /* 0x000000091c057836 */ /* 0x004fe20000000000 */
[----:B------:R-:W-:Y:S01]  /*1fae0*/  LEA R4, P6, R0, R2, 0x1 ;  /* 0x0000000200047211 */ /* 0x000fe200078c08ff */
[----:B----4-:R2:W-:Y:S01]  /*1faf0*/  @P4 STG.E.U16 desc[UR8][R24.64], R6 ;  /* 0x0000000618004986 */ /* 0x0105e2000c101508 */
[----:B------:R-:W4:Y:S02]  /*1fb00*/  LDCU UR13, c[0x0][0x3b8] ;  /* 0x00007700ff0d77ac */ /* 0x000f240008000800 */
[----:B------:R-:W-:-:S02]  /*1fb10*/  ISETP.LT.AND P4, PT, R5, UR25, !P0 ;  /* 0x0000001905007c0c */ /* 0x000fc4000c781270 */
[----:B------:R-:W-:Y:S01]  /*1fb20*/  LEA.HI.X.SX32 R5, R0, R3, 0x1, P6 ;  /* 0x0000000300057211 */ /* 0x000fe200030f0eff */
[----:B------:R-:W-:Y:S01]  /*1fb30*/  VIADD R11, R10, UR11 ;  /* 0x0000000b0a0b7c36 */ /* 0x000fe20008000000 */
[----:B------:R-:W0:Y:S01]  /*1fb40*/  LDCU UR11, c[0x0][0x39c] ;  /* 0x00007380ff0b77ac */ /* 0x000e220008000800 */
[----:B------:R-:W0:Y:S01]  /*1fb50*/  LDCU UR25, c[0x0][0x3b8] ;  /* 0x00007700ff1977ac */ /* 0x000e220008000800 */
[----:B--2---:R-:W-:Y:S02]  /*1fb60*/  PRMT R25, R6, 0x7632, R25 ;  /* 0x0000763206197816 */ /* 0x004fe40000000019 */
[----:B------:R-:W-:-:S03]  /*1fb70*/  LEA R24, P6, R10, R2, 0x1 ;  /* 0x000000020a187211 */ /* 0x000fc600078c08ff */
[----:B------:R2:W-:Y:S02]  /*1fb80*/  @P5 STG.E.U16 desc[UR8][R4.64], R25 ;  /* 0x0000001904005986 */ /* 0x0005e4000c101508 */
[-C--:B--2---:R-:W-:Y:S02]  /*1fb90*/  LEA.HI.X.SX32 R25, R10, R3.reuse, 0x1, P6 ;  /* 0x000000030a197211 */ /* 0x084fe400030f0eff */
[----:B------:R-:W2:Y:S01]  /*1fba0*/  LDL.LU R10, [R1+0xf50] ;  /* 0x000f5000010a7983 */ /* 0x000ea20000300800 */
[C---:B------:R-:W-:Y:S01]  /*1fbb0*/  VIADD R5, R28.reuse, 0xb ;  /* 0x0000000b1c057836 */ /* 0x040fe20000000000 */
[C---:B------:R-:W-:Y:S01]  /*1fbc0*/  LEA R4, P6, R11.reuse, R2, 0x1 ;  /* 0x000000020b047211 */ /* 0x040fe200078c08ff */
[----:B------:R-:W-:Y:S02]  /*1fbd0*/  VIADD R6, R28, 0xa ;  /* 0x0000000a1c067836 */ /* 0x000fe40000000000 */
[----:B------:R-:W-:Y:S01]  /*1fbe0*/  VIADD R27, R11, UR23 ;  /* 0x000000170b1b7c36 */ /* 0x000fe20008000000 */
[----:B------:R-:W0:Y:S02]  /*1fbf0*/  LDCU UR23, c[0x0][0x39c] ;  /* 0x00007380ff1777ac */ /* 0x000e240008000800 */
[----:B------:R-:W-:Y:S01]  /*1fc00*/  ISETP.LT.AND P5, PT, R6, UR17, !P0 ;  /* 0x0000001106007c0c */ /* 0x000fe2000c7a1270 */
[----:B------:R-:W-:Y:S01]  /*1fc10*/  VIADD R26, R27, UR28 ;  /* 0x0000001c1b1a7c36 */ /* 0x000fe20008000000 */
[----:B------:R-:W0:Y:S03]  /*1fc20*/  LDCU UR28, c[0x0][0x39c] ;  /* 0x00007380ff1c77ac */ /* 0x000e260008000800 */
[----:B------:R-:W-:Y:S01]  /*1fc30*/  VIADD R0, R26, UR29 ;  /* 0x0000001d1a007c36 */ /* 0x000fe20008000000 */
[----:B------:R-:W0:Y:S03]  /*1fc40*/  LDCU UR29, c[0x0][0x39c] ;  /* 0x00007380ff1d77ac */ /* 0x000e260008000800 */
[----:B------:R-:W-:Y:S01]  /*1fc50*/  VIADD R29, R0, UR31 ;  /* 0x0000001f001d7c36 */ /* 0x000fe20008000000 */
[----:B------:R-:W0:Y:S01]  /*1fc60*/  LDCU UR17, c[0x0][0x3b8] ;  /* 0x00007700ff1177ac */ /* 0x000e220008000800 */
[----:B------:R-:W0:Y:S01]  /*1fc70*/  LDCU UR31, c[0x0][0x39c] ;  /* 0x00007380ff1f77ac */ /* 0x000e220008000800 */
[----:B---3--:R3:W-:Y:S01]  /*1fc80*/  @P2 STG.E.U16 desc[UR8][R24.64], R7 ;  /* 0x0000000718002986 */ /* 0x0087e2000c101508 */
[----:B------:R-:W-:Y:S01]  /*1fc90*/  ISETP.LT.AND P2, PT, R5, UR32, !P0 ;  /* 0x0000002005007c0c */ /* 0x000fe2000c741270 */
[----:B------:R-:W0:Y:S01]  /*1fca0*/  LDCU UR32, c[0x0][0x3b8] ;  /* 0x00007700ff2077ac */ /* 0x000e220008000800 */
[----:B------:R-:W-:-:S02]  /*1fcb0*/  LEA.HI.X.SX32 R5, R11, R3, 0x1, P6 ;  /* 0x000000030b057211 */ /* 0x000fc400030f0eff */
[----:B------:R-:W-:Y:S01]  /*1fcc0*/  LEA R6, P6, R27, R2, 0x1 ;  /* 0x000000021b067211 */ /* 0x000fe200078c08ff */
[----:B------:R-:W4:Y:S01]  /*1fcd0*/  LDL.LU R11, [R1+0xf4c] ;  /* 0x000f4c00010b7983 */ /* 0x000f220000300800 */
[----:B---3--:R-:W-:Y:S01]  /*1fce0*/  PRMT R24, R7, 0x7632, R24 ;  /* 0x0000763207187816 */ /* 0x008fe20000000018 */
[----:B------:R-:W-:-:S04]  /*1fcf0*/  VIADD R7, R28, 0xc ;  /* 0x0000000c1c077836 */ /* 0x000fc80000000000 */
[----:B------:R3:W-:Y:S01]  /*1fd00*/  @P1 STG.E.U16 desc[UR8][R4.64], R24 ;  /* 0x0000001804001986 */ /* 0x0007e2000c101508 */
[----:B------:R-:W-:Y:S01]  /*1fd10*/  ISETP.LT.AND P1, PT, R7, UR30, !P0 ;  /* 0x0000001e07007c0c */ /* 0x000fe2000c721270 */
[----:B------:R-:W-:Y:S01]  /*1fd20*/  VIADD R25, R29, UR27 ;  /* 0x0000001b1d197c36 */ /* 0x000fe20008000000 */
[----:B------:R-:W-:Y:S01]  /*1fd30*/  LEA.HI.X.SX32 R7, R27, R3, 0x1, P6 ;  /* 0x000000031b077211 */ /* 0x000fe200030f0eff */
[----:B------:R-:W0:Y:S01]  /*1fd40*/  LDCU UR27, c[0x0][0x39c] ;  /* 0x00007380ff1b77ac */ /* 0x000e220008000800 */
[----:B------:R-:W-:-:S03]  /*1fd50*/  PRMT R27, R8, 0x7632, R27 ;  /* 0x00007632081b7816 */ /* 0x000fc6000000001b */
[----:B------:R1:W-:Y:S01]  /*1fd60*/  @P3 STG.E.U16 desc[UR8][R6.64], R8 ;  /* 0x0000000806003986 */ /* 0x0003e2000c101508 */
[----:B------:R-:W0:Y:S01]  /*1fd70*/  LDCU UR30, c[0x0][0x3b8] ;  /* 0x00007700ff1e77ac */ /* 0x000e220008000800 */
[----:B---3--:R-:W-:Y:S01]  /*1fd80*/  VIADD R5, R28, 0xd ;  /* 0x0000000d1c057836 */ /* 0x008fe20000000000 */
[----:B------:R-:W-:-:S04]  /*1fd90*/  LEA R4, P6, R26, R2, 0x1 ;  /* 0x000000021a047211 */ /* 0x000fc800078c08ff */
[----:B------:R-:W-:Y:S01]  /*1fda0*/  ISETP.LT.AND P3, PT, R5, UR34, !P0 ;  /* 0x0000002205007c0c */ /* 0x000fe2000c761270 */
[----:B------:R-:W-:Y:S01]  /*1fdb0*/  VIADD R24, R25, UR33 ;  /* 0x0000002119187c36 */ /* 0x000fe20008000000 */
[-C--:B------:R-:W-:Y:S01]  /*1fdc0*/  LEA.HI.X.SX32 R5, R26, R3.reuse, 0x1, P6 ;  /* 0x000000031a057211 */ /* 0x080fe200030f0eff */
[----:B-1----:R-:W-:Y:S01]  /*1fdd0*/  VIADD R7, R28, 0xe ;  /* 0x0000000e1c077836 */ /* 0x002fe20000000000 */
[----:B------:R-:W-:Y:S01]  /*1fde0*/  LEA R6, P6, R0, R2, 0x1 ;  /* 0x0000000200067211 */ /* 0x000fe200078c08ff */
[----:B------:R-:W1:Y:S02]  /*1fdf0*/  LDCU UR33, c[0x0][0x39c] ;  /* 0x00007380ff2177ac */ /* 0x000e640008000800 */
        /* <DEDUP_REMOVED lines=8> */
[C---:B---3--:R-:W-:Y:S01]  /*1fe80*/  VIADD R5, R28.reuse, 0xf ;  /* 0x0000000f1c057836 */ /* 0x048fe20000000000 */
[-C--:B------:R-:W-:Y:S01]  /*1fe90*/  LEA R4, P6, R29, R2.reuse, 0x1 ;  /* 0x000000021d047211 */ /* 0x080fe200078c08ff */
[----:B------:R-:W3:Y:S01]  /*1fea0*/  LDL.LU R27, [R1+0x15c] ;  /* 0x00015c00011b7983 */ /* 0x000ee20000300800 */
[----:B------:R-:W0:Y:S02]  /*1feb0*/  LDCU UR36, c[0x0][0x3b8] ;  /* 0x00007700ff2477ac */ /* 0x000e240008000800 */
[----:B------:R-:W-:Y:S02]  /*1fec0*/  ISETP.LT.AND P5, PT, R5, UR38, !P0 ;  /* 0x0000002605007c0c */ /* 0x000fe4000c7a1270 */
[-C--:B------:R-:W-:Y:S01]  /*1fed0*/  LEA.HI.X.SX32 R5, R29, R3.reuse, 0x1, P6 ;  /* 0x000000031d057211 */ /* 0x080fe200030f0eff */
[----:B-1----:R-:W-:Y:S01]  /*1fee0*/  VIADD R7, R28, 0x10 ;  /* 0x000000101c077836 */ /* 0x002fe20000000000 */
[-C--:B------:R-:W-:Y:S01]  /*1fef0*/  LEA R6, P6, R25, R2.reuse, 0x1 ;  /* 0x0000000219067211 */ /* 0x080fe200078c08ff */
[----:B------:R-:W3:Y:S01]  /*1ff00*/  LDL.LU R29, [R1+0x158] ;  /* 0x00015800011d7983 */ /* 0x000ee20000300800 */
[----:B------:R-:W-:Y:S01]  /*1ff10*/  VIADD R0, R8, UR37 ;  /* 0x0000002508007c36 */ /* 0x000fe20008000000 */
[----:B------:R-:W1:Y:S02]  /*1ff20*/  LDCU UR37, c[0x0][0x39c] ;  /* 0x00007380ff2577ac */ /* 0x000e640008000800 */
[----:B------:R0:W-:Y:S01]  /*1ff30*/  @P2 STG.E.U16 desc[UR8][R4.64], R26 ;  /* 0x0000001a04002986 */ /* 0x0001e2000c101508 */
[----:B------:R-:W-:Y:S01]  /*1ff40*/  ISETP.LT.AND P2, PT, R7, UR40, !P0 ;  /* 0x0000002807007c0c */ /* 0x000fe2000c741270 */
[----:B------:R-:W-:Y:S01]  /*1ff50*/  VIADD R9, R0, UR39 ;  /* 0x0000002700097c36 */ /* 0x000fe20008000000 */
[----:B------:R-:W-:Y:S01]  /*1ff60*/  LEA.HI.X.SX32 R7, R25, R3, 0x1, P6 ;  /* 0x0000000319077211 */ /* 0x000fe200030f0eff */
[----:B------:R-:W1:Y:S04]  /*1ff70*/  LDCU UR39, c[0x0][0x39c] ;  /* 0x00007380ff2777ac */ /* 0x000e680008000800 */
[----:B--2---:R2:W-:Y:S01]  /*1ff80*/  @P1 STG.E.U16 desc[UR8][R6.64], R10 ;  /* 0x0000000a06001986 */ /* 0x0045e2000c101508 */
[----:B------:R-:W1:Y:S01]  /*1ff90*/  LDCU UR38, c[0x0][0x3b8] ;  /* 0x00007700ff2677ac */ /* 0x000e620008000800 */
[----:B0-----:R-:W-:Y:S01]  /*1ffa0*/  VIADD R5, R28, 0x11 ;  /* 0x000000111c057836 */ /* 0x001fe20000000000 */
[----:B------:R-:W-:Y:S01]  /*1ffb0*/  LEA R4, P6, R24, R2, 0x1 ;  /* 0x0000000218047211 */ /* 0x000fe200078c08ff */
[----:B------:R-:W0:Y:S03]  /*1ffc0*/  LDCU UR40, c[0x0][0x3b8] ;  /* 0x00007700ff2877ac */ /* 0x000e260008000800 */
[----:B------:R-:W-:-:S02]  /*1ffd0*/  ISETP.LT.AND P1, PT, R5, UR52, !P0 ;  /* 0x0000003405007c0c */ /* 0x000fc4000c721270 */
[----:B------:R-:W-:Y:S01]  /*1ffe0*/  PRMT R26, R10, 0x7632, R26 ;  /* 0x000076320a1a7816 */ /* 0x000fe2000000001a */
[----:B--2---:R-:W-:Y:S01]  /*1fff0*/  VIADD R7, R28, 0x12 ;  /* 0x000000121c077836 */ /* 0x004fe20000000000 */
[-C--:B------:R-:W-:Y:S01]  /*20000*/  LEA.HI.X.SX32 R5, R24, R3.reuse, 0x1, P6 ;  /* 0x0000000318057211 */ /* 0x080fe200030f0eff */
[----:B------:R-:W-:Y:S01]  /*20010*/  VIADD R25, R9, UR41 ;  /* 0x0000002909197c36 */ /* 0x000fe20008000000 */
[----:B------:R-:W2:Y:S01]  /*20020*/  LDL.LU R24, [R1+0x150] ;  /* 0x0001500001187983 */ /* 0x000ea20000300800 */
[-C--:B------:R-:W-:Y:S01]  /*20030*/  LEA R6, P6, R8, R2.reuse, 0x1 ;  /* 0x0000000208067211 */ /* 0x080fe200078c08ff */
[----:B------:R-:W0:Y:S02]  /*20040*/  LDCU UR41, c[0x0][0x39c] ;  /* 0x00007380ff2977ac */ /* 0x000e240008000800 */
[----:B------:R1:W-:Y:S01]  /*20050*/  @P3 STG.E.U16 desc[UR8][R4.64], R26 ;  /* 0x0000001a04003986 */ /* 0x0003e2000c101508 */
[----:B------:R-:W0:Y:S03]  /*20060*/  LDCU UR52, c[0x0][0x3b8] ;  /* 0x00007700ff3477ac */ /* 0x000e260008000800 */
[----:B-1----:R-:W3:Y:S01]  /*20070*/  LDL.LU R26, [R1+0x154] ;  /* 0x00015400011a7983 */ /* 0x002ee20000300800 */
[----:B------:R-:W-:Y:S01]  /*20080*/  ISETP.LT.AND P3, PT, R7, UR50, !P0 ;  /* 0x0000003207007c0c */ /* 0x000fe2000c761270 */
[----:B------:R-:W-:Y:S01]  /*20090*/  VIADD R5, R28, 0x13 ;  /* 0x000000131c057836 */ /* 0x000fe20000000000 */
[-C--:B------:R-:W-:Y:S01]  /*200a0*/  LEA.HI.X.SX32 R7, R8, R3.reuse, 0x1, P6 ;  /* 0x0000000308077211 */ /* 0x080fe200030f0eff */
[----:B------:R-:W-:Y:S01]  /*200b0*/  VIADD R10, R25, UR51 ;  /* 0x00000033190a7c36 */ /* 0x000fe20008000000 */
[----:B------:R-:W-:Y:S01]  /*200c0*/  LEA R4, P6, R0, R2, 0x1 ;  /* 0x0000000200047211 */ /* 0x000fe200078c08ff */
[----:B------:R-:W1:Y:S02]  /*200d0*/  LDCU UR51, c[0x0][0x39c] ;  /* 0x00007380ff3377ac */ /* 0x000e640008000800 */
[----:B------:R-:W-:Y:S01]  /*200e0*/  VIADD R8, R10, UR49 ;  /* 0x000000310a087c36 */ /* 0x000fe20008000000 */
[----:B------:R-:W0:Y:S01]  /*200f0*/  LDCU UR50, c[0x0][0x3b8] ;  /* 0x00007700ff3277ac */ /* 0x000e220008000800 */
[----:B------:R-:W0:Y:S01]  /*20100*/  LDCU UR49, c[0x0][0x39c] ;  /* 0x00007380ff3177ac */ /* 0x000e220008000800 */
[----:B----4-:R4:W-:Y:S01]  /*20110*/  @P4 STG.E.U16 desc[UR8][R6.64], R11 ;  /* 0x0000000b06004986 */ /* 0x0109e2000c101508 */
[----:B------:R-:W-:Y:S01]  /*20120*/  ISETP.LT.AND P4, PT, R5, UR48, !P0 ;  /* 0x0000003005007c0c */ /* 0x000fe2000c781270 */
[----:B------:R-:W0:Y:S01]  /*20130*/  LDCU UR48, c[0x0][0x3b8] ;  /* 0x00007700ff3077ac */ /* 0x000e220008000800 */
[----:B------:R-:W-:-:S02]  /*20140*/  LEA.HI.X.SX32 R5, R0, R3, 0x1, P6 ;  /* 0x0000000300057211 */ /* 0x000fc400030f0eff */
[----:B----4-:R-:W-:Y:S01]  /*20150*/  PRMT R11, R11, 0x7632, R11 ;  /* 0x000076320b0b7816 */ /* 0x010fe2000000000b */
[----:B------:R-:W-:Y:S01]  /*20160*/  VIADD R7, R28, 0x14 ;  /* 0x000000141c077836 */ /* 0x000fe20000000000 */
[----:B------:R-:W-:-:S03]  /*20170*/  LEA R6, P6, R9, R2, 0x1 ;  /* 0x0000000209067211 */ /* 0x000fc600078c08ff */
[----:B------:R4:W-:Y:S01]  /*20180*/  @P5 STG.E.U16 desc[UR8][R4.64], R11 ;  /* 0x0000000b04005986 */ /* 0x0009e2000c101508 */
[----:B------:R-:W-:Y:S01]  /*20190*/  ISETP.LT.AND P5, PT, R7, UR46, !P0 ;  /* 0x0000002e07007c0c */ /* 0x000fe2000c7a1270 */
[----:B------:R-:W-:Y:S01]  /*201a0*/  VIADD R0, R8, UR47 ;  /* 0x0000002f08007c36 */ /* 0x000fe20008000000 */
[-C--:B------:R-:W-:Y:S01]  /*201b0*/  LEA.HI.X.SX32 R7, R9, R3.reuse, 0x1, P6 ;  /* 0x0000000309077211 */ /* 0x080fe200030f0eff */
[----:B------:R-:W0:Y:S01]  /*201c0*/  LDCU UR47, c[0x0][0x39c] ;  /* 0x00007380ff2f77ac */ /* 0x000e220008000800 */
[----:B------:R-:W0:Y:S01]  /*201d0*/  LDCU UR46, c[0x0][0x3b8] ;  /* 0x00007700ff2e77ac */ /* 0x000e220008000800 */
[----:B----4-:R-:W-:Y:S01]  /*201e0*/  VIADD R5, R28, 0x15 ;  /* 0x000000151c057836 */ /* 0x010fe20000000000 */
[----:B------:R-:W-:Y:S01]  /*201f0*/  LEA R4, P6, R25, R2, 0x1 ;  /* 0x0000000219047211 */ /* 0x000fe200078c08ff */
[----:B------:R-:W-:Y:S01]  /*20200*/  VIADD R9, R0, UR45 ;  /* 0x0000002d00097c36 */ /* 0x000fe20008000000 */
[----:B------:R-:W4:Y:S03]  /*20210*/  LDCU UR45, c[0x0][0x39c] ;  /* 0x00007380ff2d77ac */ /* 0x000f260008000800 */
[----:B------:R-:W-:Y:S01]  /*20220*/  VIADD R11, R9, UR43 ;  /* 0x0000002b090b7c36 */ /* 0x000fe20008000000 */
[----:B------:R-:W0:Y:S01]  /*20230*/  LDCU UR43, c[0x0][0x39c] ;  /* 0x00007380ff2b77ac */ /* 0x000e220008000800 */
[----:B--2---:R2:W-:Y:S01]  /*20240*/  @P2 STG.E.U16 desc[UR8][R6.64], R24 ;  /* 0x0000001806002986 */ /* 0x0045e2000c101508 */
[----:B------:R-:W-:Y:S01]  /*20250*/  ISETP.LT.AND P2, PT, R5, UR44, !P0 ;  /* 0x0000002c05007c0c */ /* 0x000fe2000c741270 */
[----:B------:R-:W0:Y:S01]  /*20260*/  LDCU UR44, c[0x0][0x3b8] ;  /* 0x00007700ff2c77ac */ /* 0x000e220008000800 */
[----:B------:R-:W-:-:S02]  /*20270*/  LEA.HI.X.SX32 R5, R25, R3, 0x1, P6 ;  /* 0x0000000319057211 */ /* 0x000fc400030f0eff */
[----:B------:R-:W4:Y:S01]  /*20280*/  LDL.LU R25, [R1+0x160] ;  /* 0x0001600001197983 */ /* 0x000f220000300800 */
[----:B--2---:R-:W-:Y:S02]  /*20290*/  PRMT R7, R24, 0x7632, R7 ;  /* 0x0000763218077816 */ /* 0x004fe40000000007 */
[----:B------:R-:W-:-:S03]  /*202a0*/  LEA R6, P6, R10, R2, 0x1 ;  /* 0x000000020a067211 */ /* 0x000fc600078c08ff */
[----:B------:R2:W-:Y:S02]  /*202b0*/  @P1 STG.E.U16 desc[UR8][R4.64], R7 ;  /* 0x0000000704001986 */ /* 0x0005e4000c101508 */
[----:B--2---:R-:W-:Y:S01]  /*202c0*/  LEA.HI.X.SX32 R7, R10, R3, 0x1, P6 ;  /* 0x000000030a077211 */ /* 0x004fe200030f0eff */
[----:B------:R-:W-:Y:S01]  /*202d0*/  VIADD R5, R28, 0x17 ;  /* 0x000000171c057836 */ /* 0x000fe20000000000 */
[----:B------:R-:W-:-:S03]  /*202e0*/  LEA R4, P6, R8, R2, 0x1 ;  /* 0x0000000208047211 */ /* 0x000fc600078c08ff */
[----:B---3--:R2:W-:Y:S01]  /*202f0*/  @P3 STG.E.U16 desc[UR8][R6.64], R26 ;  /* 0x0000001a06003986 */ /* 0x0085e2000c101508 */
[----:B------:R-:W-:Y:S01]  /*20300*/  ISETP.LT.AND P3, PT, R5, UR55, !P0 ;  /* 0x0000003705007c0c */ /* 0x000fe2000c761270 */
[----:B------:R-:W-:Y:S01]  /*20310*/  VIADD R24, R28, 0x16 ;  /* 0x000000161c187836 */ /* 0x000fe20000000000 */
[----:B------:R-:W-:Y:S01]  /*20320*/  LEA.HI.X.SX32 R5, R8, R3, 0x1, P6 ;  /* 0x0000000308057211 */ /* 0x000fe200030f0eff */
[----:B------:R-:W-:Y:S01]  /*20330*/  VIADD R10, R11, UR56 ;  /* 0x000000380b0a7c36 */ /* 0x000fe20008000000 */
[----:B------:R-:W3:Y:S01]  /*20340*/  LDCU UR56, c[0x0][0x39c] ;  /* 0x00007380ff3877ac */ /* 0x000ee20008000800 */
[----:B------:R-:W0:Y:S01]  /*20350*/  LDCU UR55, c[0x0][0x3b8] ;  /* 0x00007700ff3777ac */ /* 0x000e220008000800 */
[----:B--2---:R-:W-:Y:S02]  /*20360*/  PRMT R7, R26, 0x7632, R7 ;  /* 0x000076321a077816 */ /* 0x004fe40000000007 */
[----:B------:R-:W2:Y:S01]  /*20370*/  LDL.LU R26, [R1+0x164] ;  /* 0x00016400011a7983 */ /* 0x000ea20000300800 */
[----:B------:R-:W-:-:S03]  /*20380*/  LEA R6, P6, R0, R2, 0x1 ;  /* 0x0000000200067211 */ /* 0x000fc600078c08ff */
[----:B------:R0:W-:Y:S01]  /*20390*/  @P4 STG.E.U16 desc[UR8][R4.64], R7 ;  /* 0x0000000704004986 */ /* 0x0001e2000c101508 */
[----:B------:R-:W-:Y:S02]  /*203a0*/  ISETP.LT.AND P1, PT, R24, UR42, !P0 ;  /* 0x0000002a18007c0c */ /* 0x000fe4000c721270 */
[-C--:B0-----:R-:W-:Y:S01]  /*203b0*/  LEA.HI.X.SX32 R7, R0, R3.reuse, 0x1, P6 ;  /* 0x0000000300077211 */ /* 0x081fe200030f0eff */
[C---:B------:R-:W-:Y:S01]  /*203c0*/  VIADD R5, R28.reuse, 0x19 ;  /* 0x000000191c057836 */ /* 0x040fe20000000000 */
[----:B------:R-:W-:Y:S01]  /*203d0*/  LEA R4, P6, R9, R2, 0x1 ;  /* 0x0000000209047211 */ /* 0x000fe200078c08ff */
[----:B------:R-:W-:Y:S01]  /*203e0*/  VIADD R24, R28, 0x18 ;  /* 0x000000181c187836 */ /* 0x000fe20000000000 */
[----:B------:R-:W0:Y:S01]  /*203f0*/  LDCU UR42, c[0x0][0x3b8] ;  /* 0x00007700ff2a77ac */ /* 0x000e220008000800 */
[----:B------:R1:W-:Y:S01]  /*20400*/  @P5 STG.E.U16 desc[UR8][R6.64], R29 ;  /* 0x0000001d06005986 */ /* 0x0003e2000c101508 */
[----:B------:R-:W-:Y:S02]  /*20410*/  ISETP.LT.AND P5, PT, R5, UR76, !P0 ;  /* 0x0000004c05007c0c */ /* 0x000fe4000c7a1270 */
[----:B------:R-:W-:Y:S01]  /*20420*/  LEA.HI.X.SX32 R5, R9, R3, 0x1, P6 ;  /* 0x0000000309057211 */ /* 0x000fe200030f0eff */
[----:B------:R-:W-:Y:S01]  /*20430*/  VIADD R8, R10, UR54 ;  /* 0x000000360a087c36 */ /* 0x000fe20008000000 */
[----:B------:R-:W-:Y:S01]  /*20440*/  ISETP.LT.AND P4, PT, R24, UR53, !P0 ;  /* 0x0000003518007c0c */ /* 0x000fe2000c781270 */
[----:B------:R-:W0:Y:S01]  /*20450*/  LDCU UR76, c[0x0][0x3b8] ;  /* 0x00007700ff4c77ac */ /* 0x000e220008000800 */
[----:B-1----:R-:W-:-:S02]  /*20460*/  PRMT R7, R29, 0x7632, R7 ;  /* 0x000076321d077816 */ /* 0x002fc40000000007 */
[C---:B------:R-:W-:Y:S01]  /*20470*/  LEA R6, P6, R11.reuse, R2, 0x1 ;  /* 0x000000020b067211 */ /* 0x040fe200078c08ff */
[----:B------:R-:W3:Y:S01]  /*20480*/  LDL.LU R29, [R1+0x168] ;  /* 0x00016800011d7983 */ /* 0x000ee20000300800 */
[----:B------:R-:W-:Y:S01]  /*20490*/  VIADD R0, R8, UR6 ;  /* 0x0000000608007c36 */ /* 0x000fe20008000000 */
[----:B------:R-:W1:Y:S02]  /*204a0*/  LDCU UR54, c[0x0][0x39c] ;  /* 0x00007380ff3677ac */ /* 0x000e640008000800 */
[----:B------:R0:W-:Y:S01]  /*204b0*/  @P2 STG.E.U16 desc[UR8][R4.64], R7 ;  /* 0x0000000704002986 */ /* 0x0001e2000c101508 */
[----:B------:R-:W-:Y:S01]  /*204c0*/  VIADD R24, R28, 0x1a ;  /* 0x0000001a1c187836 */ /* 0x000fe20000000000 */
[----:B------:R-:W1:Y:S01]  /*204d0*/  LDCU UR53, c[0x0][0x3b8] ;  /* 0x00007700ff3577ac */ /* 0x000e620008000800 */
[----:B------:R-:W1:Y:S01]  /*204e0*/  LDCU UR6, c[0x0][0x39c] ;  /* 0x00007380ff0677ac */ /* 0x000e620008000800 */
[----:B0-----:R-:W-:-:S05]  /*204f0*/  LEA.HI.X.SX32 R7, R11, R3, 0x1, P6 ;  /* 0x000000030b077211 */ /* 0x001fca00030f0eff */
[----:B------:R0:W-:Y:S02]  /*20500*/  @P1 STG.E.U16 desc[UR8][R6.64], R27 ;  /* 0x0000001b06001986 */ /* 0x0001e4000c101508 */
[----:B0-----:R-:W-:Y:S02]  /*20510*/  PRMT R7, R27, 0x7632, R7 ;  /* 0x000076321b077816 */ /* 0x001fe40000000007 */
[----:B------:R-:W3:Y:S01]  /*20520*/  LDL.LU R27, [R1+0x16c] ;  /* 0x00016c00011b7983 */ /* 0x000ee20000300800 */
[----:B------:R-:W-:Y:S01]  /*20530*/  VIADD R5, R28, 0x1b ;  /* 0x0000001b1c057836 */ /* 0x000fe20000000000 */
[----:B------:R-:W-:-:S04]  /*20540*/  LEA R4, P6, R10, R2, 0x1 ;  /* 0x000000020a047211 */ /* 0x000fc800078c08ff */
[----:B------:R-:W-:Y:S01]  /*20550*/  ISETP.LT.AND P1, PT, R5, UR72, !P0 ;  /* 0x0000004805007c0c */ /* 0x000fe2000c721270 */
[----:B------:R-:W-:Y:S01]  /*20560*/  VIADD R9, R0, UR75 ;  /* 0x0000004b00097c36 */ /* 0x000fe20008000000 */
[----:B------:R-:W-:Y:S01]  /*20570*/  LEA.HI.X.SX32 R5, R10, R3, 0x1, P6 ;  /* 0x000000030a057211 */ /* 0x000fe200030f0eff */
[----:B------:R-:W0:Y:S01]  /*20580*/  LDCU UR75, c[0x0][0x39c] ;  /* 0x00007380ff4b77ac */ /* 0x000e220008000800 */
[----:B------:R-:W-:-:S03]  /*20590*/  LEA R6, P6, R8, R2, 0x1 ;  /* 0x0000000208067211 */ /* 0x000fc600078c08ff */
[----:B------:R1:W-:Y:S01]  /*205a0*/  @P3 STG.E.U16 desc[UR8][R4.64], R7 ;  /* 0x0000000704003986 */ /* 0x0003e2000c101508 */
[----:B------:R-:W-:Y:S01]  /*205b0*/  ISETP.LT.AND P2, PT, R24, UR74, !P0 ;  /* 0x0000004a18007c0c */ /* 0x000fe2000c741270 */
[----:B------:R-:W0:Y:S01]  /*205c0*/  LDCU UR72, c[0x0][0x3b8] ;  /* 0x00007700ff4877ac */ /* 0x000e220008000800 */
[-C--:B-1----:R-:W-:Y:S01]  /*205d0*/  LEA.HI.X.SX32 R7, R8, R3.reuse, 0x1, P6 ;  /* 0x0000000308077211 */ /* 0x082fe200030f0eff */
[----:B------:R-:W-:Y:S01]  /*205e0*/  VIADD R5, R28, 0x1d ;  /* 0x0000001d1c057836 */ /* 0x000fe20000000000 */
[----:B------:R-:W-:Y:S01]  /*205f0*/  LEA R4, P6, R0, R2, 0x1 ;  /* 0x0000000200047211 */ /* 0x000fe200078c08ff */
[----:B------:R-:W-:Y:S01]  /*20600*/  VIADD R11, R9, UR73 ;  /* 0x00000049090b7c36 */ /* 0x000fe20008000000 */
[----:B------:R-:W1:Y:S01]  /*20610*/  LDCU UR74, c[0x0][0x3b8] ;  /* 0x00007700ff4a77ac */ /* 0x000e620008000800 */
[----:B------:R-:W-:Y:S02]  /*20620*/  VIADD R24, R28, 0x1c ;  /* 0x0000001c1c187836 */ /* 0x000fe40000000000 */
[----:B------:R-:W-:Y:S01]  /*20630*/  VIADD R10, R11, UR71 ;  /* 0x000000470b0a7c36 */ /* 0x000fe20008000000 */
[----:B------:R-:W0:Y:S02]  /*20640*/  LDCU UR71, c[0x0][0x39c] ;  /* 0x00007380ff4777ac */ /* 0x000e240008000800 */
[----:B------:R-:W-:Y:S01]  /*20650*/  ISETP.LT.AND P3, PT, R24, UR70, !P0 ;  /* 0x0000004618007c0c */ /* 0x000fe2000c761270 */
[----:B------:R-:W-:Y:S01]  /*20660*/  VIADD R8, R10, UR69 ;  /* 0x000000450a087c36 */ /* 0x000fe20008000000 */
[----:B------:R-:W0:Y:S01]  /*20670*/  LDCU UR73, c[0x0][0x39c] ;  /* 0x00007380ff4977ac */ /* 0x000e220008000800 */
[----:B------:R-:W-:Y:S01]  /*20680*/  VIADD R24, R28, 0x1e ;  /* 0x0000001e1c187836 */ /* 0x000fe20000000000 */
[----:B------:R-:W0:Y:S01]  /*20690*/  LDCU UR69, c[0x0][0x39c] ;  /* 0x00007380ff4577ac */ /* 0x000e220008000800 */
[----:B------:R-:W0:Y:S01]  /*206a0*/  LDCU UR70, c[0x0][0x3b8] ;  /* 0x00007700ff4677ac */ /* 0x000e220008000800 */
[----:B----4-:R4:W-:Y:S01]  /*206b0*/  @P4 STG.E.U16 desc[UR8][R6.64], R25 ;  /* 0x0000001906004986 */ /* 0x0109e2000c101508 */
[----:B------:R-:W-:Y:S01]  /*206c0*/  ISETP.LT.AND P4, PT, R5, UR68, !P0 ;  /* 0x0000004405007c0c */ /* 0x000fe2000c781270 */
[----:B------:R-:W0:Y:S01]  /*206d0*/  LDCU UR68, c[0x0][0x3b8] ;  /* 0x00007700ff4477ac */ /* 0x000e220008000800 */
[----:B------:R-:W-:-:S02]  /*206e0*/  LEA.HI.X.SX32 R5, R0, R3, 0x1, P6 ;  /* 0x0000000300057211 */ /* 0x000fc400030f0eff */
[----:B----4-:R-:W-:Y:S02]  /*206f0*/  PRMT R7, R25, 0x7632, R7 ;  /* 0x0000763219077816 */ /* 0x010fe40000000007 */
[----:B------:R-:W-:-:S03]  /*20700*/  LEA R6, P6, R9, R2, 0x1 ;  /* 0x0000000209067211 */ /* 0x000fc600078c08ff */
[----:B------:R4:W-:Y:S02]  /*20710*/  @P5 STG.E.U16 desc[UR8][R4.64], R7 ;  /* 0x0000000704005986 */ /* 0x0009e4000c101508 */
[----:B----4-:R-:W-:Y:S01]  /*20720*/  LEA.HI.X.SX32 R7, R9, R3, 0x1, P6 ;  /* 0x0000000309077211 */ /* 0x010fe200030f0eff */
[----:B------:R-:W-:Y:S01]  /*20730*/  VIADD R5, R28, 0x1f ;  /* 0x0000001f1c057836 */ /* 0x000fe20000000000 */
[----:B------:R-:W-:-:S03]  /*20740*/  LEA R4, P6, R11, R2, 0x1 ;  /* 0x000000020b047211 */ /* 0x000fc600078c08ff */
[----:B--2---:R2:W-:Y:S01]  /*20750*/  @P2 STG.E.U16 desc[UR8][R6.64], R26 ;  /* 0x0000001a06002986 */ /* 0x0045e2000c101508 */
[----:B------:R-:W-:Y:S01]  /*20760*/  ISETP.LT.AND P2, PT, R5, UR66, !P0 ;  /* 0x0000004205007c0c */ /* 0x000fe2000c741270 */
[----:B------:R-:W-:Y:S01]  /*20770*/  VIADD R0, R8, UR67 ;  /* 0x0000004308007c36 */ /* 0x000fe20008000000 */
[-C--:B------:R-:W-:Y:S01]  /*20780*/  LEA.HI.X.SX32 R5, R11, R3.reuse, 0x1, P6 ;  /* 0x000000030b057211 */ /* 0x080fe200030f0eff */
[----:B------:R-:W4:Y:S01]  /*20790*/  LDCU UR67, c[0x0][0x39c] ;  /* 0x00007380ff4377ac */ /* 0x000f220008000800 */
[----:B------:R-:W-:Y:S01]  /*207a0*/  ISETP.LT.AND P5, PT, R24, UR64, !P0 ;  /* 0x0000004018007c0c */ /* 0x000fe2000c7a1270 */
[----:B------:R-:W0:Y:S01]  /*207b0*/  LDCU UR66, c[0x0][0x3b8] ;  /* 0x00007700ff4277ac */ /* 0x000e220008000800 */
[----:B--2---:R-:W-:Y:S02]  /*207c0*/  PRMT R7, R26, 0x7632, R7 ;  /* 0x000076321a077816 */ /* 0x004fe40000000007 */
[-C--:B------:R-:W-:Y:S01]  /*207d0*/  LEA R6, P6, R10, R2.reuse, 0x1 ;  /* 0x000000020a067211 */ /* 0x080fe200078c08ff */
[----:B------:R-:W-:Y:S01]  /*207e0*/  VIADD R24, R28, 0x20 ;  /* 0x000000201c187836 */ /* 0x000fe20000000000 */
[----:B------:R-:W2:Y:S01]  /*207f0*/  LDL.LU R26, [R1+0x14] ;  /* 0x00001400011a7983 */ /* 0x000ea20000300800 */
[----:B------:R-:W-:Y:S01]  /*20800*/  VIADD R9, R0, UR61 ;  /* 0x0000003d00097c36 */ /* 0x000fe20008000000 */
[----:B------:R-:W0:Y:S02]  /*20810*/  LDCU UR61, c[0x0][0x39c] ;  /* 0x00007380ff3d77ac */ /* 0x000e240008000800 */
[----:B------:R1:W-:Y:S01]  /*20820*/  @P1 STG.E.U16 desc[UR8][R4.64], R7 ;  /* 0x0000000704001986 */ /* 0x0003e2000c101508 */
[----:B------:R-:W0:Y:S01]  /*20830*/  LDCU UR64, c[0x0][0x3b8] ;  /* 0x00007700ff4077ac */ /* 0x000e220008000800 */
[----:B-1----:R-:W-:Y:S01]  /*20840*/  LEA.HI.X.SX32 R7, R10, R3, 0x1, P6 ;  /* 0x000000030a077211 */ /* 0x002fe200030f0eff */
[----:B------:R-:W-:Y:S01]  /*20850*/  VIADD R5, R28, 0x21 ;  /* 0x000000211c057836 */ /* 0x000fe20000000000 */
[----:B------:R-:W-:-:S03]  /*20860*/  LEA R4, P6, R8, R2, 0x1 ;  /* 0x0000000208047211 */ /* 0x000fc600078c08ff */
[----:B---3--:R1:W-:Y:S01]  /*20870*/  @P3 STG.E.U16 desc[UR8][R6.64], R29 ;  /* 0x0000001d06003986 */ /* 0x0083e2000c101508 */
[----:B------:R-:W-:Y:S01]  /*20880*/  ISETP.LT.AND P3, PT, R5, UR59, !P0 ;  /* 0x0000003b05007c0c */ /* 0x000fe2000c761270 */
[----:B------:R-:W-:Y:S01]  /*20890*/  VIADD R11, R9, UR65 ;  /* 0x00000041090b7c36 */ /* 0x000fe20008000000 */
[-C--:B------:R-:W-:Y:S01]  /*208a0*/  LEA.HI.X.SX32 R5, R8, R3.reuse, 0x1, P6 ;  /* 0x0000000308057211 */ /* 0x080fe200030f0eff */
[----:B------:R-:W3:Y:S01]  /*208b0*/  LDCU UR65, c[0x0][0x39c] ;  /* 0x00007380ff4177ac */ /* 0x000ee20008000800 */
[----:B------:R-:W-:Y:S02]  /*208c0*/  ISETP.LT.AND P1, PT, R24, UR57, !P0 ;  /* 0x0000003918007c0c */ /* 0x000fe4000c721270 */
[----:B-1----:R-:W-:Y:S01]  /*208d0*/  PRMT R7, R29, 0x7632, R7 ;  /* 0x000076321d077816 */ /* 0x002fe20000000007 */
[----:B------:R-:W1:Y:S01]  /*208e0*/  LDCU UR59, c[0x0][0x3b8] ;  /* 0x00007700ff3b77ac */ /* 0x000e620008000800 */
[-C--:B------:R-:W-:Y:S01]  /*208f0*/  LEA R6, P6, R0, R2.reuse, 0x1 ;  /* 0x0000000200067211 */ /* 0x080fe200078c08ff */
[----:B------:R-:W-:Y:S01]  /*20900*/  VIADD R24, R28, 0x22 ;  /* 0x000000221c187836 */ /* 0x000fe20000000000 */
[----:B------:R-:W2:Y:S01]  /*20910*/  LDL.LU R29, [R1+0x18] ;  /* 0x00001800011d7983 */ /* 0x000ea20000300800 */
[----:B------:R-:W-:Y:S01]  /*20920*/  VIADD R10, R11, UR63 ;  /* 0x0000003f0b0a7c36 */ /* 0x000fe20008000000 */
[----:B------:R-:W0:Y:S02]  /*20930*/  LDCU UR63, c[0x0][0x39c] ;  /* 0x00007380ff3f77ac */ /* 0x000e240008000800 */
[----:B------:R1:W-:Y:S01]  /*20940*/  @P4 STG.E.U16 desc[UR8][R4.64], R7 ;  /* 0x0000000704004986 */ /* 0x0003e2000c101508 */
[----:B------:R-:W-:Y:S01]  /*20950*/  ISETP.LT.AND P4, PT, R24, UR60, !P0 ;  /* 0x0000003c18007c0c */ /* 0x000fe2000c781270 */
[----:B------:R-:W-:Y:S01]  /*20960*/  VIADD R24, R28, 0x24 ;  /* 0x000000241c187836 */ /* 0x000fe20000000000 */
[----:B------:R-:W0:Y:S01]  /*20970*/  LDCU UR57, c[0x0][0x3b8] ;  /* 0x00007700ff3977ac */ /* 0x000e220008000800 */
[----:B------:R-:W-:Y:S01]  /*20980*/  VIADD R8, R10, UR62 ;  /* 0x0000003e0a087c36 */ /* 0x000fe20008000000 */
[----:B------:R-:W0:Y:S01]  /*20990*/  LDCU UR62, c[0x0][0x39c] ;  /* 0x00007380ff3e77ac */ /* 0x000e220008000800 */
[----:B------:R-:W0:Y:S01]  /*209a0*/  LDCU UR60, c[0x0][0x3b8] ;  /* 0x00007700ff3c77ac */ /* 0x000e220008000800 */
[----:B-1----:R-:W-:Y:S01]  /*209b0*/  LEA.HI.X.SX32 R7, R0, R3, 0x1, P6 ;  /* 0x0000000300077211 */ /* 0x002fe200030f0eff */
        /* <DEDUP_REMOVED lines=8> */
[----:B-1----:R-:W-:Y:S02]  /*20a40*/  PRMT R7, R27, 0x7632, R7 ;  /* 0x000076321b077816 */ /* 0x002fe40000000007 */
[----:B------:R-:W2:Y:S04]  /*20a50*/  LDL.LU R27, [R1+0x1c] ;  /* 0x00001c00011b7983 */ /* 0x000ea80000300800 */
[----:B------:R1:W-:Y:S01]  /*20a60*/  @P2 STG.E.U16 desc[UR8][R4.64], R7 ;  /* 0x0000000704002986 */ /* 0x0003e2000c101508 */
[----:B------:R-:W-:Y:S01]  /*20a70*/  ISETP.LT.AND P2, PT, R24, UR5, !P0 ;  /* 0x0000000518007c0c */ /* 0x000fe2000c741270 */
[----:B------:R-:W-:Y:S01]  /*20a80*/  VIADD R9, R0, UR4 ;  /* 0x0000000400097c36 */ /* 0x000fe20008000000 */
[CC--:B------:R-:W-:Y:S01]  /*20a90*/  LEA R6, P6, R11.reuse, R2.reuse, 0x1 ;  /* 0x000000020b067211 */ /* 0x0c0fe200078c08ff */
[----:B------:R-:W2:Y:S01]  /*20aa0*/  LDL.LU R25, [R1+0x170] ;  /* 0x0001700001197983 */ /* 0x000ea20000300800 */
[----:B------:R-:W0:Y:S03]  /*20ab0*/  LDCU UR4, c[0x0][0x39c] ;  /* 0x00007380ff0477ac */ /* 0x000e260008000800 */
[----:B------:R-:W2:Y:S01]  /*20ac0*/  LDL.LU R24, [R1+0x10] ;  /* 0x0000100001187983 */ /* 0x000ea20000300800 */
[----:B------:R-:W0:Y:S01]  /*20ad0*/  LDCU UR5, c[0x0][0x3b8] ;  /* 0x00007700ff0577ac */ /* 0x000e220008000800 */
[-C--:B-1----:R-:W-:Y:S01]  /*20ae0*/  LEA.HI.X.SX32 R7, R11, R3.reuse, 0x1, P6 ;  /* 0x000000030b077211 */ /* 0x082fe200030f0eff */
[----:B------:R-:W-:Y:S01]  /*20af0*/  VIADD R5, R28, 0x25 ;  /* 0x000000251c057836 */ /* 0x000fe20000000000 */
[C---:B------:R-:W-:Y:S01]  /*20b00*/  LEA R4, P6, R10.reuse, R2, 0x1 ;  /* 0x000000020a047211 */ /* 0x040fe200078c08ff */
[----:B------:R-:W-:Y:S01]  /*20b10*/  VIADD R11, R9, UR21 ;  /* 0x00000015090b7c36 */ /* 0x000fe20008000000 */
[----:B------:R-:W1:Y:S01]  /*20b20*/  LDCU UR21, c[0x0][0x39c] ;  /* 0x00007380ff1577ac */ /* 0x000e620008000800 */
[----:B--2---:R2:W-:Y:S01]  /*20b30*/  @P1 STG.E.U16 desc[UR8][R6.64], R24 ;  /* 0x0000001806001986 */ /* 0x0045e2000c101508 */
[----:B------:R-:W-:Y:S01]  /*20b40*/  ISETP.LT.AND P1, PT, R5, UR15, !P0 ;  /* 0x0000000f05007c0c */ /* 0x000fe2000c721270 */
[----:B------:R-:W0:Y:S01]  /*20b50*/  LDCU UR15, c[0x0][0x3b8] ;  /* 0x00007700ff0f77ac */ /* 0x000e220008000800 */
[----:B------:R-:W-:-:S02]  /*20b60*/  LEA.HI.X.SX32 R5, R10, R3, 0x1, P6 ;  /* 0x000000030a057211 */ /* 0x000fc400030f0eff */
[----:B--2---:R-:W-:Y:S02]  /*20b70*/  PRMT R7, R24, 0x7632, R7 ;  /* 0x0000763218077816 */ /* 0x004fe40000000007 */
[----:B------:R-:W-:-:S03]  /*20b80*/  LEA R6, P6, R8, R2, 0x1 ;  /* 0x0000000208067211 */ /* 0x000fc600078c08ff */
[----:B------:R2:W-:Y:S02]  /*20b90*/  @P3 STG.E.U16 desc[UR8][R4.64], R7 ;  /* 0x0000000704003986 */ /* 0x0005e4000c101508 */
[----:B--2---:R-:W-:Y:S01]  /*20ba0*/  LEA.HI.X.SX32 R7, R8, R3, 0x1, P6 ;  /* 0x0000000308077211 */ /* 0x004fe200030f0eff */
[----:B------:R-:W-:Y:S01]  /*20bb0*/  VIADD R5, R28, 0x27 ;  /* 0x000000271c057836 */ /* 0x000fe20000000000 */
[----:B------:R-:W-:-:S03]  /*20bc0*/  LEA R4, P6, R0, R2, 0x1 ;  /* 0x0000000200047211 */ /* 0x000fc600078c08ff */
[----:B------:R2:W-:Y:S01]  /*20bd0*/  @P4 STG.E.U16 desc[UR8][R6.64], R26 ;  /* 0x0000001a06004986 */ /* 0x0005e2000c101508 */
[----:B------:R-:W-:Y:S01]  /*20be0*/  ISETP.LT.AND P4, PT, R5, UR77, !P0 ;  /* 0x0000004d05007c0c */ /* 0x000fe2000c781270 */
[----:B------:R-:W-:Y:S01]  /*20bf0*/  VIADD R24, R28, 0x26 ;  /* 0x000000261c187836 */ /* 0x000fe20000000000 */
[----:B------:R-:W-:Y:S01]  /*20c00*/  LEA.HI.X.SX32 R5, R0, R3, 0x1, P6 ;  /* 0x0000000300057211 */ /* 0x000fe200030f0eff */
[----:B------:R-:W-:Y:S01]  /*20c10*/  VIADD R10, R11, UR20 ;  /* 0x000000140b0a7c36 */ /* 0x000fe20008000000 */
[----:B------:R-:W0:Y:S01]  /*20c20*/  LDCU UR20, c[0x0][0x39c] ;  /* 0x00007380ff1477ac */ /* 0x000e220008000800 */
[----:B------:R-:W0:Y:S01]  /*20c30*/  LDCU UR77, c[0x0][0x3b8] ;  /* 0x00007700ff4d77ac */ /* 0x000e220008000800 */
[----:B--2---:R-:W-:Y:S02]  /*20c40*/  PRMT R7, R26, 0x7632, R7 ;  /* 0x000076321a077816 */ /* 0x004fe40000000007 */
[----:B------:R-:W2:Y:S01]  /*20c50*/  LDL.LU R26, [R1+0x174] ;  /* 0x00017400011a7983 */ /* 0x000ea20000300800 */
[----:B------:R-:W-:-:S03]  /*20c60*/  LEA R6, P6, R9, R2, 0x1 ;  /* 0x0000000209067211 */ /* 0x000fc600078c08ff */
[----:B------:R0:W-:Y:S01]  /*20c70*/  @P5 STG.E.U16 desc[UR8][R4.64], R7 ;  /* 0x0000000704005986 */ /* 0x0001e2000c101508 */
[----:B------:R-:W-:Y:S02]  /*20c80*/  ISETP.LT.AND P3, PT, R24, UR16, !P0 ;  /* 0x0000001018007c0c */ /* 0x000fe4000c761270 */
[-C--:B0-----:R-:W-:Y:S01]  /*20c90*/  LEA.HI.X.SX32 R7, R9, R3.reuse, 0x1, P6 ;  /* 0x0000000309077211 */ /* 0x081fe200030f0eff */
[----:B------:R-:W-:Y:S01]  /*20ca0*/  VIADD R5, R28, 0x29 ;  /* 0x000000291c057836 */ /* 0x000fe20000000000 */
[-C--:B------:R-:W-:Y:S01]  /*20cb0*/  LEA R4, P6, R11, R2.reuse, 0x1 ;  /* 0x000000020b047211 */ /* 0x080fe200078c08ff */
[----:B------:R-:W-:Y:S01]  /*20cc0*/  VIADD R8, R10, UR18 ;  /* 0x000000120a087c36 */ /* 0x000fe20008000000 */
[----:B------:R-:W0:Y:S01]  /*20cd0*/  LDCU UR16, c[0x0][0x3b8] ;  /* 0x00007700ff1077ac */ /* 0x000e220008000800 */
[----:B------:R1:W-:Y:S01]  /*20ce0*/  @P2 STG.E.U16 desc[UR8][R6.64], R29 ;  /* 0x0000001d06002986 */ /* 0x0003e2000c101508 */
[----:B------:R-:W-:Y:S02]  /*20cf0*/  ISETP.LT.AND P2, PT, R5, UR10, !P0 ;  /* 0x0000000a05007c0c */ /* 0x000fe4000c741270 */
[----:B------:R-:W-:Y:S01]  /*20d00*/  LEA.HI.X.SX32 R5, R11, R3, 0x1, P6 ;  /* 0x000000030b057211 */ /* 0x000fe200030f0eff */
[----:B------:R-:W-:Y:S01]  /*20d10*/  VIADD R24, R28, 0x28 ;  /* 0x000000281c187836 */ /* 0x000fe20000000000 */
[----:B------:R-:W0:Y:S01]  /*20d20*/  LDCU UR18, c[0x0][0x39c] ;  /* 0x00007380ff1277ac */ /* 0x000e220008000800 */
[----:B------:R-:W-:Y:S01]  /*20d30*/  VIADD R0, R8, UR19 ;  /* 0x0000001308007c36 */ /* 0x000fe20008000000 */
[----:B------:R-:W0:Y:S01]  /*20d40*/  LDCU UR10, c[0x0][0x3b8] ;  /* 0x00007700ff0a77ac */ /* 0x000e220008000800 */
[----:B-1----:R-:W-:Y:S01]  /*20d50*/  PRMT R7, R29, 0x7632, R7 ;  /* 0x000076321d077816 */ /* 0x002fe20000000007 */
[----:B------:R-:W1:Y:S01]  /*20d60*/  LDCU UR19, c[0x0][0x39c] ;  /* 0x00007380ff1377ac */ /* 0x000e620008000800 */
[----:B------:R-:W3:Y:S01]  /*20d70*/  LDL.LU R29, [R1+0x178] ;  /* 0x00017800011d7983 */ /* 0x000ee20000300800 */
[----:B------:R-:W-:-:S03]  /*20d80*/  LEA R6, P6, R10, R2, 0x1 ;  /* 0x000000020a067211 */ /* 0x000fc600078c08ff */
[----:B------:R0:W-:Y:S02]  /*20d90*/  @P1 STG.E.U16 desc[UR8][R4.64], R7 ;  /* 0x0000000704001986 */ /* 0x0001e4000c101508 */
[----:B0-----:R-:W-:-:S05]  /*20da0*/  LEA.HI.X.SX32 R7, R10, R3, 0x1, P6 ;  /* 0x000000030a077211 */ /* 0x001fca00030f0eff */
[----:B------:R0:W-:Y:S02]  /*20db0*/  @P3 STG.E.U16 desc[UR8][R6.64], R27 ;  /* 0x0000001b06003986 */ /* 0x0001e4000c101508 */
[----:B0-----:R-:W-:Y:S02]  /*20dc0*/  PRMT R7, R27, 0x7632, R7 ;  /* 0x000076321b077816 */ /* 0x001fe40000000007 */
[----:B------:R-:W4:Y:S01]  /*20dd0*/  LDL.LU R27, [R1+0x17c] ;  /* 0x00017c00011b7983 */ /* 0x000f220000300800 */
[----:B------:R-:W-:Y:S01]  /*20de0*/  VIADD R5, R28, 0x2b ;  /* 0x0000002b1c057836 */ /* 0x000fe20000000000 */
[-C--:B------:R-:W-:Y:S02]  /*20df0*/  LEA R4, P6, R8, R2.reuse, 0x1 ;  /* 0x0000000208047211 */ /* 0x080fe400078c08ff */
[----:B------:R-:W-:Y:S02]  /*20e00*/  ISETP.LT.AND P5, PT, R24, UR14, !P0 ;  /* 0x0000000e18007c0c */ /* 0x000fe4000c7a1270 */
[----:B------:R-:W-:Y:S01]  /*20e10*/  ISETP.LT.AND P3, PT, R5, UR23, !P0 ;  /* 0x0000001705007c0c */ /* 0x000fe2000c761270 */
[----:B------:R-:W-:Y:S01]  /*20e20*/  VIADD R9, R0, UR13 ;  /* 0x0000000d00097c36 */ /* 0x000fe20008000000 */
[-C--:B------:R-:W-:Y:S01]  /*20e30*/  LEA.HI.X.SX32 R5, R8, R3.reuse, 0x1, P6 ;  /* 0x0000000308057211 */ /* 0x080fe200030f0eff */
[----:B------:R-:W-:Y:S01]  /*20e40*/  VIADD R24, R28, 0x2a ;  /* 0x0000002a1c187836 */ /* 0x000fe20000000000 */
[-C--:B------:R-:W-:Y:S01]  /*20e50*/  LEA R6, P6, R0, R2.reuse, 0x1 ;  /* 0x0000000200067211 */ /* 0x080fe200078c08ff */
[----:B------:R-:W0:Y:S02]  /*20e60*/  LDCU UR14, c[0x0][0x3b8] ;  /* 0x00007700ff0e77ac */ /* 0x000e240008000800 */
[----:B------:R1:W-:Y:S01]  /*20e70*/  @P4 STG.E.U16 desc[UR8][R4.64], R7 ;  /* 0x0000000704004986 */ /* 0x0003e2000c101508 */
[C---:B------:R-:W-:Y:S01]  /*20e80*/  VIADD R11, R9.reuse, UR12 ;  /* 0x0000000c090b7c36 */ /* 0x040fe20008000000 */
[----:B------:R-:W-:Y:S01]  /*20e90*/  ISETP.LT.AND P1, PT, R24, UR11, !P0 ;  /* 0x0000000b18007c0c */ /* 0x000fe2000c721270 */
[----:B------:R-:W0:Y:S01]  /*20ea0*/  LDCU UR13, c[0x0][0x39c] ;  /* 0x00007380ff0d77ac */ /* 0x000e220008000800 */
[----:B------:R-:W0:Y:S01]  /*20eb0*/  LDCU UR23, c[0x0][0x3b8] ;  /* 0x00007700ff1777ac */ /* 0x000e220008000800 */
[----:B-1----:R-:W-:Y:S01]  /*20ec0*/  LEA.HI.X.SX32 R7, R0, R3, 0x1, P6 ;  /* 0x0000000300077211 */ /* 0x002fe200030f0eff */
[----:B------:R-:W-:Y:S01]  /*20ed0*/  VIADD R5, R28, 0x2d ;  /* 0x0000002d1c057836 */ /* 0x000fe20000000000 */
[----:B------:R-:W-:Y:S01]  /*20ee0*/  LEA R4, P6, R9, R2, 0x1 ;  /* 0x0000000209047211 */ /* 0x000fe200078c08ff */
[----:B------:R-:W-:Y:S01]  /*20ef0*/  VIADD R10, R11, UR26 ;  /* 0x0000001a0b0a7c36 */ /* 0x000fe20008000000 */
[----:B------:R-:W1:Y:S01]  /*20f00*/  LDCU UR12, c[0x0][0x39c] ;  /* 0x00007380ff0c77ac */ /* 0x000e620008000800 */
[----:B------:R0:W-:Y:S01]  /*20f10*/  @P5 STG.E.U16 desc[UR8][R6.64], R25 ;  /* 0x0000001906005986 */ /* 0x0001e2000c101508 */
[----:B------:R-:W-:-:S02]  /*20f20*/  ISETP.LT.AND P5, PT, R5, UR29, !P0 ;  /* 0x0000001d05007c0c */ /* 0x000fc4000c7a1270 */
[----:B------:R-:W-:Y:S01]  /*20f30*/  LEA.HI.X.SX32 R5, R9, R3, 0x1, P6 ;  /* 0x0000000309057211 */ /* 0x000fe200030f0eff */
[----:B------:R-:W-:Y:S01]  /*20f40*/  VIADD R24, R28, 0x2c ;  /* 0x0000002c1c187836 */ /* 0x000fe20000000000 */
[----:B------:R-:W1:Y:S01]  /*20f50*/  LDCU UR11, c[0x0][0x3b8] ;  /* 0x00007700ff0b77ac */ /* 0x000e620008000800 */
[----:B------:R-:W-:Y:S01]  /*20f60*/  VIADD R8, R10, UR22 ;  /* 0x000000160a087c36 */ /* 0x000fe20008000000 */
[----:B------:R-:W1:Y:S01]  /*20f70*/  LDCU UR26, c[0x0][0x39c] ;  /* 0x00007380ff1a77ac */ /* 0x000e620008000800 */
[----:B0-----:R-:W-:Y:S01]  /*20f80*/  PRMT R7, R25, 0x7632, R7 ;  /* 0x0000763219077816 */ /* 0x001fe20000000007 */
        /* <DEDUP_REMOVED lines=14> */
[----:B------:R-:W-:Y:S01]  /*21070*/  VIADD R24, R28, 0x30 ;  /* 0x000000301c187836 */ /* 0x000fe20000000000 */
[----:B------:R-:W0:Y:S01]  /*21080*/  LDCU UR28, c[0x0][0x3b8] ;  /* 0x00007700ff1c77ac */ /* 0x000e220008000800 */
[----:B------:R-:W-:Y:S01]  /*21090*/  VIADD R11, R9, UR32 ;  /* 0x00000020090b7c36 */ /* 0x000fe20008000000 */
[----:B------:R-:W0:Y:S01]  /*210a0*/  LDCU UR32, c[0x0][0x39c] ;  /* 0x00007380ff2077ac */ /* 0x000e220008000800 */
[----:B------:R-:W0:Y:S01]  /*210b0*/  LDCU UR31, c[0x0][0x3b8] ;  /* 0x00007700ff1f77ac */ /* 0x000e220008000800 */
[----:B--2---:R2:W-:Y:S01]  /*210c0*/  @P1 STG.E.U16 desc[UR8][R6.64], R26 ;  /* 0x0000001a06001986 */ /* 0x0045e2000c101508 */
[----:B------:R-:W-:Y:S01]  /*210d0*/  ISETP.LT.AND P1, PT, R5, UR27, !P0 ;  /* 0x0000001b05007c0c */ /* 0x000fe2000c721270 */
[----:B------:R-:W0:Y:S01]  /*210e0*/  LDCU UR27, c[0x0][0x3b8] ;  /* 0x00007700ff1b77ac */ /* 0x000e220008000800 */
[----:B------:R-:W-:-:S02]  /*210f0*/  LEA.HI.X.SX32 R5, R10, R3, 0x1, P6 ;  /* 0x000000030a057211 */ /* 0x000fc400030f0eff */
[----:B--2---:R-:W-:Y:S02]  /*21100*/  PRMT R7, R26, 0x7632, R7 ;  /* 0x000076321a077816 */ /* 0x004fe40000000007 */
[CC--:B------:R-:W-:Y:S01]  /*21110*/  LEA R6, P6, R8.reuse, R2.reuse, 0x1 ;  /* 0x0000000208067211 */ /* 0x0c0fe200078c08ff */
[----:B------:R-:W2:Y:S04]  /*21120*/  LDL.LU R26, [R1+0x184] ;  /* 0x00018400011a7983 */ /* 0x000ea80000300800 */
[----:B------:R0:W-:Y:S02]  /*21130*/  @P3 STG.E.U16 desc[UR8][R4.64], R7 ;  /* 0x0000000704003986 */ /* 0x0001e4000c101508 */
[----:B0-----:R-:W-:Y:S01]  /*21140*/  LEA.HI.X.SX32 R7, R8, R3, 0x1, P6 ;  /* 0x0000000308077211 */ /* 0x001fe200030f0eff */
        /* <DEDUP_REMOVED lines=8> */
[----:B0-----:R-:W-:Y:S01]  /*211d0*/  PRMT R7, R29, 0x7632, R7 ;  /* 0x000076321d077816 */ /* 0x001fe20000000007 */
[----:B------:R-:W0:Y:S01]  /*211e0*/  LDCU UR35, c[0x0][0x3b8] ;  /* 0x00007700ff2377ac */ /* 0x000e220008000800 */
[CC--:B------:R-:W-:Y:S01]  /*211f0*/  LEA R6, P6, R9.reuse, R2.reuse, 0x1 ;  /* 0x0000000209067211 */ /* 0x0c0fe200078c08ff */
        /* <DEDUP_REMOVED lines=14> */
[----:B----4-:R1:W-:Y:S01]  /*212e0*/  @P2 STG.E.U16 desc[UR8][R6.64], R27 ;  /* 0x0000001b06002986 */ /* 0x0103e2000c101508 */
[----:B------:R-:W-:Y:S01]  /*212f0*/  ISETP.LT.AND P2, PT, R5, UR39, !P0 ;  /* 0x0000002705007c0c */ /* 0x000fe2000c741270 */
[----:B------:R-:W-:Y:S01]  /*21300*/  VIADD R9, R0, UR38 ;  /* 0x0000002600097c36 */ /* 0x000fe20008000000 */
[-C--:B------:R-:W-:Y:S01]  /*21310*/  LEA.HI.X.SX32 R5, R11, R3.reuse, 0x1, P6 ;  /* 0x000000030b057211 */ /* 0x080fe200030f0eff */
[----:B------:R-:W4:Y:S01]  /*21320*/  LDCU UR38, c[0x0][0x39c] ;  /* 0x00007380ff2677ac */ /* 0x000f220008000800 */
        /* <DEDUP_REMOVED lines=63> */
[C---:B------:R-:W-:Y:S01]  /*21720*/  VIADD R11, R9.reuse, UR44 ;  /* 0x0000002c090b7c36 */ /* 0x040fe20008000000 */
[-C--:B------:R-:W-:Y:S01]  /*21730*/  LEA.HI.X.SX32 R5, R0, R3.reuse, 0x1, P6 ;  /* 0x0000000300057211 */ /* 0x080fe200030f0eff */
[----:B------:R-:W-:Y:S01]  /*21740*/  VIADD R24, R28, 0x3a ;  /* 0x0000003a1c187836 */ /* 0x000fe20000000000 */
[-C--:B------:R-:W-:Y:S01]  /*21750*/  LEA R6, P6, R9, R2.reuse, 0x1 ;  /* 0x0000000209067211 */ /* 0x080fe200078c08ff */
[----:B------:R-:W0:Y:S02]  /*21760*/  LDCU UR45, c[0x0][0x3b8] ;  /* 0x00007700ff2d77ac */ /* 0x000e240008000800 */
[----:B------:R1:W-:Y:S01]  /*21770*/  @P5 STG.E.U16 desc[UR8][R4.64], R7 ;  /* 0x0000000704005986 */ /* 0x0003e2000c101508 */
[----:B------:R-:W-:Y:S01]  /*21780*/  VIADD R10, R11, UR42 ;  /* 0x0000002a0b0a7c36 */ /* 0x000fe20008000000 */
        /* <DEDUP_REMOVED lines=87> */
[----:B------:R-:W-:Y:S01]  /*21d00*/  LEA R4, P6, R0, R2, 0x1 ;  /* 0x0000000200047211 */ /* 0x000fe200078c08ff */
        /* <DEDUP_REMOVED lines=52> */
[CC--:B------:R-:W-:Y:S01]  /*22050*/  LEA R6, P6, R11.reuse, R2.reuse, 0x1 ;  /* 0x000000020b067211 */ /* 0x0c0fe200078c08ff */
        /* <DEDUP_REMOVED lines=117> */
[C---:B------:R-:W-:Y:S01]  /*227b0*/  LEA R4, P6, R0.reuse, R2, 0x1 ;  /* 0x0000000200047211 */ /* 0x040fe200078c08ff */
[----:B------:R-:W-:Y:S01]  /*227c0*/  VIADD R11, R9, UR39 ;  /* 0x00000027090b7c36 */ /* 0x000fe20008000000 */
[----:B------:R-:W0:Y:S01]  /*227d0*/  LDCU UR38, c[0x0][0x39c] ;  /* 0x00007380ff2677ac */ /* 0x000e220008000800 */
[----:B------:R1:W-:Y:S01]  /*227e0*/  @P4 STG.E.U16 desc[UR8][R6.64], R29 ;  /* 0x0000001d06004986 */ /* 0x0003e2000c101508 */
[----:B------:R-:W-:Y:S02]  /*227f0*/  ISETP.LT.AND P4, PT, R5, UR50, !P0 ;  /* 0x0000003205007c0c */ /* 0x000fe4000c781270 */
[----:B------:R-:W-:Y:S01]  /*22800*/  LEA.HI.X.SX32 R5, R0, R3, 0x1, P6 ;  /* 0x0000000300057211 */ /* 0x000fe200030f0eff */
[----:B------:R-:W-:Y:S01]  /*22810*/  VIADD R24, R28, 0x58 ;  /* 0x000000581c187836 */ /* 0x000fe20000000000 */
[----:B------:R-:W0:Y:S01]  /*22820*/  LDCU UR50, c[0x0][0x39c] ;  /* 0x00007380ff3277ac */ /* 0x000e220008000800 */
[----:B------:R-:W0:Y:S01]  /*22830*/  LDCU UR39, c[0x0][0x3b8] ;  /* 0x00007700ff2777ac */ /* 0x000e220008000800 */
[----:B-1----:R-:W-:-:S02]  /*22840*/  PRMT R7, R29, 0x7632, R7 ;  /* 0x000076321d077816 */ /* 0x002fc40000000007 */
[----:B------:R-:W3:Y:S01]  /*22850*/  LDL.LU R29, [R1+0x58] ;  /* 0x00005800011d7983 */ /* 0x000ee20000300800 */
[----:B------:R-:W-:-:S03]  /*22860*/  LEA R6, P6, R9, R2, 0x1 ;  /* 0x0000000209067211 */ /* 0x000fc600078c08ff */
[----:B------:R1:W-:Y:S02]  /*22870*/  @P5 STG.E.U16 desc[UR8][R4.64], R7 ;  /* 0x0000000704005986 */ /* 0x0003e4000c101508 */
[----:B-1----:R-:W-:-:S05]  /*22880*/  LEA.HI.X.SX32 R7, R9, R3, 0x1, P6 ;  /* 0x0000000309077211 */ /* 0x002fca00030f0eff */
[----:B------:R1:W-:Y:S02]  /*22890*/  @P2 STG.E.U16 desc[UR8][R6.64], R27 ;  /* 0x0000001b06002986 */ /* 0x0003e4000c101508 */
[----:B-1----:R-:W-:Y:S02]  /*228a0*/  PRMT R7, R27, 0x7632, R7 ;  /* 0x000076321b077816 */ /* 0x002fe40000000007 */
[----:B------:R-:W4:Y:S01]  /*228b0*/  LDL.LU R27, [R1+0x5c] ;  /* 0x00005c00011b7983 */ /* 0x000f220000300800 */
[----:B------:R-:W-:Y:S01]  /*228c0*/  VIADD R5, R28, 0x5b ;  /* 0x0000005b1c057836 */ /* 0x000fe20000000000 */
[CC--:B------:R-:W-:Y:S01]  /*228d0*/  LEA R4, P6, R11.reuse, R2.reuse, 0x1 ;  /* 0x000000020b047211 */ /* 0x0c0fe200078c08ff */
[----:B------:R-:W-:Y:S01]  /*228e0*/  VIADD R10, R11, UR41 ;  /* 0x000000290b0a7c36 */ /* 0x000fe20008000000 */
[----:B------:R-:W-:Y:S02]  /*228f0*/  ISETP.LT.AND P3, PT, R24, UR52, !P0 ;  /* 0x0000003418007c0c */ /* 0x000fe4000c761270 */
[----:B------:R-:W-:Y:S01]  /*22900*/  ISETP.LT.AND P2, PT, R5, UR46, !P0 ;  /* 0x0000002e05007c0c */ /* 0x000fe2000c741270 */
[----:B------:R-:W-:Y:S01]  /*22910*/  VIADD R8, R10, UR51 ;  /* 0x000000330a087c36 */ /* 0x000fe20008000000 */
[-C--:B------:R-:W-:Y:S01]  /*22920*/  LEA.HI.X.SX32 R5, R11, R3.reuse, 0x1, P6 ;  /* 0x000000030b057211 */ /* 0x080fe200030f0eff */
[----:B------:R-:W-:Y:S01]  /*22930*/  VIADD R24, R28, 0x5a ;  /* 0x0000005a1c187836 */ /* 0x000fe20000000000 */
[-C--:B------:R-:W-:Y:S01]  /*22940*/  LEA R6, P6, R10, R2.reuse, 0x1 ;  /* 0x000000020a067211 */ /* 0x080fe200078c08ff */
[----:B------:R-:W1:Y:S02]  /*22950*/  LDCU UR41, c[0x0][0x3b8] ;  /* 0x00007700ff2977ac */ /* 0x000e640008000800 */
[----:B------:R0:W-:Y:S01]  /*22960*/  @P1 STG.E.U16 desc[UR8][R4.64], R7 ;  /* 0x0000000704001986 */ /* 0x0001e2000c101508 */
[----:B------:R-:W-:Y:S01]  /*22970*/  VIADD R0, R8, UR49 ;  /* 0x0000003108007c36 */ /* 0x000fe20008000000 */
[----:B------:R-:W-:Y:S01]  /*22980*/  ISETP.LT.AND P5, PT, R24, UR48, !P0 ;  /* 0x0000003018007c0c */ /* 0x000fe2000c7a1270 */
[----:B------:R-:W1:Y:S01]  /*22990*/  LDCU UR52, c[0x0][0x39c] ;  /* 0x00007380ff3477ac */ /* 0x000e620008000800 */
[----:B------:R-:W1:Y:S01]  /*229a0*/  LDCU UR51, c[0x0][0x3b8] ;  /* 0x00007700ff3377ac */ /* 0x000e620008000800 */
[----:B------:R-:W1:Y:S01]  /*229b0*/  LDCU UR46, c[0x0][0x39c] ;  /* 0x00007380ff2e77ac */ /* 0x000e620008000800 */
[----:B0-----:R-:W-:Y:S01]  /*229c0*/  LEA.HI.X.SX32 R7, R10, R3, 0x1, P6 ;  /* 0x000000030a077211 */ /* 0x001fe200030f0eff */
[----:B------:R-:W-:Y:S01]  /*229d0*/  VIADD R5, R28, 0x5d ;  /* 0x0000005d1c057836 */ /* 0x000fe20000000000 */
[----:B------:R-:W-:Y:S01]  /*229e0*/  LEA R4, P6, R8, R2, 0x1 ;  /* 0x0000000208047211 */ /* 0x000fe200078c08ff */
[----:B------:R-:W-:Y:S01]  /*229f0*/  VIADD R9, R0, UR47 ;  /* 0x0000002f00097c36 */ /* 0x000fe20008000000 */
[----:B------:R-:W0:Y:S01]  /*22a00*/  LDCU UR49, c[0x0][0x3b8] ;  /* 0x00007700ff3177ac */ /* 0x000e220008000800 */
[----:B------:R1:W-:Y:S01]  /*22a10*/  @P3 STG.E.U16 desc[UR8][R6.64], R25 ;  /* 0x0000001906003986 */ /* 0x0003e2000c101508 */
[----:B------:R-:W-:-:S02]  /*22a20*/  ISETP.LT.AND P3, PT, R5, UR42, !P0 ;  /* 0x0000002a05007c0c */ /* 0x000fc4000c761270 */
[----:B------:R-:W-:Y:S01]  /*22a30*/  LEA.HI.X.SX32 R5, R8, R3, 0x1, P6 ;  /* 0x0000000308057211 */ /* 0x000fe200030f0eff */
[----:B------:R-:W-:Y:S01]  /*22a40*/  VIADD R24, R28, 0x5c ;  /* 0x0000005c1c187836 */ /* 0x000fe20000000000 */
[----:B------:R-:W0:Y:S01]  /*22a50*/  LDCU UR47, c[0x0][0x3b8] ;  /* 0x00007700ff2f77ac */ /* 0x000e220008000800 */
[----:B------:R-:W-:Y:S01]  /*22a60*/  VIADD R11, R9, UR45 ;  /* 0x0000002d090b7c36 */ /* 0x000fe20008000000 */
[----:B------:R-:W0:Y:S01]  /*22a70*/  LDCU UR48, c[0x0][0x39c] ;  /* 0x00007380ff3077ac */ /* 0x000e220008000800 */
[----:B-1----:R-:W-:Y:S01]  /*22a80*/  PRMT R7, R25, 0x7632, R7 ;  /* 0x0000763219077816 */ /* 0x002fe20000000007 */
[----:B------:R-:W1:Y:S01]  /*22a90*/  LDCU UR45, c[0x0][0x3b8] ;  /* 0x00007700ff2d77ac */ /* 0x000e620008000800 */
[----:B------:R-:W-:Y:S01]  /*22aa0*/  LEA R6, P6, R0, R2, 0x1 ;  /* 0x0000000200067211 */ /* 0x000fe200078c08ff */
[----:B------:R-:W4:Y:S01]  /*22ab0*/  LDL.LU R25, [R1+0x60] ;  /* 0x0000600001197983 */ /* 0x000f220000300800 */
[----:B------:R-:W0:Y:S03]  /*22ac0*/  LDCU UR42, c[0x0][0x39c] ;  /* 0x00007380ff2a77ac */ /* 0x000e260008000800 */
[----:B------:R1:W-:Y:S01]  /*22ad0*/  @P4 STG.E.U16 desc[UR8][R4.64], R7 ;  /* 0x0000000704004986 */ /* 0x0003e2000c101508 */
[----:B------:R-:W-:-:S02]  /*22ae0*/  ISETP.LT.AND P1, PT, R24, UR44, !P0 ;  /* 0x0000002c18007c0c */ /* 0x000fc4000c721270 */
[-C--:B-1----:R-:W-:Y:S01]  /*22af0*/  LEA.HI.X.SX32 R7, R0, R3.reuse, 0x1, P6 ;  /* 0x0000000300077211 */ /* 0x082fe200030f0eff */
[C---:B------:R-:W-:Y:S01]  /*22b00*/  VIADD R5, R28.reuse, 0x5f ;  /* 0x0000005f1c057836 */ /* 0x040fe20000000000 */
        /* <DEDUP_REMOVED lines=12> */
[----:B--2---:R2:W-:Y:S01]  /*22bd0*/  @P5 STG.E.U16 desc[UR8][R6.64], R26 ;  /* 0x0000001a06005986 */ /* 0x0045e2000c101508 */
[----:B------:R-:W-:Y:S01]  /*22be0*/  ISETP.LT.AND P5, PT, R5, UR53, !P0 ;  /* 0x0000003505007c0c */ /* 0x000fe2000c7a1270 */
[----:B------:R-:W0:Y:S01]  /*22bf0*/  LDCU UR53, c[0x0][0x39c] ;  /* 0x00007380ff3577ac */ /* 0x000e220008000800 */
[----:B------:R-:W-:-:S02]  /*22c00*/  LEA.HI.X.SX32 R5, R9, R3, 0x1, P6 ;  /* 0x0000000309057211 */ /* 0x000fc400030f0eff */
[----:B--2---:R-:W-:Y:S02]  /*22c10*/  PRMT R7, R26, 0x7632, R7 ;  /* 0x000076321a077816 */ /* 0x004fe40000000007 */
[----:B------:R-:W2:Y:S01]  /*22c20*/  LDL.LU R26, [R1+0x64] ;  /* 0x00006400011a7983 */ /* 0x000ea20000300800 */
[----:B------:R-:W-:-:S03]  /*22c30*/  LEA R6, P6, R11, R2, 0x1 ;  /* 0x000000020b067211 */ /* 0x000fc600078c08ff */
        /* <DEDUP_REMOVED lines=9> */
[----:B------:R-:W-:Y:S01]  /*22cd0*/  ISETP.LT.AND P2, PT, R24, UR76, !P0 ;  /* 0x0000004c18007c0c */ /* 0x000fe2000c741270 */
[----:B------:R-:W1:Y:S01]  /*22ce0*/  LDCU UR74, c[0x0][0x39c] ;  /* 0x00007380ff4a77ac */ /* 0x000e620008000800 */
[----:B0-----:R-:W-:Y:S02]  /*22cf0*/  PRMT R7, R29, 0x7632, R7 ;  /* 0x000076321d077816 */ /* 0x001fe40000000007 */
[----:B------:R-:W-:Y:S01]  /*22d00*/  LEA R6, P6, R8, R2, 0x1 ;  /* 0x0000000208067211 */ /* 0x000fe200078c08ff */
[----:B------:R-:W2:Y:S01]  /*22d10*/  LDL.LU R29, [R1+0x68] ;  /* 0x00006800011d7983 */ /* 0x000ea20000300800 */
[----:B------:R-:W-:Y:S01]  /*22d20*/  VIADD R11, R9, UR75 ;  /* 0x0000004b090b7c36 */ /* 0x000fe20008000000 */
[----:B------:R-:W0:Y:S02]  /*22d30*/  LDCU UR75, c[0x0][0x3b8] ;  /* 0x00007700ff4b77ac */ /* 0x000e240008000800 */
[----:B------:R1:W-:Y:S01]  /*22d40*/  @P3 STG.E.U16 desc[UR8][R4.64], R7 ;  /* 0x0000000704003986 */ /* 0x0003e2000c101508 */
[----:B------:R-:W-:Y:S01]  /*22d50*/  VIADD R24, R28, 0x62 ;  /* 0x000000621c187836 */ /* 0x000fe20000000000 */
[----:B------:R-:W0:Y:S01]  /*22d60*/  LDCU UR76, c[0x0][0x39c] ;  /* 0x00007380ff4c77ac */ /* 0x000e220008000800 */
[----:B-1----:R-:W-:-:S05]  /*22d70*/  LEA.HI.X.SX32 R7, R8, R3, 0x1, P6 ;  /* 0x0000000308077211 */ /* 0x002fca00030f0eff */
[----:B----4-:R1:W-:Y:S02]  /*22d80*/  @P4 STG.E.U16 desc[UR8][R6.64], R27 ;  /* 0x0000001b06004986 */ /* 0x0103e4000c101508 */
[----:B-1----:R-:W-:Y:S02]  /*22d90*/  PRMT R7, R27, 0x7632, R7 ;  /* 0x000076321b077816 */ /* 0x002fe40000000007 */
[----:B------:R-:W4:Y:S01]  /*22da0*/  LDL.LU R27, [R1+0x6c] ;  /* 0x00006c00011b7983 */ /* 0x000f220000300800 */
[----:B------:R-:W-:Y:S01]  /*22db0*/  VIADD R5, R28, 0x63 ;  /* 0x000000631c057836 */ /* 0x000fe20000000000 */
[----:B------:R-:W-:-:S04]  /*22dc0*/  LEA R4, P6, R0, R2, 0x1 ;  /* 0x0000000200047211 */ /* 0x000fc800078c08ff */
[----:B------:R-:W-:Y:S01]  /*22dd0*/  ISETP.LT.AND P4, PT, R5, UR70, !P0 ;  /* 0x0000004605007c0c */ /* 0x000fe2000c781270 */
[----:B------:R-:W-:Y:S01]  /*22de0*/  VIADD R10, R11, UR73 ;  /* 0x000000490b0a7c36 */ /* 0x000fe20008000000 */
[----:B------:R-:W-:Y:S01]  /*22df0*/  LEA.HI.X.SX32 R5, R0, R3, 0x1, P6 ;  /* 0x0000000300057211 */ /* 0x000fe200030f0eff */
[----:B------:R-:W1:Y:S01]  /*22e00*/  LDCU UR73, c[0x0][0x3b8] ;  /* 0x00007700ff4977ac */ /* 0x000e620008000800 */
[----:B------:R-:W-:-:S03]  /*22e10*/  LEA R6, P6, R9, R2, 0x1 ;  /* 0x0000000209067211 */ /* 0x000fc600078c08ff */
[----:B------:R0:W-:Y:S01]  /*22e20*/  @P5 STG.E.U16 desc[UR8][R4.64], R7 ;  /* 0x0000000704005986 */ /* 0x0001e2000c101508 */
[----:B------:R-:W-:Y:S01]  /*22e30*/  ISETP.LT.AND P3, PT, R24, UR72, !P0 ;  /* 0x0000004818007c0c */ /* 0x000fe2000c761270 */
[----:B------:R-:W1:Y:S01]  /*22e40*/  LDCU UR70, c[0x0][0x3b8] ;  /* 0x00007700ff4677ac */ /* 0x000e620008000800 */
        /* <DEDUP_REMOVED lines=14> */
[----:B------:R-:W-:-:S03]  /*22f30*/  LEA R6, P6, R10, R2, 0x1 ;  /* 0x000000020a067211 */ /* 0x000fc600078c08ff */
[----:B------:R0:W-:Y:S01]  /*22f40*/  @P1 STG.E.U16 desc[UR8][R4.64], R7 ;  /* 0x0000000704001986 */ /* 0x0001e2000c101508 */
[----:B------:R-:W-:Y:S01]  /*22f50*/  ISETP.LT.AND P5, PT, R24, UR68, !P0 ;  /* 0x0000004418007c0c */ /* 0x000fe2000c7a1270 */
[----:B------:R-:W-:Y:S01]  /*22f60*/  VIADD R9, R0, UR67 ;  /* 0x0000004300097c36 */ /* 0x000fe20008000000 */
[----:B------:R-:W1:Y:S01]  /*22f70*/  LDCU UR68, c[0x0][0x3b8] ;  /* 0x00007700ff4477ac */ /* 0x000e620008000800 */
[----:B0-----:R-:W-:Y:S01]  /*22f80*/  LEA.HI.X.SX32 R7, R10, R3, 0x1, P6 ;  /* 0x000000030a077211 */ /* 0x001fe200030f0eff */
[----:B------:R-:W-:Y:S01]  /*22f90*/  VIADD R5, R28, 0x67 ;  /* 0x000000671c057836 */ /* 0x000fe20000000000 */
[----:B------:R-:W-:Y:S01]  /*22fa0*/  LEA R4, P6, R8, R2, 0x1 ;  /* 0x0000000208047211 */ /* 0x000fe200078c08ff */
[----:B------:R-:W-:Y:S01]  /*22fb0*/  VIADD R12, R28, 0x66 ;  /* 0x000000661c0c7836 */ /* 0x000fe20000000000 */
[----:B------:R-:W0:Y:S01]  /*22fc0*/  LDCU UR67, c[0x0][0x3b8] ;  /* 0x00007700ff4377ac */ /* 0x000e220008000800 */
[----:B------:R1:W-:Y:S01]  /*22fd0*/  @P3 STG.E.U16 desc[UR8][R6.64], R13 ;  /* 0x0000000d06003986 */ /* 0x0003e2000c101508 */
[----:B------:R-:W-:-:S02]  /*22fe0*/  ISETP.LT.AND P3, PT, R5, UR57, !P0 ;  /* 0x0000003905007c0c */ /* 0x000fc4000c761270 */
[-C--:B------:R-:W-:Y:S01]  /*22ff0*/  LEA.HI.X.SX32 R5, R8, R3.reuse, 0x1, P6 ;  /* 0x0000000308057211 */ /* 0x080fe200030f0eff */
[----:B------:R-:W-:Y:S01]  /*23000*/  VIADD R11, R9, UR61 ;  /* 0x0000003d090b7c36 */ /* 0x000fe20008000000 */
[----:B------:R-:W-:Y:S01]  /*23010*/  ISETP.LT.AND P1, PT, R12, UR66, !P0 ;  /* 0x000000420c007c0c */ /* 0x000fe2000c721270 */
[----:B------:R-:W0:Y:S01]  /*23020*/  LDCU UR57, c[0x0][0x3b8] ;  /* 0x00007700ff3977ac */ /* 0x000e220008000800 */
[----:B-1----:R-:W-:Y:S02]  /*23030*/  PRMT R7, R13, 0x7632, R7 ;  /* 0x000076320d077816 */ /* 0x002fe40000000007 */
[-C--:B------:R-:W-:Y:S01]  /*23040*/  LEA R6, P6, R0, R2.reuse, 0x1 ;  /* 0x0000000200067211 */ /* 0x080fe200078c08ff */
[----:B------:R-:W-:Y:S01]  /*23050*/  VIADD R10, R11, UR65 ;  /* 0x000000410b0a7c36 */ /* 0x000fe20008000000 */
[----:B------:R-:W1:Y:S01]  /*23060*/  LDCU UR61, c[0x0][0x3b8] ;  /* 0x00007700ff3d77ac */ /* 0x000e620008000800 */
[----:B------:R0:W-:Y:S01]  /*23070*/  @P4 STG.E.U16 desc[UR8][R4.64], R7 ;  /* 0x0000000704004986 */ /* 0x0001e2000c101508 */
[----:B------:R-:W-:Y:S01]  /*23080*/  VIADD R12, R28, 0x68 ;  /* 0x000000681c0c7836 */ /* 0x000fe20000000000 */
[----:B------:R-:W1:Y:S01]  /*23090*/  LDCU UR66, c[0x0][0x3b8] ;  /* 0x00007700ff4277ac */ /* 0x000e620008000800 */
[----:B------:R-:W1:Y:S01]  /*230a0*/  LDCU UR65, c[0x0][0x3b8] ;  /* 0x00007700ff4177ac */ /* 0x000e620008000800 */
[----:B0-----:R-:W-:Y:S01]  /*230b0*/  LEA.HI.X.SX32 R7, R0, R3, 0x1, P6 ;  /* 0x0000000300077211 */ /* 0x001fe200030f0eff */
[----:B------:R-:W-:Y:S01]  /*230c0*/  VIADD R5, R28, 0x69 ;  /* 0x000000691c057836 */ /* 0x000fe20000000000 */
[----:B------:R-:W-:-:S03]  /*230d0*/  LEA R4, P6, R9, R2, 0x1 ;  /* 0x0000000209047211 */ /* 0x000fc600078c08ff */
[----:B------:R0:W-:Y:S01]  /*230e0*/  @P5 STG.E.U16 desc[UR8][R6.64], R14 ;  /* 0x0000000e06005986 */ /* 0x0001e2000c101508 */
[----:B------:R-:W-:Y:S01]  /*230f0*/  ISETP.LT.AND P5, PT, R5, UR60, !P0 ;  /* 0x0000003c05007c0c */ /* 0x000fe2000c7a1270 */
[----:B------:R-:W-:Y:S01]  /*23100*/  VIADD R8, R10, UR63 ;  /* 0x0000003f0a087c36 */ /* 0x000fe20008000000 */
[-C--:B------:R-:W-:Y:S01]  /*23110*/  LEA.HI.X.SX32 R5, R9, R3.reuse, 0x1, P6 ;  /* 0x0000000309057211 */ /* 0x080fe200030f0eff */
[----:B------:R-:W1:Y:S01]  /*23120*/  LDCU UR63, c[0x0][0x3b8] ;  /* 0x00007700ff3f77ac */ /* 0x000e620008000800 */
[----:B------:R-:W-:Y:S01]  /*23130*/  ISETP.LT.AND P4, PT, R12, UR59, !P0 ;  /* 0x0000003b0c007c0c */ /* 0x000fe2000c781270 */
[----:B------:R-:W1:Y:S01]  /*23140*/  LDCU UR60, c[0x0][0x3b8] ;  /* 0x00007700ff3c77ac */ /* 0x000e620008000800 */
[----:B0-----:R-:W-:Y:S02]  /*23150*/  PRMT R7, R14, 0x7632, R7 ;  /* 0x000076320e077816 */ /* 0x001fe40000000007 */
[CC--:B------:R-:W-:Y:S01]  /*23160*/  LEA R6, P6, R11.reuse, R2.reuse, 0x1 ;  /* 0x000000020b067211 */ /* 0x0c0fe200078c08ff */
[----:B------:R-:W-:Y:S01]  /*23170*/  VIADD R0, R8, UR62 ;  /* 0x0000003e08007c36 */ /* 0x000fe20008000000 */
[----:B------:R-:W0:Y:S01]  /*23180*/  LDCU UR59, c[0x0][0x3b8] ;  /* 0x00007700ff3b77ac */ /* 0x000e220008000800 */
[----:B------:R1:W-:Y:S01]  /*23190*/  @P2 STG.E.U16 desc[UR8][R4.64], R7 ;  /* 0x0000000704002986 */ /* 0x0003e2000c101508 */
[C---:B------:R-:W-:Y:S01]  /*231a0*/  VIADD R12, R28.reuse, 0x6a ;  /* 0x0000006a1c0c7836 */ /* 0x040fe20000000000 */
        /* <DEDUP_REMOVED lines=63> */
[-C--:B------:R-:W-:Y:S01]  /*235a0*/  LEA R6, P6, R0, R2.reuse, 0x1 ;  /* 0x0000000200067211 */ /* 0x080fe200078c08ff */
[----:B------:R-:W-:Y:S01]  /*235b0*/  VIADD R10, R11, UR10 ;  /* 0x0000000a0b0a7c36 */ /* 0x000fe20008000000 */
[----:B------:R-:W0:Y:S01]  /*235c0*/  LDCU UR13, c[0x0][0x3b8] ;  /* 0x00007700ff0d77ac */ /* 0x000e220008000800 */
[----:B------:R1:W-:Y:S01]  /*235d0*/  @P4 STG.E.U16 desc[UR8][R4.64], R7 ;  /* 0x0000000704004986 */ /* 0x0003e2000c101508 */
[----:B------:R-:W-:Y:S01]  /*235e0*/  VIADD R12, R28, 0x72 ;  /* 0x000000721c0c7836 */ /* 0x000fe20000000000 */
        /* <DEDUP_REMOVED lines=12> */
[CC--:B------:R-:W-:Y:S01]  /*236b0*/  LEA R6, P6, R11.reuse, R2.reuse, 0x1 ;  /* 0x000000020b067211 */ /* 0x0c0fe200078c08ff */
[----:B------:R-:W-:Y:S01]  /*236c0*/  VIADD R0, R8, UR23 ;  /* 0x0000001708007c36 */ /* 0x000fe20008000000 */
[----:B------:R-:W1:Y:S01]  /*236d0*/  LDCU UR26, c[0x0][0x3b8] ;  /* 0x00007700ff1a77ac */ /* 0x000e620008000800 */
[----:B------:R0:W-:Y:S01]  /*236e0*/  @P2 STG.E.U16 desc[UR8][R4.64], R7 ;  /* 0x0000000704002986 */ /* 0x0001e2000c101508 */
[C---:B------:R-:W-:Y:S01]  /*236f0*/  VIADD R12, R28.reuse, 0x74 ;  /* 0x000000741c0c7836 */ /* 0x040fe20000000000 */
        /* <DEDUP_REMOVED lines=13> */
[----:B------:R-:W-:Y:S01]  /*237d0*/  VIADD R12, R28, 0x76 ;  /* 0x000000761c0c7836 */ /* 0x000fe20000000000 */
[----:B------:R-:W0:Y:S01]  /*237e0*/  LDCU UR25, c[0x0][0x3b8] ;  /* 0x00007700ff1977ac */ /* 0x000e220008000800 */
[----:B------:R1:W-:Y:S02]  /*237f0*/  @P3 STG.E.U16 desc[UR8][R4.64], R7 ;  /* 0x0000000704003986 */ /* 0x0003e4000c101508 */
        /* <DEDUP_REMOVED lines=12> */
[C---:B------:R-:W-:Y:S01]  /*238c0*/  VIADD R12, R28.reuse, 0x78 ;  /* 0x000000781c0c7836 */ /* 0x040fe20000000000 */
[----:B------:R-:W1:Y:S01]  /*238d0*/  LDCU UR32, c[0x0][0x3b8] ;  /* 0x00007700ff2077ac */ /* 0x000e620008000800 */
[----:B------:R0:W-:Y:S01]  /*238e0*/  @P5 STG.E.U16 desc[UR8][R4.64], R7 ;  /* 0x0000000704005986 */ /* 0x0001e2000c101508 */
[----:B------:R-:W-:Y:S01]  /*238f0*/  VIADD R10, R11, UR31 ;  /* 0x0000001f0b0a7c36 */ /* 0x000fe20008000000 */
[----:B0-----:R-:W-:Y:S01]  /*23900*/  LEA.HI.X.SX32 R7, R9, R3, 0x1, P6 ;  /* 0x0000000309077211 */ /* 0x001fe200030f0eff */
[----:B------:R-:W-:Y:S01]  /*23910*/  VIADD R5, R28, 0x79 ;  /* 0x000000791c057836 */ /* 0x000fe20000000000 */
[----:B------:R-:W-:Y:S01]  /*23920*/  ISETP.LT.AND P5, PT, R12, UR34, !P0 ;  /* 0x000000220c007c0c */ /* 0x000fe2000c7a1270 */
[----:B------:R-:W-:Y:S01]  /*23930*/  VIADD R8, R10, UR27 ;  /* 0x0000001b0a087c36 */ /* 0x000fe20008000000 */
[----:B------:R-:W-:Y:S01]  /*23940*/  PRMT R9, R22, 0x7632, R9 ;  /* 0x0000763216097816 */ /* 0x000fe20000000009 */
[----:B------:R0:W-:Y:S01]  /*23950*/  @P2 STG.E.U16 desc[UR8][R6.64], R22 ;  /* 0x0000001606002986 */ /* 0x0001e2000c101508 */
[----:B------:R-:W1:Y:S01]  /*23960*/  LDCU UR31, c[0x0][0x3b8] ;  /* 0x00007700ff1f77ac */ /* 0x000e620008000800 */
[----:B------:R-:W1:Y:S01]  /*23970*/  LDCU UR27, c[0x0][0x3b8] ;  /* 0x00007700ff1b77ac */ /* 0x000e620008000800 */
[----:B------:R-:W1:Y:S01]  /*23980*/  LDCU UR34, c[0x0][0x3b8] ;  /* 0x00007700ff2277ac */ /* 0x000e620008000800 */
[----:B0-----:R-:W-:-:S04]  /*23990*/  LEA R6, P6, R11, R2, 0x1 ;  /* 0x000000020b067211 */ /* 0x001fc800078c08ff */
[----:B------:R-:W-:Y:S02]  /*239a0*/  LEA.HI.X.SX32 R7, R11, R3, 0x1, P6 ;  /* 0x000000030b077211 */ /* 0x000fe400030f0eff */
[----:B------:R-:W-:Y:S01]  /*239b0*/  LEA R12, P6, R10, R2, 0x1 ;  /* 0x000000020a0c7211 */ /* 0x000fe200078c08ff */
[----:B------:R-:W-:-:S03]  /*239c0*/  VIADD R11, R28, 0x7a ;  /* 0x0000007a1c0b7836 */ /* 0x000fc60000000000 */
[-C--:B------:R-:W-:Y:S01]  /*239d0*/  LEA.HI.X.SX32 R13, R10, R3.reuse, 0x1, P6 ;  /* 0x000000030a0d7211 */ /* 0x080fe200030f0eff */
[C---:B------:R-:W-:Y:S01]  /*239e0*/  VIADD R0, R8.reuse, UR33 ;  /* 0x0000002108007c36 */ /* 0x040fe20008000000 */
[-C--:B------:R-:W-:Y:S01]  /*239f0*/  LEA R10, P6, R8, R2.reuse, 0x1 ;  /* 0x00000002080a7211 */ /* 0x080fe200078c08ff */
[----:B------:R0:W-:Y:S01]  /*23a00*/  @P1 STG.E.U16 desc[UR8][R6.64], R9 ;  /* 0x0000000906001986 */ /* 0x0001e2000c101508 */
[----:B------:R-:W-:Y:S01]  /*23a10*/  ISETP.LT.AND P1, PT, R11, UR38, !P0 ;  /* 0x000000260b007c0c */ /* 0x000fe2000c721270 */
[----:B------:R-:W-:Y:S01]  /*23a20*/  VIADD R4, R0, UR35 ;  /* 0x0000002300047c36 */ /* 0x000fe20008000000 */
[----:B------:R-:W-:Y:S01]  /*23a30*/  LEA.HI.X.SX32 R11, R8, R3, 0x1, P6 ;  /* 0x00000003080b7211 */ /* 0x000fe200030f0eff */
[----:B------:R1:W-:Y:S01]  /*23a40*/  @P3 STG.E.U16 desc[UR8][R12.64], R23 ;  /* 0x000000170c003986 */ /* 0x0003e2000c101508 */
[----:B------:R-:W-:Y:S01]  /*23a50*/  LEA R8, P6, R0, R2, 0x1 ;  /* 0x0000000200087211 */ /* 0x000fe200078c08ff */
[----:B------:R-:W2:Y:S01]  /*23a60*/  LDCU UR33, c[0x0][0x3b8] ;  /* 0x00007700ff2177ac */ /* 0x000ea20008000800 */
[----:B------:R-:W-:-:S02]  /*23a70*/  ISETP.LT.AND P2, PT, R5, UR36, !P0 ;  /* 0x0000002405007c0c */ /* 0x000fc4000c741270 */
[----:B0-----:R-:W-:Y:S01]  /*23a80*/  PRMT R9, R23, 0x7632, R9 ;  /* 0x0000763217097816 */ /* 0x001fe20000000009 */
[----:B------:R-:W-:Y:S01]  /*23a90*/  VIADD R5, R4, UR37 ;  /* 0x0000002504057c36 */ /* 0x000fe20008000000 */
[----:B------:R-:W0:Y:S03]  /*23aa0*/  LDCU UR35, c[0x0][0x3b8] ;  /* 0x00007700ff2377ac */ /* 0x000e260008000800 */
[----:B------:R2:W-:Y:S01]  /*23ab0*/  @P4 STG.E.U16 desc[UR8][R10.64], R9 ;  /* 0x000000090a004986 */ /* 0x0005e2000c101508 */
[C---:B------:R-:W-:Y:S01]  /*23ac0*/  VIADD R7, R28.reuse, 0x7b ;  /* 0x0000007b1c077836 */ /* 0x040fe20000000000 */
[----:B------:R-:W0:Y:S01]  /*23ad0*/  LDCU UR36, c[0x0][0x3b8] ;  /* 0x00007700ff2477ac */ /* 0x000e220008000800 */
[----:B------:R-:W-:Y:S02]  /*23ae0*/  VIADD R6, R5, UR39 ;  /* 0x0000002705067c36 */ /* 0x000fe40008000000 */
[----:B-1----:R-:W-:Y:S01]  /*23af0*/  VIADD R12, R28, 0x7c ;  /* 0x0000007c1c0c7836 */ /* 0x002fe20000000000 */
[----:B------:R-:W1:Y:S01]  /*23b00*/  LDCU UR37, c[0x0][0x3b8] ;  /* 0x00007700ff2577ac */ /* 0x000e620008000800 */
[----:B------:R-:W0:Y:S01]  /*23b10*/  LDCU UR38, c[0x0][0x3b8] ;  /* 0x00007700ff2677ac */ /* 0x000e220008000800 */
[-C--:B--2---:R-:W-:Y:S01]  /*23b20*/  LEA.HI.X.SX32 R9, R0, R3.reuse, 0x1, P6 ;  /* 0x0000000300097211 */ /* 0x084fe200030f0eff */
[----:B------:R-:W-:Y:S01]  /*23b30*/  VIADD R11, R28, 0x7d ;  /* 0x0000007d1c0b7836 */ /* 0x000fe20000000000 */
[C---:B------:R-:W-:Y:S01]  /*23b40*/  LEA R10, P6, R4.reuse, R2, 0x1 ;  /* 0x00000002040a7211 */ /* 0x040fe200078c08ff */
[----:B------:R-:W2:Y:S02]  /*23b50*/  LDCU UR39, c[0x0][0x3b8] ;  /* 0x00007700ff2777ac */ /* 0x000ea40008000800 */
[----:B------:R0:W-:Y:S01]  /*23b60*/  @P5 STG.E.U16 desc[UR8][R8.64], R25 ;  /* 0x0000001908005986 */ /* 0x0001e2000c101508 */
[----:B------:R-:W-:Y:S01]  /*23b70*/  ISETP.LT.AND P5, PT, R11, UR50, !P0 ;  /* 0x000000320b007c0c */ /* 0x000fe2000c7a1270 */
[----:B------:R-:W1:Y:S01]  /*23b80*/  LDCU UR50, c[0x0][0x3b8] ;  /* 0x00007700ff3277ac */ /* 0x000e620008000800 */
[----:B------:R-:W-:-:S02]  /*23b90*/  LEA.HI.X.SX32 R11, R4, R3, 0x1, P6 ;  /* 0x00000003040b7211 */ /* 0x000fc400030f0eff */
[-C--:B------:R-:W-:Y:S02]  /*23ba0*/  LEA R4, P6, R5, R2.reuse, 0x1 ;  /* 0x0000000205047211 */ /* 0x080fe400078c08ff */
[----:B------:R-:W-:Y:S02]  /*23bb0*/  ISETP.LT.AND P3, PT, R7, UR40, !P0 ;  /* 0x0000002807007c0c */ /* 0x000fe4000c761270 */
[----:B0-----:R-:W-:Y:S01]  /*23bc0*/  PRMT R9, R25, 0x7632, R9 ;  /* 0x0000763219097816 */ /* 0x001fe20000000009 */
[----:B------:R-:W-:Y:S01]  /*23bd0*/  VIADD R7, R6, UR41 ;  /* 0x0000002906077c36 */ /* 0x000fe20008000000 */
[----:B------:R-:W-:Y:S01]  /*23be0*/  LEA.HI.X.SX32 R5, R5, R3, 0x1, P6 ;  /* 0x0000000305057211 */ /* 0x000fe200030f0eff */
[----:B------:R-:W0:Y:S02]  /*23bf0*/  LDCU UR40, c[0x0][0x3b8] ;  /* 0x00007700ff2877ac */ /* 0x000e240008000800 */
[----:B------:R1:W-:Y:S01]  /*23c00*/  @P2 STG.E.U16 desc[UR8][R10.64], R9 ;  /* 0x000000090a002986 */ /* 0x0003e2000c101508 */
[----:B------:R-:W-:Y:S01]  /*23c10*/  ISETP.LT.AND P4, PT, R12, UR52, !P0 ;  /* 0x000000340c007c0c */ /* 0x000fe2000c781270 */
[----:B------:R-:W-:Y:S01]  /*23c20*/  VIADD R0, R7, UR51 ;  /* 0x0000003307007c36 */ /* 0x000fe20008000000 */
[----:B------:R-:W0:Y:S01]  /*23c30*/  LDCU UR41, c[0x0][0x3b8] ;  /* 0x00007700ff2977ac */ /* 0x000e220008000800 */
[----:B------:R0:W-:Y:S01]  /*23c40*/  @P1 STG.E.U16 desc[UR8][R4.64], R26 ;  /* 0x0000001a04001986 */ /* 0x0001e2000c101508 */
[----:B-1----:R-:W-:Y:S01]  /*23c50*/  VIADD R11, R28, 0x7f ;  /* 0x0000007f1c0b7836 */ /* 0x002fe20000000000 */
[----:B------:R-:W-:Y:S01]  /*23c60*/  LEA R10, P6, R6, R2, 0x1 ;  /* 0x00000002060a7211 */ /* 0x000fe200078c08ff */
[----:B------:R-:W-:Y:S01]  /*23c70*/  VIADD R8, R0, UR49 ;  /* 0x0000003100087c36 */ /* 0x000fe20008000000 */
[----:B------:R-:W1:Y:S02]  /*23c80*/  LDCU UR52, c[0x0][0x3b8] ;  /* 0x00007700ff3477ac */ /* 0x000e640008000800 */
[----:B------:R-:W-:-:S02]  /*23c90*/  ISETP.LT.AND P1, PT, R11, UR46, !P0 ;  /* 0x0000002e0b007c0c */ /* 0x000fc4000c721270 */
[-C--:B------:R-:W-:Y:S01]  /*23ca0*/  LEA.HI.X.SX32 R11, R6, R3.reuse, 0x1, P6 ;  /* 0x00000003060b7211 */ /* 0x080fe200030f0eff */
[----:B------:R-:W-:Y:S01]  /*23cb0*/  VIADD R12, R28, 0x7e ;  /* 0x0000007e1c0c7836 */ /* 0x000fe20000000000 */
[C---:B------:R-:W-:Y:S01]  /*23cc0*/  LEA R6, P6, R7.reuse, R2, 0x1 ;  /* 0x0000000207067211 */ /* 0x040fe200078c08ff */
[----:B------:R-:W1:Y:S01]  /*23cd0*/  LDCU UR51, c[0x0][0x3b8] ;  /* 0x00007700ff3377ac */ /* 0x000e620008000800 */
[----:B0-----:R-:W-:Y:S01]  /*23ce0*/  PRMT R5, R26, 0x7632, R5 ;  /* 0x000076321a057816 */ /* 0x001fe20000000005 */
[----:B------:R-:W-:Y:S01]  /*23cf0*/  VIADD R9, R8, UR47 ;  /* 0x0000002f08097c36 */ /* 0x000fe20008000000 */
[----:B------:R-:W-:Y:S01]  /*23d00*/  LEA.HI.X.SX32 R7, R7, R3, 0x1, P6 ;  /* 0x0000000307077211 */ /* 0x000fe200030f0eff */
[----:B------:R-:W0:Y:S02]  /*23d10*/  LDCU UR49, c[0x0][0x3b8] ;  /* 0x00007700ff3177ac */ /* 0x000e240008000800 */
[----:B------:R1:W-:Y:S01]  /*23d20*/  @P3 STG.E.U16 desc[UR8][R10.64], R5 ;  /* 0x000000050a003986 */ /* 0x0003e2000c101508 */
[----:B------:R-:W-:Y:S01]  /*23d30*/  VIADD R4, R9, UR45 ;  /* 0x0000002d09047c36 */ /* 0x000fe20008000000 */
[----:B------:R-:W-:Y:S01]  /*23d40*/  ISETP.LT.AND P2, PT, R12, UR48, !P0 ;  /* 0x000000300c007c0c */ /* 0x000fe2000c741270 */
[----:B------:R-:W0:Y:S01]  /*23d50*/  LDCU UR47, c[0x0][0x3b8] ;  /* 0x00007700ff2f77ac */ /* 0x000e220008000800 */
[----:B------:R2:W-:Y:S01]  /*23d60*/  @P4 STG.E.U16 desc[UR8][R6.64], R29 ;  /* 0x0000001d06004986 */ /* 0x0005e2000c101508 */
[----:B------:R-:W-:-:S02]  /*23d70*/  VIADD R12, R28, 0x80 ;  /* 0x000000801c0c7836 */ /* 0x000fc40000000000 */
[----:B------:R-:W-:Y:S01]  /*23d80*/  VIADD R25, R4, UR43 ;  /* 0x0000002b04197c36 */ /* 0x000fe20008000000 */
[----:B------:R-:W0:Y:S01]  /*23d90*/  LDCU UR48, c[0x0][0x3b8] ;  /* 0x00007700ff3077ac */ /* 0x000e220008000800 */
[----:B-1----:R-:W-:Y:S01]  /*23da0*/  VIADD R5, R28, 0x81 ;  /* 0x000000811c057836 */ /* 0x002fe20000000000 */
[----:B------:R-:W1:Y:S01]  /*23db0*/  LDCU UR46, c[0x0][0x3b8] ;  /* 0x00007700ff2e77ac */ /* 0x000e620008000800 */
[CC--:B--2---:R-:W-:Y:S01]  /*23dc0*/  LEA R6, P6, R0.reuse, R2.reuse, 0x1 ;  /* 0x0000000200067211 */ /* 0x0c4fe200078c08ff */
[----:B------:R-:W2:Y:S02]  /*23dd0*/  LDCU UR45, c[0x0][0x3b8] ;  /* 0x00007700ff2d77ac */ /* 0x000ea40008000800 */
[----:B------:R-:W-:Y:S02]  /*23de0*/  ISETP.LT.AND P4, PT, R5, UR42, !P0 ;  /* 0x0000002a05007c0c */ /* 0x000fe4000c781270 */
[-C--:B------:R-:W-:Y:S02]  /*23df0*/  LEA.HI.X.SX32 R7, R0, R3.reuse, 0x1, P6 ;  /* 0x0000000300077211 */ /* 0x080fe400030f0eff */
[----:B------:R-:W-:Y:S01]  /*23e00*/  ISETP.LT.AND P3, PT, R12, UR44, !P0 ;  /* 0x0000002c0c007c0c */ /* 0x000fe2000c761270 */
[----:B------:R-:W-:Y:S01]  /*23e10*/  STL [R1+0x1bc], R25 ;  /* 0x0001bc1901007387 */ /* 0x000fe20000100800 */
[----:B------:R-:W-:Y:S01]  /*23e20*/  LEA R10, P6, R8, R2, 0x1 ;  /* 0x00000002080a7211 */ /* 0x000fe200078c08ff */
[----:B------:R-:W-:Y:S01]  /*23e30*/  VIADD R12, R25, UR56 ;  /* 0x00000038190c7c36 */ /* 0x000fe20008000000 */
[----:B------:R-:W-:Y:S01]  /*23e40*/  PRMT R5, R29, 0x7632, R5 ;  /* 0x000076321d057816 */ /* 0x000fe20000000005 */
[----:B------:R-:W-:Y:S01]  /*23e50*/  VIADD R0, R28, 0x82 ;  /* 0x000000821c007836 */ /* 0x000fe20000000000 */
[----:B------:R-:W-:Y:S01]  /*23e60*/  LEA.HI.X.SX32 R11, R8, R3, 0x1, P6 ;  /* 0x00000003080b7211 */ /* 0x000fe200030f0eff */
[----:B------:R-:W0:Y:S01]  /*23e70*/  LDCU UR44, c[0x0][0x3b8] ;  /* 0x00007700ff2c77ac */ /* 0x000e220008000800 */
[----:B------:R1:W-:Y:S01]  /*23e80*/  STL [R1+0x1b8], R12 ;  /* 0x0001b80c01007387 */ /* 0x0003e20000100800 */
[----:B------:R-:W0:Y:S03]  /*23e90*/  LDCU UR43, c[0x0][0x3b8] ;  /* 0x00007700ff2b77ac */ /* 0x000e260008000800 */
[----:B------:R2:W-:Y:S01]  /*23ea0*/  @P5 STG.E.U16 desc[UR8][R6.64], R5 ;  /* 0x0000000506005986 */ /* 0x0005e2000c101508 */
[----:B------:R-:W-:Y:S01]  /*23eb0*/  ISETP.LT.AND P5, PT, R0, UR55, !P0 ;  /* 0x0000003700007c0c */ /* 0x000fe2000c7a1270 */
[----:B------:R-:W-:Y:S01]  /*23ec0*/  VIADD R0, R28, 0x83 ;  /* 0x000000831c007836 */ /* 0x000fe20000000000 */
[----:B------:R-:W0:Y:S01]  /*23ed0*/  LDCU UR42, c[0x0][0x3b8] ;  /* 0x00007700ff2a77ac */ /* 0x000e220008000800 */
[----:B----4-:R4:W-:Y:S01]  /*23ee0*/  @P2 STG.E.U16 desc[UR8][R10.64], R27 ;  /* 0x0000001b0a002986 */ /* 0x0109e2000c101508 */
[----:B-1----:R-:W-:-:S02]  /*23ef0*/  VIADD R12, R12, UR54 ;  /* 0x000000360c0c7c36 */ /* 0x002fc40008000000 */
[----:B------:R-:W-:Y:S01]  /*23f00*/  ISETP.LT.AND P6, PT, R0, UR53, !P0 ;  /* 0x0000003500007c0c */ /* 0x000fe2000c7c1270 */
[----:B------:R-:W-:Y:S01]  /*23f10*/  VIADD R0, R28, 0x84 ;  /* 0x000000841c007836 */ /* 0x000fe20000000000 */
[----:B------:R-:W1:Y:S01]  /*23f20*/  LDCU UR56, c[0x0][0x3b8] ;  /* 0x00007700ff3877ac */ /* 0x000e620008000800 */
[----:B---3--:R-:W-:Y:S01]  /*23f30*/  VIADD R8, R12, UR6 ;  /* 0x000000060c087c36 */ /* 0x008fe20008000000 */
[-C--:B--2---:R-:W-:Y:S02]  /*23f40*/  LEA R6, P2, R9, R2.reuse, 0x1 ;  /* 0x0000000209067211 */ /* 0x084fe400078408ff */
[----:B------:R-:W-:Y:S01]  /*23f50*/  PRMT R5, R27, 0x7632, R5 ;  /* 0x000076321b057816 */ /* 0x000fe20000000005 */
[----:B------:R-:W-:Y:S01]  /*23f60*/  STL [R1+0x1b4], R12 ;  /* 0x0001b40c01007387 */ /* 0x000fe20000100800 */
[-C--:B------:R-:W-:Y:S01]  /*23f70*/  LEA.HI.X.SX32 R7, R9, R3.reuse, 0x1, P2 ;  /* 0x0000000309077211 */ /* 0x080fe200010f0eff */
[----:B------:R-:W2:Y:S02]  /*23f80*/  LDCU UR55, c[0x0][0x3b8] ;  /* 0x00007700ff3777ac */ /* 0x000ea40008000800 */
[----:B------:R3:W-:Y:S01]  /*23f90*/  STL [R1+0x1b0], R8 ;  /* 0x0001b00801007387 */ /* 0x0007e20000100800 */
[----:B------:R-:W-:Y:S01]  /*23fa0*/  ISETP.LT.AND P2, PT, R0, UR76, !P0 ;  /* 0x0000004c00007c0c */ /* 0x000fe2000c741270 */
[----:B------:R-:W-:Y:S01]  /*23fb0*/  VIADD R0, R28, 0x85 ;  /* 0x000000851c007836 */ /* 0x000fe20000000000 */
[----:B------:R-:W0:Y:S01]  /*23fc0*/  LDCU UR54, c[0x0][0x3b8] ;  /* 0x00007700ff3677ac */ /* 0x000e220008000800 */
[----:B------:R-:W-:Y:S01]  /*23fd0*/  @P1 STG.E.U16 desc[UR8][R6.64], R5 ;  /* 0x0000000506001986 */ /* 0x000fe2000c101508 */
[----:B----4-:R-:W-:Y:S01]  /*23fe0*/  LEA R10, P1, R4, R2, 0x1 ;  /* 0x00000002040a7211 */ /* 0x010fe200078208ff */
[----:B------:R-:W4:Y:S01]  /*23ff0*/  LDCU UR53, c[0x0][0x3b8] ;  /* 0x00007700ff3577ac */ /* 0x000f220008000800 */
[----:B---3--:R-:W-:Y:S01]  /*24000*/  VIADD R8, R8, UR75 ;  /* 0x0000004b08087c36 */ /* 0x008fe20008000000 */
[----:B------:R3:W-:Y:S01]  /*24010*/  STL [R1+0xf40], R2 ;  /* 0x000f400201007387 */ /* 0x0007e20000100800 */
[----:B------:R-:W-:Y:S01]  /*24020*/  LEA.HI.X.SX32 R11, R4, R3, 0x1, P1 ;  /* 0x00000003040b7211 */ /* 0x000fe200008f0eff */
[----:B------:R-:W0:Y:S01]  /*24030*/  LDCU UR6, c[0x0][0x3b8] ;  /* 0x00007700ff0677ac */ /* 0x000e220008000800 */
[----:B------:R-:W-:Y:S01]  /*24040*/  ISETP.LT.AND P1, PT, R0, UR74, !P0 ;  /* 0x0000004a00007c0c */ /* 0x000fe2000c721270 */
[----:B------:R-:W-:Y:S01]  /*24050*/  STL [R1+0xf44], R28 ;  /* 0x000f441c01007387 */ /* 0x000fe20000100800 */
[----:B------:R-:W0:Y:S01]  /*24060*/  LDCU UR76, c[0x0][0x3b8] ;  /* 0x00007700ff4c77ac */ /* 0x000e220008000800 */
[----:B---3--:R-:W-:-:S02]  /*24070*/  VIADD R2, R8, UR73 ;  /* 0x0000004908027c36 */ /* 0x008fc40008000000 */
[----:B------:R-:W-:Y:S01]  /*24080*/  STL [R1+0xf48], R3 ;  /* 0x000f480301007387 */ /* 0x000fe20000100800 */
[----:B------:R-:W3:Y:S01]  /*24090*/  LDCU UR75, c[0x0][0x3b8] ;  /* 0x00007700ff4b77ac */ /* 0x000ee20008000800 */
[----:B------:R-:W-:Y:S02]  /*240a0*/  VIADD R0, R2, UR72 ;  /* 0x0000004802007c36 */ /* 0x000fe40008000000 */
[----:B------:R-:W-:Y:S01]  /*240b0*/  STL [R1+0x1ac], R8 ;  /* 0x0001ac0801007387 */ /* 0x000fe20000100800 */
[----:B------:R-:W0:Y:S03]  /*240c0*/  LDCU UR74, c[0x0][0x3b8] ;  /* 0x00007700ff4a77ac */ /* 0x000e260008000800 */
[----:B------:R-:W-:Y:S01]  /*240d0*/  STL.64 [R1+0x1c0], R10 ;  /* 0x0001c00a01007387 */ /* 0x000fe20000100a00 */
[----:B------:R-:W0:Y:S03]  /*240e0*/  LDCU UR73, c[0x0][0x3b8] ;  /* 0x00007700ff4977ac */ /* 0x000e260008000800 */
[----:B------:R-:W-:Y:S01]  /*240f0*/  STL [R1+0x1a8], R2 ;  /* 0x0001a80201007387 */ /* 0x000fe20000100800 */
[----:B------:R-:W0:Y:S03]  /*24100*/  LDCU UR72, c[0x0][0x3b8] ;  /* 0x00007700ff4877ac */ /* 0x000e260008000800 */
[----:B------:R1:W-:Y:S02]  /*24110*/  STL [R1+0x1a4], R0 ;  /* 0x0001a40001007387 */ /* 0x0003e40000100800 */
[----:B-1----:R-:W-:Y:S01]  /*24120*/  VIADD R0, R0, UR71 ;  /* 0x0000004700007c36 */ /* 0x002fe20008000000 */
[----:B------:R-:W1:Y:S04]  /*24130*/  LDCU UR71, c[0x0][0x3b8] ;  /* 0x00007700ff4777ac */ /* 0x000e680008000800 */
[----:B------:R0:W-:Y:S02]  /*24140*/  STL [R1+0x1a0], R0 ;  /* 0x0001a00001007387 */ /* 0x0001e40000100800 */
[----:B0-----:R-:W-:Y:S01]  /*24150*/  VIADD R0, R0, UR70 ;  /* 0x0000004600007c36 */ /* 0x001fe20008000000 */
[----:B------:R-:W0:Y:S04]  /*24160*/  LDCU UR70, c[0x0][0x3b8] ;  /* 0x00007700ff4677ac */ /* 0x000e280008000800 */
        /* <DEDUP_REMOVED lines=20> */
[----:B------:R-:W1:Y:S03]  /*242b0*/  LDCU UR65, c[0x0][0x3b8] ;  /* 0x00007700ff4177ac */ /* 0x000e660008000800 */
[----:B------:R-:W-:Y:S01]  /*242c0*/  VIADD R25, R0, UR57 ;  /* 0x0000003900197c36 */ /* 0x000fe20008000000 */
[----:B------:R0:W-:Y:S01]  /*242d0*/  STL [R1+0x180], R0 ;  /* 0x0001800001007387 */ /* 0x0001e20000100800 */
[----:B------:R-:W1:Y:S02]  /*242e0*/  LDCU UR57, c[0x0][0x3b8] ;  /* 0x00007700ff3977ac */ /* 0x000e640008000800 */
        /* <DEDUP_REMOVED lines=37> */
[----:B------:R-:W0:Y:S03]  /*24540*/  LDCU UR18, c[0x0][0x3b8] ;  /* 0x00007700ff1277ac */ /* 0x000e260008000800 */
[----:B------:R-:W-:Y:S01]  /*24550*/  VIADD R28, R0, UR77 ;  /* 0x0000004d001c7c36 */ /* 0x000fe20008000000 */
[----:B------:R1:W-:Y:S01]  /*24560*/  STL [R1+0x148], R0 ;  /* 0x0001480001007387 */ /* 0x0003e20000100800 */
[----:B------:R-:W0:Y:S02]  /*24570*/  LDCU UR77, c[0x0][0x3b8] ;  /* 0x00007700ff4d77ac */ /* 0x000e240008000800 */
        /* <DEDUP_REMOVED lines=116> */
[----:B--2---:R-:W-:Y:S01]  /*24cc0*/  VIADD R0, R0, UR55 ;  /* 0x0000003700007c36 */ /* 0x004fe20008000000 */
[----:B------:R-:W2:Y:S04]  /*24cd0*/  LDCU UR55, c[0x0][0x3b8] ;  /* 0x00007700ff3777ac */ /* 0x000ea80008000800 */
[----:B------:R0:W-:Y:S02]  /*24ce0*/  STL [R1+0xa4], R0 ;  /* 0x0000a40001007387 */ /* 0x0001e40000100800 */
[----:B0-----:R-:W-:Y:S01]  /*24cf0*/  VIADD R0, R0, UR54 ;  /* 0x0000003600007c36 */ /* 0x001fe20008000000 */
[----:B------:R-:W0:Y:S04]  /*24d00*/  LDCU UR54, c[0x0][0x3b8] ;  /* 0x00007700ff3677ac */ /* 0x000e280008000800 */
[----:B------:R4:W-:Y:S02]  /*24d10*/  STL [R1+0xa0], R0 ;  /* 0x0000a00001007387 */ /* 0x0009e40000100800 */
[----:B----4-:R-:W-:Y:S01]  /*24d20*/  VIADD R0, R0, UR53 ;  /* 0x0000003500007c36 */ /* 0x010fe20008000000 */
[----:B------:R-:W4:Y:S04]  /*24d30*/  LDCU UR53, c[0x0][0x3b8] ;  /* 0x00007700ff3577ac */ /* 0x000f280008000800 */
[----:B------:R0:W-:Y:S02]  /*24d40*/  STL [R1+0x9c], R0 ;  /* 0x00009c0001007387 */ /* 0x0001e40000100800 */
[----:B0-----:R-:W-:Y:S01]  /*24d50*/  VIADD R0, R0, UR6 ;  /* 0x0000000600007c36 */ /* 0x001fe20008000000 */
[----:B------:R-:W0:Y:S04]  /*24d60*/  LDCU UR6, c[0x0][0x3b8] ;  /* 0x00007700ff0677ac */ /* 0x000e280008000800 */
[----:B------:R1:W-:Y:S02]  /*24d70*/  STL [R1+0x98], R0 ;  /* 0x0000980001007387 */ /* 0x0003e40000100800 */
[----:B-1----:R-:W-:Y:S01]  /*24d80*/  VIADD R0, R0, UR76 ;  /* 0x0000004c00007c36 */ /* 0x002fe20008000000 */
[----:B------:R-:W1:Y:S04]  /*24d90*/  LDCU UR76, c[0x0][0x3b8] ;  /* 0x00007700ff4c77ac */ /* 0x000e680008000800 */
[----:B------:R3:W-:Y:S02]  /*24da0*/  STL [R1+0x94], R0 ;  /* 0x0000940001007387 */ /* 0x0007e40000100800 */
[----:B---3--:R-:W-:Y:S01]  /*24db0*/  VIADD R0, R0, UR75 ;  /* 0x0000004b00007c36 */ /* 0x008fe20008000000 */
[----:B------:R-:W3:Y:S04]  /*24dc0*/  LDCU UR75, c[0x0][0x3b8] ;  /* 0x00007700ff4b77ac */ /* 0x000ee80008000800 */
        /* <DEDUP_REMOVED lines=89> */
[----:B------:R-:W-:Y:S01]  /*25360*/  VIADD R26, R24, UR13 ;  /* 0x0000000d181a7c36 */ /* 0x000fe20008000000 */
[----:B------:R-:W1:Y:S03]  /*25370*/  LDCU UR13, c[0x0][0x3b8] ;  /* 0x00007700ff0d77ac */ /* 0x000e660008000800 */
        /* <DEDUP_REMOVED lines=13> */
[----:B------:R0:W-:Y:S02]  /*25450*/  STL [R1], R0 ;  /* 0x0000000001007387 */ /* 0x0001e40000100800 */
[----:B0-----:R-:W-:Y:S01]  /*25460*/  VIADD R0, R0, UR22 ;  /* 0x0000001600007c36 */ /* 0x001fe20008000000 */
[----:B------:R-:W0:Y:S03]  /*25470*/  LDCU UR22, c[0x0][0x3b8] ;  /* 0x00007700ff1677ac */ /* 0x000e260008000800 */
[----:B------:R-:W-:Y:S01]  /*25480*/  VIADD R4, R0, UR28 ;  /* 0x0000001c00047c36 */ /* 0x000fe20008000000 */
        /* <DEDUP_REMOVED lines=36> */
[----:B------:R1:W-:Y:S01]  /*256d0*/  STL.64 [R1+0xe38], R20 ;  /* 0x000e381401007387 */ /* 0x0003e20000100a00 */
[----:B------:R-:W0:Y:S01]  /*256e0*/  LDCU UR51, c[0x0][0x3b8] ;  /* 0x00007700ff3377ac */ /* 0x000e220008000800 */
[----:B-1----:R-:W-:-:S02]  /*256f0*/  IMAD.MOV.U32 R21, RZ, RZ, R23 ;  /* 0x000000ffff157224 */ /* 0x002fc400078e0017 */
[----:B------:R-:W-:Y:S01]  /*25700*/  VIADD R23, R22, UR50 ;  /* 0x0000003216177c36 */ /* 0x000fe20008000000 */
[----:B------:R-:W1:Y:S01]  /*25710*/  LDCU UR50, c[0x0][0x3b8] ;  /* 0x00007700ff3277ac */ /* 0x000e620008000800 */
[----:B------:R-:W-:Y:S02]  /*25720*/  IMAD.MOV.U32 R20, RZ, RZ, R24 ;  /* 0x000000ffff147224 */ /* 0x000fe400078e0018 */
[----:B------:R-:W-:Y:S01]  /*25730*/  VIADD R24, R23, UR49 ;  /* 0x0000003117187c36 */ /* 0x000fe20008000000 */
[----:B------:R-:W-:Y:S01]  /*25740*/  STL.64 [R1+0xe40], R22 ;  /* 0x000e401601007387 */ /* 0x000fe20000100a00 */
[----:B------:R-:W0:Y:S03]  /*25750*/  LDCU UR49, c[0x0][0x3b8] ;  /* 0x00007700ff3177ac */ /* 0x000e260008000800 */
[----:B------:R1:W-:Y:S02]  /*25760*/  STL [R1+0xe50], R23 ;  /* 0x000e501701007387 */ /* 0x0003e40000100800 */
[----:B-1----:R-:W-:-:S02]  /*25770*/  IMAD.MOV.U32 R23, RZ, RZ, R25 ;  /* 0x000000ffff177224 */ /* 0x002fc400078e0019 */
[----:B------:R-:W-:Y:S01]  /*25780*/  VIADD R25, R24, UR48 ;  /* 0x0000003018197c36 */ /* 0x000fe20008000000 */
[----:B------:R-:W1:Y:S01]  /*25790*/  LDCU UR48, c[0x0][0x3b8] ;  /* 0x00007700ff3077ac */ /* 0x000e620008000800 */
[----:B------:R-:W-:Y:S02]  /*257a0*/  IMAD.MOV.U32 R22, RZ, RZ, R26 ;  /* 0x000000ffff167224 */ /* 0x000fe400078e001a */
[----:B------:R-:W-:Y:S01]  /*257b0*/  VIADD R26, R25, UR47 ;  /* 0x0000002f191a7c36 */ /* 0x000fe20008000000 */
[----:B------:R0:W-:Y:S01]  /*257c0*/  STL.64 [R1+0xe48], R24 ;  /* 0x000e481801007387 */ /* 0x0001e20000100a00 */
[----:B------:R-:W1:Y:S02]  /*257d0*/  LDCU UR47, c[0x0][0x3b8] ;  /* 0x00007700ff2f77ac */ /* 0x000e640008000800 */
[----:B------:R-:W-:Y:S01]  /*257e0*/  VIADD R27, R26, UR46 ;  /* 0x0000002e1a1b7c36 */ /* 0x000fe20008000000 */
[----:B------:R-:W1:Y:S03]  /*257f0*/  LDCU UR46, c[0x0][0x3b8] ;  /* 0x00007700ff2e77ac */ /* 0x000e660008000800 */
[----:B------:R-:W-:Y:S01]  /*25800*/  VIADD R29, R27, UR45 ;  /* 0x0000002d1b1d7c36 */ /* 0x000fe20008000000 */
[----:B------:R-:W1:Y:S01]  /*25810*/  LDCU UR45, c[0x0][0x3b8] ;  /* 0x00007700ff2d77ac */ /* 0x000e620008000800 */
[----:B0-----:R-:W-:-:S02]  /*25820*/  IMAD.MOV.U32 R25, RZ, RZ, R2 ;  /* 0x000000ffff197224 */ /* 0x001fc400078e0002 */
[----:B------:R-:W-:Y:S01]  /*25830*/  VIADD R2, R29, UR44 ;  /* 0x0000002c1d027c36 */ /* 0x000fe20008000000 */
[----:B------:R-:W0:Y:S03]  /*25840*/  LDCU UR44, c[0x0][0x3b8] ;  /* 0x00007700ff2c77ac */ /* 0x000e260008000800 */
[----:B------:R-:W-:Y:S01]  /*25850*/  VIADD R2, R2, UR43 ;  /* 0x0000002b02027c36 */ /* 0x000fe20008000000 */
        /* <DEDUP_REMOVED lines=78> */
[----:B------:R-:W-:Y:S04]  /*25d40*/  STL [R1+0x274], R2 ;  /* 0x0002740201007387 */ /* 0x000fe80000100800 */
[----:B------:R-:W-:Y:S04]  /*25d50*/  STL [R1+0xeb0], R24 ;  /* 0x000eb01801007387 */ /* 0x000fe80000100800 */
[----:B------:R0:W-:Y:S04]  /*25d60*/  STL [R1+0xeac], R0 ;  /* 0x000eac0001007387 */ /* 0x0001e80000100800 */
[----:B------:R-:W-:Y:S04]  /*25d70*/  STL [R1+0xea8], R6 ;  /* 0x000ea80601007387 */ /* 0x000fe80000100800 */
[----:B------:R-:W-:Y:S04]  /*25d80*/  STL.64 [R1+0xea0], R4 ;  /* 0x000ea00401007387 */ /* 0x000fe80000100a00 */
[----:B------:R1:W-:Y:S01]  /*25d90*/  STL [R1+0xe98], R7 ;  /* 0x000e980701007387 */ /* 0x0003e20000100800 */
[----:B0-----:R-:W-:-:S03]  /*25da0*/  IMAD.MOV.U32 R0, RZ, RZ, R28 ;  /* 0x000000ffff007224 */ /* 0x001fc600078e001c */
[----:B-1----:R-:W2:Y:S01]  /*25db0*/  LDL.LU R7, [R1+0x38] ;  /* 0x0000380001077983 */ /* 0x002ea20000300800 */
[----:B------:R-:W-:-:S03]  /*25dc0*/  IMAD.MOV.U32 R4, RZ, RZ, R3 ;  /* 0x000000ffff047224 */ /* 0x000fc600078e0003 */
[----:B------:R-:W2:Y:S04]  /*25dd0*/  LDL.LU R24, [R1+0x34] ;  /* 0x0000340001187983 */ /* 0x000ea80000300800 */
[----:B------:R-:W2:Y:S04]  /*25de0*/  LDL.LU R6, [R1+0x164] ;  /* 0x0001640001067983 */ /* 0x000ea80000300800 */
[----:B------:R-:W2:Y:S04]  /*25df0*/  LDL.LU R5, [R1+0x44] ;  /* 0x0000440001057983 */ /* 0x000ea80000300800 */
[----:B------:R-:W2:Y:S04]  /*25e00*/  LDL.LU R3, [R1+0xf48] ;  /* 0x000f480001037983 */ /* 0x000ea80000300800 */
[----:B------:R-:W2:Y:S04]  /*25e10*/  LDL.LU R28, [R1+0xf44] ;  /* 0x000f4400011c7983 */ /* 0x000ea80000300800 */
[----:B------:R0:W-:Y:S04]  /*25e20*/  STL.64 [R1+0xe90], R8 ;  /* 0x000e900801007387 */ /* 0x0001e80000100a00 */
[----:B------:R-:W-:Y:S04]  /*25e30*/  STL [R1+0xe88], R29 ;  /* 0x000e881d01007387 */ /* 0x000fe80000100800 */
[----:B------:R-:W-:Y:S04]  /*25e40*/  STL.64 [R1+0xe80], R10 ;  /* 0x000e800a01007387 */ /* 0x000fe80000100a00 */
[----:B------:R-:W-:Y:S04]  /*25e50*/  STL.64 [R1+0xf28], R10 ;  /* 0x000f280a01007387 */ /* 0x000fe80000100a00 */
[----:B------:R-:W-:Y:S04]  /*25e60*/  STL.64 [R1+0xe78], R12 ;  /* 0x000e780c01007387 */ /* 0x000fe80000100a00 */
[----:B------:R-:W-:Y:S01]  /*25e70*/  STL.64 [R1+0xf18], R12 ;  /* 0x000f180c01007387 */ /* 0x000fe20000100a00 */
[----:B0-----:R-:W-:Y:S01]  /*25e80*/  VIADD R8, R2, UR24 ;  /* 0x0000001802087c36 */ /* 0x001fe20008000000 */
[----:B------:R-:W0:Y:S02]  /*25e90*/  LDCU UR24, c[0x0][0x3b8] ;  /* 0x00007700ff1877ac */ /* 0x000e240008000800 */
[----:B------:R-:W-:Y:S04]  /*25ea0*/  STL.64 [R1+0xe70], R14 ;  /* 0x000e700e01007387 */ /* 0x000fe80000100a00 */
[----:B------:R-:W-:Y:S04]  /*25eb0*/  STL.64 [R1+0xe68], R16 ;  /* 0x000e681001007387 */ /* 0x000fe80000100a00 */
[----:B------:R-:W-:Y:S04]  /*25ec0*/  STL [R1+0xf08], R17 ;  /* 0x000f081101007387 */ /* 0x000fe80000100800 */
[----:B------:R-:W-:Y:S04]  /*25ed0*/  STL.64 [R1+0xe60], R18 ;  /* 0x000e601201007387 */ /* 0x000fe80000100a00 */
[----:B------:R-:W-:Y:S04]  /*25ee0*/  STL [R1+0xf3c], R19 ;  /* 0x000f3c1301007387 */ /* 0x000fe80000100800 */
[----:B------:R-:W-:Y:S04]  /*25ef0*/  STL.64 [R1+0xe58], R26 ;  /* 0x000e581a01007387 */ /* 0x000fe80000100a00 */
[----:B------:R-:W-:Y:S04]  /*25f00*/  STL [R1+0xf38], R26 ;  /* 0x000f381a01007387 */ /* 0x000fe80000100800 */
[----:B------:R-:W2:Y:S04]  /*25f10*/  LDL.LU R2, [R1+0xf40] ;  /* 0x000f400001027983 */ /* 0x000ea80000300800 */
        /* <DEDUP_REMOVED lines=345> */
[----:B------:R0:W-:Y:S04]  /*274b0*/  STL [R1+0x60c], R8 ;  /* 0x00060c0801007387 */ /* 0x0001e80000100800 */
[----:B------:R-:W3:Y:S01]  /*274c0*/  LDL.LU R10, [R1+0x250] ;  /* 0x00025000010a7983 */ /* 0x000ee20000300800 */
[----:B0-----:R-:W-:Y:S01]  /*274d0*/  VIADD R8, R8, UR44 ;  /* 0x0000002c08087c36 */ /* 0x001fe20008000000 */
[----:B------:R-:W0:Y:S04]  /*274e0*/  LDCU UR44, c[0x0][0x3b8] ;  /* 0x00007700ff2c77ac */ /* 0x000e280008000800 */
[----:B------:R1:W-:Y:S02]  /*274f0*/  STL [R1+0x614], R8 ;  /* 0x0006140801007387 */ /* 0x0003e40000100800 */
[----:B-1----:R-:W-:Y:S01]  /*27500*/  VIADD R8, R8, UR43 ;  /* 0x0000002b08087c36 */ /* 0x002fe20008000000 */
[----:B------:R-:W1:Y:S04]  /*27510*/  LDCU UR43, c[0x0][0x3b8] ;  /* 0x00007700ff2b77ac */ /* 0x000e680008000800 */
[----:B------:R0:W-:Y:S04]  /*27520*/  STL [R1+0x624], R8 ;  /* 0x0006240801007387 */ /* 0x0001e80000100800 */
[----:B------:R-:W3:Y:S01]  /*27530*/  LDL.LU.64 R16, [R1+0x1c0] ;  /* 0x0001c00001107983 */ /* 0x000ee20000300a00 */
[----:B0-----:R-:W-:Y:S01]  /*27540*/  VIADD R8, R8, UR42 ;  /* 0x0000002a08087c36 */ /* 0x001fe20008000000 */
[----:B------:R-:W0:Y:S04]  /*27550*/  LDCU UR42, c[0x0][0x3b8] ;  /* 0x00007700ff2a77ac */ /* 0x000e280008000800 */
[----:B------:R1:W-:Y:S02]  /*27560*/  STL [R1+0x62c], R8 ;  /* 0x00062c0801007387 */ /* 0x0003e40000100800 */
[----:B-1----:R-:W-:Y:S01]  /*27570*/  VIADD R8, R8, UR56 ;  /* 0x0000003808087c36 */ /* 0x002fe20008000000 */
[----:B------:R-:W1:Y:S04]  /*27580*/  LDCU UR56, c[0x0][0x3b8] ;  /* 0x00007700ff3877ac */ /* 0x000e680008000800 */
[----:B------:R2:W-:Y:S04]  /*27590*/  STL [R1+0x634], R8 ;  /* 0x0006340801007387 */ /* 0x0005e80000100800 */
[----:B------:R-:W3:Y:S01]  /*275a0*/  LDL.LU R14, [R1+0x1bc] ;  /* 0x0001bc00010e7983 */ /* 0x000ee20000300800 */
        /* <DEDUP_REMOVED lines=17> */
[----:B------:R0:W-:Y:S04]  /*276c0*/  STL [R1+0x684], R8 ;  /* 0x0006840801007387 */ /* 0x0001e80000100800 */
[----:B------:R-:W2:Y:S01]  /*276d0*/  LDL.LU R11, [R1+0x1b8] ;  /* 0x0001b800010b7983 */ /* 0x000ea20000300800 */
[----:B0-----:R-:W-:Y:S01]  /*276e0*/  VIADD R8, R8, UR74 ;  /* 0x0000004a08087c36 */ /* 0x001fe20008000000 */
[----:B------:R-:W0:Y:S04]  /*276f0*/  LDCU UR74, c[0x0][0x39c] ;  /* 0x00007380ff4a77ac */ /* 0x000e280008000800 */
[----:B------:R1:W-:Y:S04]  /*27700*/  STL [R1+0x68c], R8 ;  /* 0x00068c0801007387 */ /* 0x0003e80000100800 */
[----:B------:R-:W3:Y:S04]  /*27710*/  LDL.LU R12, [R1+0x254] ;  /* 0x00025400010c7983 */ /* 0x000ee80000300800 */
[----:B------:R-:W4:Y:S01]  /*27720*/  LDL.LU R29, [R1+0x1b4] ;  /* 0x0001b400011d7983 */ /* 0x000f220000300800 */
        /* <DEDUP_REMOVED lines=11> */
[----:B------:R-:W-:Y:S01]  /*277e0*/  STL [R1+0x6c8], R8 ;  /* 0x0006c80801007387 */ /* 0x000fe20000100800 */
[----:B------:R-:W-:-:S03]  /*277f0*/  PRMT R9, R10, 0x7632, R9 ;  /* 0x000076320a097816 */ /* 0x000fc60000000009 */
[----:B------:R0:W-:Y:S02]  /*27800*/  @P3 STG.E.U16 desc[UR8][R16.64], R10 ;  /* 0x0000000a10003986 */ /* 0x0001e4000c101508 */
[----:B0-----:R-:W-:-:S04]  /*27810*/  LEA R16, P3, R14, R2, 0x1 ;  /* 0x000000020e107211 */ /* 0x001fc800078608ff */
[----:B------:R-:W-:-:S05]  /*27820*/  LEA.HI.X.SX32 R17, R14, R3, 0x1, P3 ;  /* 0x000000030e117211 */ /* 0x000fca00018f0eff */
[----:B------:R0:W-:Y:S04]  /*27830*/  @P4 STG.E.U16 desc[UR8][R16.64], R9 ;  /* 0x0000000910004986 */ /* 0x0001e8000c101508 */
[----:B0-----:R-:W4:Y:S01]  /*27840*/  LDL.LU R9, [R1+0x1b0] ;  /* 0x0001b00001097983 */ /* 0x001f220000300800 */
[----:B------:R-:W-:Y:S02]  /*27850*/  VIADD R10, R28, 0x86 ;  /* 0x000000861c0a7836 */ /* 0x000fe40000000000 */
[----:B------:R-:W-:Y:S01]  /*27860*/  VIADD R8, R8, UR69 ;  /* 0x0000004508087c36 */ /* 0x000fe20008000000 */
[----:B------:R-:W0:Y:S02]  /*27870*/  LDCU UR69, c[0x0][0x3b8] ;  /* 0x00007700ff4577ac */ /* 0x000e240008000800 */
[----:B------:R-:W-:Y:S01]  /*27880*/  ISETP.LT.AND P3, PT, R10, UR74, !P0 ;  /* 0x0000004a0a007c0c */ /* 0x000fe2000c761270 */
[----:B------:R-:W-:Y:S01]  /*27890*/  VIADD R10, R28, 0x87 ;  /* 0x000000871c0a7836 */ /* 0x000fe20000000000 */
[----:B------:R-:W0:Y:S01]  /*278a0*/  LDCU UR74, c[0x0][0x39c] ;  /* 0x00007380ff4a77ac */ /* 0x000e220008000800 */
[----:B--2---:R-:W-:-:S04]  /*278b0*/  LEA R16, P4, R11, R2, 0x1 ;  /* 0x000000020b107211 */ /* 0x004fc800078808ff */
[-C--:B------:R-:W-:Y:S02]  /*278c0*/  LEA.HI.X.SX32 R17, R11, R3.reuse, 0x1, P4 ;  /* 0x000000030b117211 */ /* 0x080fe400020f0eff */
[----:B------:R-:W2:Y:S04]  /*278d0*/  LDL.LU R11, [R1+0x258] ;  /* 0x00025800010b7983 */ /* 0x000ea80000300800 */
[----:B------:R0:W-:Y:S01]  /*278e0*/  STL [R1+0x6c4], R8 ;  /* 0x0006c40801007387 */ /* 0x0001e20000100800 */
[----:B------:R-:W-:Y:S02]  /*278f0*/  ISETP.LT.AND P4, PT, R10, UR73, !P0 ;  /* 0x000000490a007c0c */ /* 0x000fe4000c781270 */
[----:B---3--:R-:W-:Y:S01]  /*27900*/  PRMT R13, R12, 0x7632, R13 ;  /* 0x000076320c0d7816 */ /* 0x008fe2000000000d */
[----:B------:R3:W-:Y:S01]  /*27910*/  @P5 STG.E.U16 desc[UR8][R16.64], R12 ;  /* 0x0000000c10005986 */ /* 0x0007e2000c101508 */
[----:B------:R-:W-:Y:S01]  /*27920*/  VIADD R14, R28, 0x89 ;  /* 0x000000891c0e7836 */ /* 0x000fe20000000000 */
[----:B------:R-:W1:Y:S01]  /*27930*/  LDCU UR73, c[0x0][0x3b8] ;  /* 0x00007700ff4977ac */ /* 0x000e620008000800 */
[----:B0-----:R-:W-:Y:S01]  /*27940*/  VIADD R8, R8, UR68 ;  /* 0x0000004408087c36 */ /* 0x001fe20008000000 */
[C---:B----4-:R-:W-:Y:S01]  /*27950*/  LEA R18, P5, R29.reuse, R2, 0x1 ;  /* 0x000000021d127211 */ /* 0x050fe200078a08ff */
[----:B------:R-:W0:Y:S03]  /*27960*/  LDCU UR68, c[0x0][0x39c] ;  /* 0x00007380ff4477ac */ /* 0x000e260008000800 */
[----:B------:R-:W-:Y:S01]  /*27970*/  STL [R1+0x6cc], R8 ;  /* 0x0006cc0801007387 */ /* 0x000fe20000100800 */
[----:B------:R-:W-:-:S03]  /*27980*/  LEA.HI.X.SX32 R19, R29, R3, 0x1, P5 ;  /* 0x000000031d137211 */ /* 0x000fc600028f0eff */
[----:B------:R-:W4:Y:S01]  /*27990*/  LDL.LU R10, [R1+0x1ac] ;  /* 0x0001ac00010a7983 */ /* 0x000f220000300800 */
[----:B---3--:R-:W-:Y:S01]  /*279a0*/  VIADD R12, R8, UR67 ;  /* 0x00000043080c7c36 */ /* 0x008fe20008000000 */
[----:B------:R-:W3:Y:S02]  /*279b0*/  LDCU UR67, c[0x0][0x3b8] ;  /* 0x00007700ff4377ac */ /* 0x000ee40008000800 */
[----:B------:R0:W-:Y:S04]  /*279c0*/  @P6 STG.E.U16 desc[UR8][R18.64], R13 ;  /* 0x0000000d12006986 */ /* 0x0001e8000c101508 */
[----:B------:R1:W-:Y:S04]  /*279d0*/  STL [R1+0x6d4], R12 ;  /* 0x0006d40c01007387 */ /* 0x0003e80000100800 */
[----:B0-----:R-:W3:Y:S01]  /*279e0*/  LDL.LU R13, [R1+0x1a8] ;  /* 0x0001a800010d7983 */ /* 0x001ee20000300800 */
[----:B------:R-:W-:-:S04]  /*279f0*/  LEA R16, P5, R9, R2, 0x1 ;  /* 0x0000000209107211 */ /* 0x000fc800078a08ff */
[----:B------:R-:W-:Y:S02]  /*27a00*/  LEA.HI.X.SX32 R17, R9, R3, 0x1, P5 ;  /* 0x0000000309117211 */ /* 0x000fe400028f0eff */
[----:B------:R-:W3:Y:S01]  /*27a10*/  LDL.LU R9, [R1+0x1a4] ;  /* 0x0001a40001097983 */ /* 0x000ee20000300800 */
[----:B------:R-:W-:Y:S02]  /*27a20*/  VIADD R8, R28, 0x88 ;  /* 0x000000881c087836 */ /* 0x000fe40000000000 */
[----:B-1----:R-:W-:Y:S02]  /*27a30*/  VIADD R12, R12, UR64 ;  /* 0x000000400c0c7c36 */ /* 0x002fe40008000000 */
[----:B------:R-:W-:Y:S01]  /*27a40*/  IMAD.MOV.U32 R29, RZ, RZ, R23 ;  /* 0x000000ffff1d7224 */ /* 0x000fe200078e0017 */
[----:B------:R-:W-:Y:S01]  /*27a50*/  ISETP.LT.AND P5, PT, R8, UR74, !P0 ;  /* 0x0000004a08007c0c */ /* 0x000fe2000c7a1270 */
[----:B------:R-:W-:Y:S01]  /*27a60*/  IMAD.MOV.U32 R23, RZ, RZ, R20 ;  /* 0x000000ffff177224 */ /* 0x000fe200078e0014 */
[----:B------:R-:W3:Y:S01]  /*27a70*/  LDL.LU R8, [R1+0x1a0] ;  /* 0x0001a00001087983 */ /* 0x000ee20000300800 */
[----:B------:R-:W-:Y:S01]  /*27a80*/  IMAD.MOV.U32 R20, RZ, RZ, R21 ;  /* 0x000000ffff147224 */ /* 0x000fe200078e0015 */
[----:B------:R-:W-:Y:S01]  /*27a90*/  ISETP.LT.AND P6, PT, R14, UR68, !P0 ;  /* 0x000000440e007c0c */ /* 0x000fe2000c7c1270 */
[----:B------:R-:W-:Y:S01]  /*27aa0*/  VIADD R21, R12, UR61 ;  /* 0x0000003d0c157c36 */ /* 0x000fe20008000000 */
[----:B------:R0:W-:Y:S01]  /*27ab0*/  STL [R1+0x6e4], R12 ;  /* 0x0006e40c01007387 */ /* 0x0001e20000100800 */
[----:B------:R-:W1:Y:S03]  /*27ac0*/  LDCU UR68, c[0x0][0x39c] ;  /* 0x00007380ff4477ac */ /* 0x000e660008000800 */
[----:B------:R-:W3:Y:S01]  /*27ad0*/  LDL.LU R14, [R1+0x198] ;  /* 0x00019800010e7983 */ /* 0x000ee20000300800 */
[----:B------:R-:W1:Y:S01]  /*27ae0*/  LDCU UR74, c[0x0][0x3b8] ;  /* 0x00007700ff4a77ac */ /* 0x000e620008000800 */
[----:B------:R-:W1:Y:S01]  /*27af0*/  LDCU UR64, c[0x0][0x3b8] ;  /* 0x00007700ff4077ac */ /* 0x000e620008000800 */
[----:B0-----:R-:W-:Y:S01]  /*27b00*/  VIADD R12, R21, UR66 ;  /* 0x00000042150c7c36 */ /* 0x001fe20008000000 */
[----:B------:R-:W0:Y:S04]  /*27b10*/  LDCU UR61, c[0x0][0x3b8] ;  /* 0x00007700ff3d77ac */ /* 0x000e280008000800 */
[----:B------:R-:W-:Y:S01]  /*27b20*/  STL [R1+0x6f4], R12 ;  /* 0x0006f40c01007387 */ /* 0x000fe20000100800 */
[----:B------:R-:W0:Y:S03]  /*27b30*/  LDCU UR66, c[0x0][0x3b8] ;  /* 0x00007700ff4277ac */ /* 0x000e260008000800 */
[----:B--2---:R4:W-:Y:S01]  /*27b40*/  @P2 STG.E.U16 desc[UR8][R16.64], R11 ;  /* 0x0000000b10002986 */ /* 0x0049e2000c101508 */
[----:B------:R-:W-:-:S02]  /*27b50*/  PRMT R15, R11, 0x7632, R15 ;  /* 0x000076320b0f7816 */ /* 0x000fc4000000000f */
[----:B----4-:R-:W-:-:S04]  /*27b60*/  LEA R16, P2, R10, R2, 0x1 ;  /* 0x000000020a107211 */ /* 0x010fc800078408ff */
[----:B------:R-:W-:-:S05]  /*27b70*/  LEA.HI.X.SX32 R17, R10, R3, 0x1, P2 ;  /* 0x000000030a117211 */ /* 0x000fca00010f0eff */
[----:B------:R2:W-:Y:S01]  /*27b80*/  @P1 STG.E.U16 desc[UR8][R16.64], R15 ;  /* 0x0000000f10001986 */ /* 0x0005e2000c101508 */
[----:B---3--:R-:W-:Y:S01]  /*27b90*/  LEA R10, P2, R13, R2, 0x1 ;  /* 0x000000020d0a7211 */ /* 0x008fe200078408ff */
[----:B--2---:R-:W-:-:S03]  /*27ba0*/  VIADD R15, R12, UR65 ;  /* 0x000000410c0f7c36 */ /* 0x004fc60008000000 */
[----:B------:R-:W-:Y:S01]  /*27bb0*/  LEA.HI.X.SX32 R11, R13, R3, 0x1, P2 ;  /* 0x000000030d0b7211 */ /* 0x000fe200010f0eff */
[----:B------:R-:W2:Y:S01]  /*27bc0*/  LDCU UR65, c[0x0][0x3b8] ;  /* 0x00007700ff4177ac */ /* 0x000ea20008000800 */
[----:B------:R-:W-:Y:S04]  /*27bd0*/  STL [R1+0x6fc], R15 ;  /* 0x0006fc0f01007387 */ /* 0x000fe80000100800 */
[----:B------:R-:W3:Y:S04]  /*27be0*/  LDL.LU R26, [R1+0x194] ;  /* 0x00019400011a7983 */ /* 0x000ee80000300800 */
[----:B------:R4:W-:Y:S04]  /*27bf0*/  STL.64 [R1+0x1f0], R10 ;  /* 0x0001f00a01007387 */ /* 0x0009e80000100a00 */
[----:B------:R-:W2:Y:S04]  /*27c00*/  LDL.LU R18, [R1+0x184] ;  /* 0x0001840001127983 */ /* 0x000ea80000300800 */
[----:B------:R-:W2:Y:S01]  /*27c10*/  LDL.LU R19, [R1+0x18c] ;  /* 0x00018c0001137983 */ /* 0x000ea20000300800 */
[----:B----4-:R-:W-:-:S04]  /*27c20*/  LEA R10, P1, R9, R2, 0x1 ;  /* 0x00000002090a7211 */ /* 0x010fc800078208ff */
[-C--:B------:R-:W-:Y:S02]  /*27c30*/  LEA.HI.X.SX32 R11, R9, R3.reuse, 0x1, P1 ;  /* 0x00000003090b7211 */ /* 0x080fe400008f0eff */
[----:B------:R-:W4:Y:S04]  /*27c40*/  LDL.LU R9, [R1+0x188] ;  /* 0x0001880001097983 */ /* 0x000f280000300800 */
[----:B------:R0:W-:Y:S04]  /*27c50*/  STL.64 [R1+0xf30], R10 ;  /* 0x000f300a01007387 */ /* 0x0001e80000100a00 */
[----:B0-----:R-:W2:Y:S04]  /*27c60*/  LDL.LU R10, [R1+0x19c] ;  /* 0x00019c00010a7983 */ /* 0x001ea80000300800 */
[----:B------:R-:W3:Y:S01]  /*27c70*/  LDL.LU R11, [R1+0x190] ;  /* 0x00019000010b7983 */ /* 0x000ee20000300800 */
[CC--:B------:R-:W-:Y:S01]  /*27c80*/  LEA R12, P2, R8.reuse, R2.reuse, 0x1 ;  /* 0x00000002080c7211 */ /* 0x0c0fe200078408ff */
[----:B------:R-:W-:Y:S01]  /*27c90*/  VIADD R27, R15, UR57 ;  /* 0x000000390f1b7c36 */ /* 0x000fe20008000000 */
[----:B------:R-:W0:Y:S02]  /*27ca0*/  LDCU UR57, c[0x0][0x39c] ;  /* 0x00007380ff3977ac */ /* 0x000e240008000800 */
[----:B------:R-:W-:Y:S01]  /*27cb0*/  LEA.HI.X.SX32 R13, R8, R3, 0x1, P2 ;  /* 0x00000003080d7211 */ /* 0x000fe200010f0eff */
[----:B------:R-:W-:Y:S01]  /*27cc0*/  VIADD R8, R27, UR63 ;  /* 0x0000003f1b087c36 */ /* 0x000fe20008000000 */
[----:B------:R-:W0:Y:S03]  /*27cd0*/  LDCU UR63, c[0x0][0x39c] ;  /* 0x00007380ff3f77ac */ /* 0x000e260008000800 */
[----:B------:R1:W-:Y:S04]  /*27ce0*/  STL.64 [R1+0x1d8], R12 ;  /* 0x0001d80c01007387 */ /* 0x0003e80000100a00 */
[----:B------:R-:W3:Y:S04]  /*27cf0*/  LDL.LU R15, [R1+0x180] ;  /* 0x00018000010f7983 */ /* 0x000ee80000300800 */
[----:B------:R0:W-:Y:S01]  /*27d00*/  STL [R1+0x724], R8 ;  /* 0x0007240801007387 */ /* 0x0001e20000100800 */
[----:B-1----:R-:W-:-:S04]  /*27d10*/  LEA R12, P2, R14, R2, 0x1 ;  /* 0x000000020e0c7211 */ /* 0x002fc800078408ff */
[----:B------:R-:W-:Y:S01]  /*27d20*/  LEA.HI.X.SX32 R13, R14, R3, 0x1, P2 ;  /* 0x000000030e0d7211 */ /* 0x000fe200010f0eff */
[----:B------:R-:W-:Y:S02]  /*27d30*/  IMAD.MOV.U32 R14, RZ, RZ, R29 ;  /* 0x000000ffff0e7224 */ /* 0x000fe400078e001d */
[----:B0-----:R-:W-:Y:S01]  /*27d40*/  VIADD R8, R8, UR59 ;  /* 0x0000003b08087c36 */ /* 0x001fe20008000000 */
[----:B------:R-:W0:Y:S01]  /*27d50*/  LDCU UR59, c[0x0][0x39c] ;  /* 0x00007380ff3b77ac */ /* 0x000e220008000800 */
[----:B--2---:R-:W-:-:S04]  /*27d60*/  LEA R16, P1, R10, R2, 0x1 ;  /* 0x000000020a107211 */ /* 0x004fc800078208ff */
[----:B------:R-:W-:-:S05]  /*27d70*/  LEA.HI.X.SX32 R17, R10, R3, 0x1, P1 ;  /* 0x000000030a117211 */ /* 0x000fca00008f0eff */
[----:B------:R3:W-:Y:S04]  /*27d80*/  STL.64 [R1+0x1d0], R16 ;  /* 0x0001d01001007387 */ /* 0x0007e80000100a00 */
[----:B------:R-:W2:Y:S01]  /*27d90*/  LDL.LU R29, [R1+0x178] ;  /* 0x00017800011d7983 */ /* 0x000ea20000300800 */
[----:B---3--:R-:W-:-:S03]  /*27da0*/  LEA R16, P2, R26, R2, 0x1 ;  /* 0x000000021a107211 */ /* 0x008fc600078408ff */
[----:B------:R1:W-:Y:S01]  /*27db0*/  STL.64 [R1+0x1c8], R12 ;  /* 0x0001c80c01007387 */ /* 0x0003e20000100a00 */
[----:B------:R-:W-:-:S05]  /*27dc0*/  LEA.HI.X.SX32 R17, R26, R3, 0x1, P2 ;  /* 0x000000031a117211 */ /* 0x000fca00010f0eff */
[----:B------:R3:W-:Y:S01]  /*27dd0*/  STL.64 [R1+0x1c0], R16 ;  /* 0x0001c01001007387 */ /* 0x0007e20000100a00 */
[----:B-1----:R-:W-:-:S03]  /*27de0*/  LEA R12, P1, R11, R2, 0x1 ;  /* 0x000000020b0c7211 */ /* 0x002fc600078208ff */
[----:B------:R-:W2:Y:S01]  /*27df0*/  LDL.LU R26, [R1+0x174] ;  /* 0x00017400011a7983 */ /* 0x000ea20000300800 */
[-C--:B------:R-:W-:Y:S02]  /*27e00*/  LEA.HI.X.SX32 R13, R11, R3.reuse, 0x1, P1 ;  /* 0x000000030b0d7211 */ /* 0x080fe400008f0eff */
[-C--:B----4-:R-:W-:Y:S02]  /*27e10*/  LEA R10, P1, R9, R2.reuse, 0x1 ;  /* 0x00000002090a7211 */ /* 0x090fe400078208ff */
[-C--:B---3--:R-:W-:Y:S01]  /*27e20*/  LEA R16, P2, R19, R2.reuse, 0x1 ;  /* 0x0000000213107211 */ /* 0x088fe200078408ff */
[----:B------:R-:W-:Y:S01]  /*27e30*/  STL [R1+0x72c], R8 ;  /* 0x00072c0801007387 */ /* 0x000fe20000100800 */
[-C--:B------:R-:W-:Y:S02]  /*27e40*/  LEA.HI.X.SX32 R11, R9, R3.reuse, 0x1, P1 ;  /* 0x00000003090b7211 */ /* 0x080fe400008f0eff */
[----:B------:R-:W-:Y:S01]  /*27e50*/  LEA.HI.X.SX32 R17, R19, R3, 0x1, P2 ;  /* 0x0000000313117211 */ /* 0x000fe200010f0eff */
[----:B------:R-:W-:Y:S04]  /*27e60*/  STL.64 [R1+0xf20], R12 ;  /* 0x000f200c01007387 */ /* 0x000fe80000100a00 */
[----:B------:R-:W3:Y:S04]  /*27e70*/  LDL.LU R19, [R1+0xf3c] ;  /* 0x000f3c0001137983 */ /* 0x000ee80000300800 */
[----:B------:R-:W-:Y:S04]  /*27e80*/  STL.64 [R1+0x1b0], R16 ;  /* 0x0001b01001007387 */ /* 0x000fe80000100a00 */
[----:B------:R-:W4:Y:S04]  /*27e90*/  LDL.LU R9, [R1+0x25c] ;  /* 0x00025c0001097983 */ /* 0x000f280000300800 */
[----:B------:R1:W-:Y:S04]  /*27ea0*/  STL.64 [R1+0x1a8], R10 ;  /* 0x0001a80a01007387 */ /* 0x0003e80000100a00 */
[----:B-1----:R-:W4:Y:S01]  /*27eb0*/  LDL.LU.64 R10, [R1+0x1f0] ;  /* 0x0001f000010a7983 */ /* 0x002f220000300a00 */
[----:B------:R-:W-:-:S02]  /*27ec0*/  LEA R12, P2, R18, R2, 0x1 ;  /* 0x00000002120c7211 */ /* 0x000fc400078408ff */
[C---:B------:R-:W-:Y:S02]  /*27ed0*/  LEA R16, P1, R15.reuse, R2, 0x1 ;  /* 0x000000020f107211 */ /* 0x040fe400078208ff */
[-C--:B------:R-:W-:Y:S02]  /*27ee0*/  LEA.HI.X.SX32 R13, R18, R3.reuse, 0x1, P2 ;  /* 0x00000003120d7211 */ /* 0x080fe400010f0eff */
[----:B------:R-:W-:-:S03]  /*27ef0*/  LEA.HI.X.SX32 R17, R15, R3, 0x1, P1 ;  /* 0x000000030f117211 */ /* 0x000fc600008f0eff */
[----:B------:R1:W-:Y:S04]  /*27f00*/  STL.64 [R1+0x1a0], R12 ;  /* 0x0001a00c01007387 */ /* 0x0003e80000100a00 */
[----:B------:R0:W-:Y:S01]  /*27f10*/  STL.64 [R1+0xf10], R16 ;  /* 0x000f101001007387 */ /* 0x0001e20000100a00 */
[----:B-1----:R-:W-:Y:S01]  /*27f20*/  IMAD.MOV.U32 R13, RZ, RZ, R14 ;  /* 0x000000ffff0d7224 */ /* 0x002fe200078e000e */
[----:B------:R-:W-:Y:S01]  /*27f30*/  LEA R12, P2, R14, R2, 0x1 ;  /* 0x000000020e0c7211 */ /* 0x000fe200078408ff */
[----:B0-----:R-:W-:-:S03]  /*27f40*/  VIADD R17, R28, 0x8a ;  /* 0x0000008a1c117836 */ /* 0x001fc60000000000 */
[----:B------:R-:W-:-:S05]  /*27f50*/  LEA.HI.X.SX32 R13, R13, R3, 0x1, P2 ;  /* 0x000000030d0d7211 */ /* 0x000fca00010f0eff */
[----:B------:R0:W-:Y:S04]  /*27f60*/  STL.64 [R1+0x190], R12 ;  /* 0x0001900c01007387 */ /* 0x0001e80000100a00 */
[----:B0-----:R-:W3:Y:S01]  /*27f70*/  LDL.LU.64 R12, [R1+0x1d8] ;  /* 0x0001d800010c7983 */ /* 0x001ee20000300a00 */
[----:B--2---:R-:W-:-:S04]  /*27f80*/  LEA R14, P1, R29, R2, 0x1 ;  /* 0x000000021d0e7211 */ /* 0x004fc800078208ff */
[-C--:B------:R-:W-:Y:S02]  /*27f90*/  LEA.HI.X.SX32 R15, R29, R3.reuse, 0x1, P1 ;  /* 0x000000031d0f7211 */ /* 0x080fe400008f0eff */
[----:B------:R-:W-:Y:S01]  /*27fa0*/  ISETP.LT.AND P1, PT, R17, UR57, !P0 ;  /* 0x0000003911007c0c */ /* 0x000fe2000c721270 */
[----:B------:R-:W2:Y:S04]  /*27fb0*/  LDL.LU R29, [R1+0x310] ;  /* 0x00031000011d7983 */ /* 0x000ea80000300800 */
[----:B----4-:R-:W-:Y:S01]  /*27fc0*/  @P3 STG.E.U16 desc[UR8][R10.64], R9 ;  /* 0x000000090a003986 */ /* 0x010fe2000c101508 */
[----:B------:R-:W-:Y:S02]  /*27fd0*/  LEA R16, P2, R26, R2, 0x1 ;  /* 0x000000021a107211 */ /* 0x000fe400078408ff */
[----:B---3--:R-:W-:Y:S01]  /*27fe0*/  PRMT R19, R9, 0x7632, R19 ;  /* 0x0000763209137816 */ /* 0x008fe20000000013 */
[----:B------:R-:W-:Y:S01]  /*27ff0*/  VIADD R18, R28, 0x8b ;  /* 0x0000008b1c127836 */ /* 0x000fe20000000000 */
[----:B------:R-:W-:Y:S01]  /*28000*/  LEA.HI.X.SX32 R17, R26, R3, 0x1, P2 ;  /* 0x000000031a117211 */ /* 0x000fe200010f0eff */
[----:B------:R0:W-:Y:S01]  /*28010*/  STL.64 [R1+0xf00], R14 ;  /* 0x000f000e01007387 */ /* 0x0001e20000100a00 */
[----:B------:R-:W1:Y:S03]  /*28020*/  LDCU UR57, c[0x0][0x39c] ;  /* 0x00007380ff3977ac */ /* 0x000e660008000800 */
[----:B------:R-:W3:Y:S04]  /*28030*/  LDL.LU R26, [R1+0xf38] ;  /* 0x000f3800011a7983 */ /* 0x000ee80000300800 */
[----:B0-----:R-:W4:Y:S04]  /*28040*/  LDL.LU.64 R14, [R1+0x1d0] ;  /* 0x0001d000010e7983 */ /* 0x001f280000300a00 */
[----:B------:R0:W-:Y:S04]  /*28050*/  STL.64 [R1+0x180], R16 ;  /* 0x0001801001007387 */ /* 0x0001e80000100a00 */
[----:B------:R-:W2:Y:S01]  /*28060*/  LDL.LU.64 R10, [R1+0xf30] ;  /* 0x000f3000010a7983 */ /* 0x000ea20000300a00 */
[----:B------:R-:W-:-:S02]  /*28070*/  IMAD.MOV.U32 R9, RZ, RZ, R7 ;  /* 0x000000ffff097224 */ /* 0x000fc400078e0007 */
[----:B------:R-:W-:Y:S02]  /*28080*/  IMAD.MOV.U32 R7, RZ, RZ, R6 ;  /* 0x000000ffff077224 */ /* 0x000fe400078e0006 */
[----:B0-----:R-:W-:Y:S02]  /*28090*/  VIADD R16, R28, 0x8c ;  /* 0x0000008c1c107836 */ /* 0x001fe40000000000 */
[----:B------:R-:W-:Y:S02]  /*280a0*/  IMAD.MOV.U32 R6, RZ, RZ, R0 ;  /* 0x000000ffff067224 */ /* 0x000fe400078e0000 */
[----:B------:R-:W-:Y:S01]  /*280b0*/  IMAD.MOV.U32 R0, RZ, RZ, R25 ;  /* 0x000000ffff007224 */ /* 0x000fe200078e0019 */
[----:B------:R-:W-:Y:S01]  /*280c0*/  ISETP.LT.AND P3, PT, R16, UR59, !P0 ;  /* 0x0000003b10007c0c */ /* 0x000fe2000c761270 */
[----:B------:R-:W0:Y:S01]  /*280d0*/  LDCU UR59, c[0x0][0x3b8] ;  /* 0x00007700ff3b77ac */ /* 0x000e220008000800 */
[----:B------:R-:W3:Y:S04]  /*280e0*/  LDL.LU.64 R16, [R1+0x1c8] ;  /* 0x0001c80001107983 */ /* 0x000ee80000300a00 */
[----:B------:R-:W3:Y:S04]  /*280f0*/  LDL.LU R25, [R1+0x314] ;  /* 0x0003140001197983 */ /* 0x000ee80000300800 */
[----:B--2---:R2:W-:Y:S04]  /*28100*/  @P4 STG.E.U16 desc[UR8][R10.64], R19 ;  /* 0x000000130a004986 */ /* 0x0045e8000c101508 */
[----:B--2---:R-:W2:Y:S04]  /*28110*/  LDL.LU.64 R10, [R1+0xf28] ;  /* 0x000f2800010a7983 */ /* 0x004ea80000300a00 */
[----:B------:R-:W-:Y:S04]  /*28120*/  STL [R1+0xec0], R27 ;  /* 0x000ec01b01007387 */ /* 0x000fe80000100800 */
[----:B------:R0:W-:Y:S04]  /*28130*/  @P5 STG.E.U16 desc[UR8][R12.64], R29 ;  /* 0x0000001d0c005986 */ /* 0x0001e8000c101508 */
[----:B0-----:R-:W4:Y:S01]  /*28140*/  LDL.LU.64 R12, [R1+0x1c0] ;  /* 0x0001c000010c7983 */ /* 0x001f220000300a00 */
[----:B------:R-:W-:Y:S01]  /*28150*/  ISETP.LT.AND P2, PT, R18, UR63, !P0 ;  /* 0x0000003f12007c0c */ /* 0x000fe2000c741270 */
[----:B------:R-:W0:Y:S01]  /*28160*/  LDCU UR63, c[0x0][0x39c] ;  /* 0x00007380ff3f77ac */ /* 0x000e220008000800 */
[----:B------:R-:W-:Y:S01]  /*28170*/  VIADD R18, R28, 0x8d ;  /* 0x0000008d1c127836 */ /* 0x000fe20000000000 */
[----:B---3--:R-:W-:Y:S01]  /*28180*/  PRMT R26, R25, 0x7632, R26 ;  /* 0x00007632191a7816 */ /* 0x008fe2000000001a */
[----:B------:R-:W3:Y:S03]  /*28190*/  LDL.LU R19, [R1+0x318] ;  /* 0x0003180001137983 */ /* 0x000ee60000300800 */
[----:B------:R-:W-:Y:S01]  /*281a0*/  ISETP.LT.AND P4, PT, R18, UR68, !P0 ;  /* 0x0000004412007c0c */ /* 0x000fe2000c781270 */
[----:B------:R-:W-:Y:S01]  /*281b0*/  VIADD R18, R8, UR62 ;  /* 0x0000003e08127c36 */ /* 0x000fe20008000000 */
[----:B------:R-:W0:Y:S01]  /*281c0*/  LDCU UR68, c[0x0][0x39c] ;  /* 0x00007380ff4477ac */ /* 0x000e220008000800 */
[----:B------:R-:W-:Y:S01]  /*281d0*/  VIADD R8, R28, 0x8e ;  /* 0x0000008e1c087836 */ /* 0x000fe20000000000 */
[----:B------:R-:W0:Y:S04]  /*281e0*/  LDCU UR62, c[0x0][0x39c] ;  /* 0x00007380ff3e77ac */ /* 0x000e280008000800 */
[----:B-1----:R-:W-:Y:S01]  /*281f0*/  ISETP.LT.AND P5, PT, R8, UR57, !P0 ;  /* 0x0000003908007c0c */ /* 0x002fe2000c7a1270 */
[----:B------:R-:W-:Y:S01]  /*28200*/  VIADD R8, R28, 0x8f ;  /* 0x0000008f1c087836 */ /* 0x000fe20000000000 */
[----:B------:R-:W1:Y:S01]  /*28210*/  LDCU UR57, c[0x0][0x3b8] ;  /* 0x00007700ff3977ac */ /* 0x000e620008000800 */
[----:B--2---:R-:W-:-:S05]  /*28220*/  PRMT R11, R29, 0x7632, R11 ;  /* 0x000076321d0b7816 */ /* 0x004fca000000000b */
[----:B----4-:R2:W-:Y:S01]  /*28230*/  @P6 STG.E.U16 desc[UR8][R14.64], R11 ;  /* 0x0000000b0e006986 */ /* 0x0105e2000c101508 */
[----:B0-----:R-:W-:Y:S01]  /*28240*/  ISETP.LT.AND P6, PT, R8, UR63, !P0 ;  /* 0x0000003f08007c0c */ /* 0x001fe2000c7c1270 */
[----:B------:R-:W-:Y:S01]  /*28250*/  IMAD.MOV.U32 R8, RZ, RZ, R6 ;  /* 0x000000ffff087224 */ /* 0x000fe200078e0006 */
[----:B------:R-:W0:Y:S01]  /*28260*/  LDCU UR63, c[0x0][0x39c] ;  /* 0x00007380ff3f77ac */ /* 0x000e220008000800 */
[----:B------:R-:W-:Y:S02]  /*28270*/  IMAD.MOV.U32 R6, RZ, RZ, R0 ;  /* 0x000000ffff067224 */ /* 0x000fe400078e0000 */
[----:B------:R-:W-:Y:S01]  /*28280*/  VIADD R0, R28, 0x90 ;  /* 0x000000901c007836 */ /* 0x000fe20000000000 */
[----:B------:R4:W-:Y:S01]  /*28290*/  @P1 STG.E.U16 desc[UR8][R16.64], R25 ;  /* 0x0000001910001986 */ /* 0x0009e2000c101508 */
[----:B--2---:R-:W-:-:S03]  /*282a0*/  VIADD R11, R18, UR60 ;  /* 0x0000003c120b7c36 */ /* 0x004fc60008000000 */
[----:B------:R-:W-:Y:S01]  /*282b0*/  ISETP.LT.AND P1, PT, R0, UR68, !P0 ;  /* 0x0000004400007c0c */ /* 0x000fe2000c721270 */
[----:B------:R-:W2:Y:S01]  /*282c0*/  LDCU UR60, c[0x0][0x39c] ;  /* 0x00007380ff3c77ac */ /* 0x000ea20008000800 */
[----:B------:R-:W-:Y:S01]  /*282d0*/  STL [R1+0x744], R11 ;  /* 0x0007440b01007387 */ /* 0x000fe20000100800 */
[----:B------:R-:W0:Y:S03]  /*282e0*/  LDCU UR68, c[0x0][0x39c] ;  /* 0x00007380ff4477ac */ /* 0x000e260008000800 */
[----:B------:R-:W2:Y:S04]  /*282f0*/  LDL.LU.64 R14, [R1+0x1b0] ;  /* 0x0001b000010e7983 */ /* 0x000ea80000300a00 */
[----:B------:R-:W2:Y:S04]  /*28300*/  LDL.LU R0, [R1+0x31c] ;  /* 0x00031c0001007983 */ /* 0x000ea80000300800 */
[----:B----4-:R-:W4:Y:S04]  /*28310*/  LDL.LU.64 R16, [R1+0x1a8] ;  /* 0x0001a80001107983 */ /* 0x010f280000300a00 */
[----:B------:R0:W-:Y:S04]  /*28320*/  @P2 STG.E.U16 desc[UR8][R12.64], R26 ;  /* 0x0000001a0c002986 */ /* 0x0001e8000c101508 */
[----:B0-----:R-:W3:Y:S04]  /*28330*/  LDL.LU.64 R12, [R1+0xf20] ;  /* 0x000f2000010c7983 */ /* 0x001ee80000300a00 */
[----:B------:R-:W2:Y:S04]  /*28340*/  LDL.LU.64 R26, [R1+0x1a0] ;  /* 0x0001a000011a7983 */ /* 0x000ea80000300a00 */
[----:B------:R-:W2:Y:S04]  /*28350*/  LDL.LU R29, [R1+0x8a0] ;  /* 0x0008a000011d7983 */ /* 0x000ea80000300800 */
[----:B------:R-:W-:Y:S04]  /*28360*/  STL [R1+0xee8], R18 ;  /* 0x000ee81201007387 */ /* 0x000fe80000100800 */
[----:B---3--:R0:W-:Y:S04]  /*28370*/  @P3 STG.E.U16 desc[UR8][R12.64], R19 ;  /* 0x000000130c003986 */ /* 0x0081e8000c101508 */
[----:B0-----:R-:W3:Y:S02]  /*28380*/  LDL.LU.64 R12, [R1+0xf18] ;  /* 0x000f1800010c7983 */ /* 0x001ee40000300a00 */
[----:B---3--:R-:W-:-:S05]  /*28390*/  PRMT R12, R19, 0x7632, R12 ;  /* 0x00007632130c7816 */ /* 0x008fca000000000c */
[----:B--2---:R0:W-:Y:S04]  /*283a0*/  @P4 STG.E.U16 desc[UR8][R14.64], R12 ;  /* 0x0000000c0e004986 */ /* 0x0041e8000c101508 */
[----:B----4-:R2:W-:Y:S04]  /*283b0*/  @P5 STG.E.U16 desc[UR8][R16.64], R0 ;  /* 0x0000000010005986 */ /* 0x0105e8000c101508 */
[----:B0-----:R-:W3:Y:S04]  /*283c0*/  LDL.LU.64 R14, [R1+0x190] ;  /* 0x00019000010e7983 */ /* 0x001ee80000300a00 */
[----:B--2---:R-:W2:Y:S01]  /*283d0*/  LDL.LU.64 R16, [R1+0xf10] ;  /* 0x000f100001107983 */ /* 0x004ea20000300a00 */
[----:B------:R-:W-:Y:S01]  /*283e0*/  PRMT R13, R0, 0x7632, R13 ;  /* 0x00007632000d7816 */ /* 0x000fe2000000000d */
[----:B------:R-:W-:-:S02]  /*283f0*/  IMAD.MOV.U32 R0, RZ, RZ, R23 ;  /* 0x000000ffff007224 */ /* 0x000fc400078e0017 */
[----:B------:R-:W4:Y:S04]  /*28400*/  LDL.LU R23, [R1+0x8a4] ;  /* 0x0008a40001177983 */ /* 0x000f280000300800 */
[----:B------:R0:W-:Y:S04]  /*28410*/  @P6 STG.E.U16 desc[UR8][R26.64], R13 ;  /* 0x0000000d1a006986 */ /* 0x0001e8000c101508 */
[----:B0-----:R-:W3:Y:S04]  /*28420*/  LDL.LU.64 R26, [R1+0x180] ;  /* 0x00018000011a7983 */ /* 0x001ee80000300a00 */
[----:B------:R-:W3:Y:S04]  /*28430*/  LDL.LU R13, [R1+0x170] ;  /* 0x00017000010d7983 */ /* 0x000ee80000300800 */
[----:B--2---:R0:W-:Y:S04]  /*28440*/  @P1 STG.E.U16 desc[UR8][R16.64], R29 ;  /* 0x0000001d10001986 */ /* 0x0041e8000c101508 */
[----:B0-----:R-:W2:Y:S01]  /*28450*/  LDL.LU R17, [R1+0xf08] ;  /* 0x000f080001117983 */ /* 0x001ea20000300800 */
[----:B------:R-:W-:-:S03]  /*28460*/  VIADD R25, R28, 0x91 ;  /* 0x000000911c197836 */ /* 0x000fc60000000000 */
[----:B------:R-:W3:Y:S02]  /*28470*/  LDL.LU R16, [R1+0x16c] ;  /* 0x00016c0001107983 */ /* 0x000ee40000300800 */
[----:B------:R-:W-:Y:S01]  /*28480*/  ISETP.LT.AND P2, PT, R25, UR62, !P0 ;  /* 0x0000003e19007c0c */ /* 0x000fe2000c741270 */
[----:B------:R-:W-:Y:S01]  /*28490*/  VIADD R25, R11, UR58 ;  /* 0x0000003a0b197c36 */ /* 0x000fe20008000000 */
[----:B------:R-:W0:Y:S01]  /*284a0*/  LDCU UR58, c[0x0][0x39c] ;  /* 0x00007380ff3a77ac */ /* 0x000e220008000800 */
[C---:B------:R-:W-:Y:S02]  /*284b0*/  VIADD R11, R28.reuse, 0x92 ;  /* 0x000000921c0b7836 */ /* 0x040fe40000000000 */
[----:B------:R-:W-:Y:S01]  /*284c0*/  VIADD R12, R28, 0x94 ;  /* 0x000000941c0c7836 */ /* 0x000fe20000000000 */
[----:B----4-:R-:W-:Y:S01]  /*284d0*/  PRMT R18, R23, 0x7632, R18 ;  /* 0x0000763217127816 */ /* 0x010fe20000000012 */
[----:B------:R-:W4:Y:S01]  /*284e0*/  LDCU UR62, c[0x0][0x3b8] ;  /* 0x00007700ff3e77ac */ /* 0x000f220008000800 */
[----:B------:R-:W-:Y:S01]  /*284f0*/  ISETP.LT.AND P3, PT, R11, UR63, !P0 ;  /* 0x0000003f0b007c0c */ /* 0x000fe2000c761270 */
[----:B------:R-:W-:-:S02]  /*28500*/  IMAD.MOV.U32 R11, RZ, RZ, R8 ;  /* 0x000000ffff0b7224 */ /* 0x000fc400078e0008 */
[----:B------:R-:W-:Y:S01]  /*28510*/  VIADD R8, R28, 0x93 ;  /* 0x000000931c087836 */ /* 0x000fe20000000000 */
[----:B------:R-:W1:Y:S01]  /*28520*/  LDCU UR63, c[0x0][0x39c] ;  /* 0x00007380ff3f77ac */ /* 0x000e620008000800 */
[----:B------:R-:W-:Y:S01]  /*28530*/  ISETP.LT.AND P5, PT, R12, UR68, !P0 ;  /* 0x000000440c007c0c */ /* 0x000fe2000c7a1270 */
[----:B------:R-:W-:Y:S02]  /*28540*/  VIADD R12, R28, 0x95 ;  /* 0x000000951c0c7836 */ /* 0x000fe40000000000 */
[----:B------:R-:W-:Y:S01]  /*28550*/  ISETP.LT.AND P4, PT, R8, UR60, !P0 ;  /* 0x0000003c08007c0c */ /* 0x000fe2000c781270 */
[----:B------:R-:W2:Y:S02]  /*28560*/  LDCU UR60, c[0x0][0x39c] ;  /* 0x00007380ff3c77ac */ /* 0x000ea40008000800 */
[----:B0-----:R-:W-:Y:S01]  /*28570*/  ISETP.LT.AND P6, PT, R12, UR58, !P0 ;  /* 0x0000003a0c007c0c */ /* 0x001fe2000c7c1270 */
[----:B------:R-:W-:Y:S01]  /*28580*/  VIADD R12, R28, 0x96 ;  /* 0x000000961c0c7836 */ /* 0x000fe20000000000 */
[----:B------:R-:W0:Y:S01]  /*28590*/  LDCU UR68, c[0x0][0x3b8] ;  /* 0x00007700ff4477ac */ /* 0x000e220008000800 */
[----:B------:R-:W-:-:S02]  /*285a0*/  IMAD.MOV.U32 R8, RZ, RZ, R22 ;  /* 0x000000ffff087224 */ /* 0x000fc400078e0016 */
[----:B------:R-:W-:Y:S01]  /*285b0*/  IMAD.MOV.U32 R22, RZ, RZ, R20 ;  /* 0x000000ffff167224 */ /* 0x000fe200078e0014 */
[----:B------:R-:W0:Y:S01]  /*285c0*/  LDCU UR58, c[0x0][0x3b8] ;  /* 0x00007700ff3a77ac */ /* 0x000e220008000800 */
[----:B------:R-:W-:Y:S01]  /*285d0*/  VIADD R20, R25, UR24 ;  /* 0x0000001819147c36 */ /* 0x000fe20008000000 */
[----:B-1----:R-:W-:Y:S01]  /*285e0*/  ISETP.LT.AND P1, PT, R12, UR63, !P0 ;  /* 0x0000003f0c007c0c */ /* 0x002fe2000c721270 */
[----:B------:R-:W-:Y:S01]  /*285f0*/  VIADD R12, R28, 0x97 ;  /* 0x000000971c0c7836 */ /* 0x000fe20000000000 */
[----:B------:R-:W1:Y:S01]  /*28600*/  LDCU UR24, c[0x0][0x3b8] ;  /* 0x00007700ff1877ac */ /* 0x000e620008000800 */
[----:B------:R-:W0:Y:S01]  /*28610*/  LDCU UR63, c[0x0][0x3b8] ;  /* 0x00007700ff3f77ac */ /* 0x000e220008000800 */
[----:B--2---:R-:W-:Y:S02]  /*28620*/  PRMT R17, R29, 0x7632, R17 ;  /* 0x000076321d117816 */ /* 0x004fe40000000011 */
[----:B------:R-:W2:Y:S04]  /*28630*/  LDL.LU R29, [R1+0x8a8] ;  /* 0x0008a800011d7983 */ /* 0x000ea80000300800 */
[----:B---3--:R3:W-:Y:S04]  /*28640*/  @P2 STG.E.U16 desc[UR8][R14.64], R17 ;  /* 0x000000110e002986 */ /* 0x0087e8000c101508 */
[----:B---3--:R-:W3:Y:S01]  /*28650*/  LDL.LU.64 R14, [R1+0xf00] ;  /* 0x000f0000010e7983 */ /* 0x008ee20000300a00 */
[----:B------:R-:W-:Y:S01]  /*28660*/  ISETP.LT.AND P2, PT, R12, UR60, !P0 ;  /* 0x0000003c0c007c0c */ /* 0x000fe2000c741270 */
[----:B------:R-:W-:Y:S01]  /*28670*/  VIADD R12, R20, UR4 ;  /* 0x00000004140c7c36 */ /* 0x000fe20008000000 */
[----:B------:R-:W0:Y:S04]  /*28680*/  LDCU UR60, c[0x0][0x3b8] ;  /* 0x00007700ff3c77ac */ /* 0x000e280008000800 */
[----:B------:R1:W-:Y:S01]  /*28690*/  STL [R1+0x75c], R12 ;  /* 0x00075c0c01007387 */ /* 0x0003e20000100800 */
[----:B------:R-:W0:Y:S03]  /*286a0*/  LDCU UR4, c[0x0][0x3b8] ;  /* 0x00007700ff0477ac */ /* 0x000e260008000800 */
[----:B------:R-:W4:Y:S01]  /*286b0*/  LDL.LU R17, [R1+0x168] ;  /* 0x0001680001117983 */ /* 0x000f220000300800 */
[----:B-1----:R-:W-:Y:S01]  /*286c0*/  VIADD R12, R12, UR5 ;  /* 0x000000050c0c7c36 */ /* 0x002fe20008000000 */
[----:B------:R-:W1:Y:S04]  /*286d0*/  LDCU UR5, c[0x0][0x39c] ;  /* 0x00007380ff0577ac */ /* 0x000e680008000800 */
[----:B------:R-:W-:Y:S04]  /*286e0*/  STL [R1+0x76c], R12 ;  /* 0x00076c0c01007387 */ /* 0x000fe80000100800 */
[----:B------:R0:W-:Y:S02]  /*286f0*/  STL.64 [R1+0xeb8], R20 ;  /* 0x000eb81401007387 */ /* 0x0001e40000100a00 */
[----:B0-----:R-:W-:-:S02]  /*28700*/  IMAD.MOV.U32 R21, RZ, RZ, R7 ;  /* 0x000000ffff157224 */ /* 0x001fc400078e0007 */
[----:B------:R-:W4:Y:S01]  /*28710*/  LDL.LU R7, [R1+0x160] ;  /* 0x0001600001077983 */ /* 0x000f220000300800 */
[----:B--2---:R-:W-:-:S03]  /*28720*/  PRMT R10, R29, 0x7632, R10 ;  /* 0x000076321d0a7816 */ /* 0x004fc6000000000a */
[----:B---3--:R0:W-:Y:S04]  /*28730*/  @P3 STG.E.U16 desc[UR8][R14.64], R23 ;  /* 0x000000170e003986 */ /* 0x0081e8000c101508 */
[----:B------:R2:W-:Y:S01]  /*28740*/  @P4 STG.E.U16 desc[UR8][R26.64], R18 ;  /* 0x000000121a004986 */ /* 0x0005e2000c101508 */
[CC--:B0-----:R-:W-:Y:S01]  /*28750*/  LEA R14, P3, R13.reuse, R2.reuse, 0x1 ;  /* 0x000000020d0e7211 */ /* 0x0c1fe200078608ff */
[----:B------:R-:W-:Y:S01]  /*28760*/  VIADD R23, R12, UR21 ;  /* 0x000000150c177c36 */ /* 0x000fe20008000000 */
[----:B------:R-:W0:Y:S02]  /*28770*/  LDCU UR21, c[0x0][0x39c] ;  /* 0x00007380ff1577ac */ /* 0x000e240008000800 */
[-C--:B------:R-:W-:Y:S01]  /*28780*/  LEA.HI.X.SX32 R15, R13, R3.reuse, 0x1, P3 ;  /* 0x000000030d0f7211 */ /* 0x080fe200018f0eff */
[----:B--2---:R-:W-:Y:S01]  /*28790*/  VIADD R26, R23, UR15 ;  /* 0x0000000f171a7c36 */ /* 0x004fe20008000000 */
[C---:B------:R-:W-:Y:S01]  /*287a0*/  LEA R12, P3, R16.reuse, R2, 0x1 ;  /* 0x00000002100c7211 */ /* 0x040fe200078608ff */
[----:B------:R-:W2:Y:S01]  /*287b0*/  LDL.LU R27, [R1+0x158] ;  /* 0x00015800011b7983 */ /* 0x000ea20000300800 */
[----:B------:R-:W3:Y:S03]  /*287c0*/  LDCU UR15, c[0x0][0x39c] ;  /* 0x00007380ff0f77ac */ /* 0x000ee60008000800 */
[----:B------:R0:W-:Y:S01]  /*287d0*/  @P5 STG.E.U16 desc[UR8][R14.64], R29 ;  /* 0x0000001d0e005986 */ /* 0x0001e2000c101508 */
[----:B------:R-:W-:-:S03]  /*287e0*/  LEA.HI.X.SX32 R13, R16, R3, 0x1, P3 ;  /* 0x00000003100d7211 */ /* 0x000fc600018f0eff */
[----:B------:R-:W3:Y:S01]  /*287f0*/  LDL.LU R16, [R1+0x154] ;  /* 0x0001540001107983 */ /* 0x000ee20000300800 */
[----:B0-----:R-:W-:-:S03]  /*28800*/  IMAD.MOV.U32 R29, RZ, RZ, R22 ;  /* 0x000000ffff1d7224 */ /* 0x001fc600078e0016 */
[----:B------:R-:W3:Y:S01]  /*28810*/  LDL.LU R15, [R1+0x150] ;  /* 0x00015000010f7983 */ /* 0x000ee20000300800 */
[----:B------:R-:W-:Y:S01]  /*28820*/  VIADD R22, R26, UR20 ;  /* 0x000000141a167c36 */ /* 0x000fe20008000000 */
[----:B------:R-:W0:Y:S03]  /*28830*/  LDCU UR20, c[0x0][0x39c] ;  /* 0x00007380ff1477ac */ /* 0x000e260008000800 */
[----:B------:R-:W-:Y:S01]  /*28840*/  VIADD R14, R22, UR16 ;  /* 0x00000010160e7c36 */ /* 0x000fe20008000000 */
[----:B------:R1:W-:Y:S01]  /*28850*/  @P6 STG.E.U16 desc[UR8][R12.64], R10 ;  /* 0x0000000a0c006986 */ /* 0x0003e2000c101508 */
[-C--:B----4-:R-:W-:Y:S01]  /*28860*/  LEA R20, P5, R7, R2.reuse, 0x1 ;  /* 0x0000000207147211 */ /* 0x090fe200078a08ff */
[----:B------:R-:W4:Y:S02]  /*28870*/  LDCU UR16, c[0x0][0x39c] ;  /* 0x00007380ff1077ac */ /* 0x000f240008000800 */
[----:B-1----:R-:W3:Y:S04]  /*28880*/  LDL.LU R10, [R1+0x14c] ;  /* 0x00014c00010a7983 */ /* 0x002ee80000300800 */
[----:B------:R-:W3:Y:S04]  /*28890*/  LDL.LU R18, [R1+0x148] ;  /* 0x0001480001127983 */ /* 0x000ee80000300800 */
[----:B------:R1:W-:Y:S04]  /*288a0*/  STL [R1+0xed8], R14 ;  /* 0x000ed80e01007387 */ /* 0x0003e80000100800 */
[----:B-1----:R-:W3:Y:S01]  /*288b0*/  LDL.LU R14, [R1+0x15c] ;  /* 0x00015c00010e7983 */ /* 0x002ee20000300800 */
[----:B------:R-:W-:-:S03]  /*288c0*/  LEA R12, P3, R17, R2, 0x1 ;  /* 0x00000002110c7211 */ /* 0x000fc600078608ff */
[----:B------:R1:W-:Y:S01]  /*288d0*/  STL.64 [R1+0xec8], R22 ;  /* 0x000ec81601007387 */ /* 0x0003e20000100a00 */
[----:B------:R-:W-:-:S03]  /*288e0*/  LEA.HI.X.SX32 R13, R17, R3, 0x1, P3 ;  /* 0x00000003110d7211 */ /* 0x000fc600018f0eff */
[----:B------:R-:W4:Y:S04]  /*288f0*/  LDL.LU R19, [R1+0x140] ;  /* 0x0001400001137983 */ /* 0x000f280000300800 */
[----:B------:R-:W4:Y:S01]  /*28900*/  LDL.LU R17, [R1+0x13c] ;  /* 0x00013c0001117983 */ /* 0x000f220000300800 */
[----:B-1----:R-:W-:Y:S01]  /*28910*/  IMAD.MOV.U32 R23, RZ, RZ, R21 ;  /* 0x000000ffff177224 */ /* 0x002fe200078e0015 */
[-C--:B------:R-:W-:Y:S02]  /*28920*/  LEA R22, P4, R21, R2.reuse, 0x1 ;  /* 0x0000000215167211 */ /* 0x080fe400078808ff */
[-C--:B------:R-:W-:Y:S02]  /*28930*/  LEA.HI.X.SX32 R21, R7, R3.reuse, 0x1, P5 ;  /* 0x0000000307157211 */ /* 0x080fe400028f0eff */
[----:B------:R-:W-:Y:S01]  /*28940*/  LEA.HI.X.SX32 R23, R23, R3, 0x1, P4 ;  /* 0x0000000317177211 */ /* 0x000fe200020f0eff */
[----:B------:R-:W-:Y:S04]  /*28950*/  STL.64 [R1+0xd80], R12 ;  /* 0x000d800c01007387 */ /* 0x000fe80000100a00 */
[----:B------:R-:W4:Y:S04]  /*28960*/  LDL.LU R7, [R1+0x138] ;  /* 0x0001380001077983 */ /* 0x000f280000300800 */
[----:B------:R-:W-:Y:S04]  /*28970*/  STL.64 [R1+0xd78], R22 ;  /* 0x000d781601007387 */ /* 0x000fe80000100a00 */
[----:B------:R2:W-:Y:S02]  /*28980*/  STL.64 [R1+0xd70], R20 ;  /* 0x000d701401007387 */ /* 0x0005e40000100a00 */
[----:B--2---:R-:W-:-:S04]  /*28990*/  LEA R20, P4, R27, R2, 0x1 ;  /* 0x000000021b147211 */ /* 0x004fc800078808ff */
[----:B------:R-:W-:Y:S02]  /*289a0*/  LEA.HI.X.SX32 R21, R27, R3, 0x1, P4 ;  /* 0x000000031b157211 */ /* 0x000fe400020f0eff */
[----:B---3--:R-:W-:-:S04]  /*289b0*/  LEA R12, P3, R14, R2, 0x1 ;  /* 0x000000020e0c7211 */ /* 0x008fc800078608ff */
[----:B------:R-:W-:Y:S02]  /*289c0*/  LEA.HI.X.SX32 R13, R14, R3, 0x1, P3 ;  /* 0x000000030e0d7211 */ /* 0x000fe400018f0eff */
[----:B------:R-:W-:-:S03]  /*289d0*/  LEA R22, P3, R16, R2, 0x1 ;  /* 0x0000000210167211 */ /* 0x000fc600078608ff */
[----:B------:R1:W-:Y:S01]  /*289e0*/  STL.64 [R1+0xd68], R12 ;  /* 0x000d680c01007387 */ /* 0x0003e20000100a00 */
[----:B------:R-:W-:-:S03]  /*289f0*/  LEA.HI.X.SX32 R23, R16, R3, 0x1, P3 ;  /* 0x0000000310177211 */ /* 0x000fc600018f0eff */
[----:B------:R2:W-:Y:S01]  /*28a00*/  STL.64 [R1+0xd60], R20 ;  /* 0x000d601401007387 */ /* 0x0005e20000100a00 */
[----:B-1----:R-:W-:-:S03]  /*28a10*/  LEA R12, P5, R15, R2, 0x1 ;  /* 0x000000020f0c7211 */ /* 0x002fc600078a08ff */
[----:B------:R1:W-:Y:S01]  /*28a20*/  STL.64 [R1+0xd58], R22 ;  /* 0x000d581601007387 */ /* 0x0003e20000100a00 */
[CC--:B--2---:R-:W-:Y:S02]  /*28a30*/  LEA R20, P4, R10.reuse, R2.reuse, 0x1 ;  /* 0x000000020a147211 */ /* 0x0c4fe400078808ff */
[-C--:B------:R-:W-:Y:S02]  /*28a40*/  LEA.HI.X.SX32 R13, R15, R3.reuse, 0x1, P5 ;  /* 0x000000030f0d7211 */ /* 0x080fe400028f0eff */
[-C--:B------:R-:W-:Y:S02]  /*28a50*/  LEA.HI.X.SX32 R21, R10, R3.reuse, 0x1, P4 ;  /* 0x000000030a157211 */ /* 0x080fe400020f0eff */
[C---:B------:R-:W-:Y:S01]  /*28a60*/  LEA R14, P3, R18.reuse, R2, 0x1 ;  /* 0x00000002120e7211 */ /* 0x040fe200078608ff */
[----:B-1----:R-:W2:Y:S04]  /*28a70*/  LDL.LU R22, [R1+0x134] ;  /* 0x0001340001167983 */ /* 0x002ea80000300800 */
[----:B------:R-:W3:Y:S04]  /*28a80*/  LDL.LU R27, [R1+0x130] ;  /* 0x00013000011b7983 */ /* 0x000ee80000300800 */
[----:B------:R-:W2:Y:S01]  /*28a90*/  LDL.LU R16, [R1+0x12c] ;  /* 0x00012c0001107983 */ /* 0x000ea20000300800 */
[----:B------:R-:W-:-:S03]  /*28aa0*/  LEA.HI.X.SX32 R15, R18, R3, 0x1, P3 ;  /* 0x00000003120f7211 */ /* 0x000fc600018f0eff */
[----:B------:R1:W-:Y:S01]  /*28ab0*/  STL.64 [R1+0xd50], R12 ;  /* 0x000d500c01007387 */ /* 0x0003e20000100a00 */
[----:B----4-:R-:W-:-:S03]  /*28ac0*/  LEA R10, P5, R19, R2, 0x1 ;  /* 0x00000002130a7211 */ /* 0x010fc600078a08ff */
[----:B-1----:R-:W4:Y:S04]  /*28ad0*/  LDL.LU R13, [R1+0x128] ;  /* 0x00012800010d7983 */ /* 0x002f280000300800 */
[----:B------:R1:W-:Y:S04]  /*28ae0*/  STL.64 [R1+0xd48], R20 ;  /* 0x000d481401007387 */ /* 0x0003e80000100a00 */
[----:B------:R-:W2:Y:S04]  /*28af0*/  LDL.LU R12, [R1+0x124] ;  /* 0x00012400010c7983 */ /* 0x000ea80000300800 */
[----:B------:R-:W2:Y:S01]  /*28b00*/  LDL.LU R23, [R1+0x120] ;  /* 0x0001200001177983 */ /* 0x000ea20000300800 */
[----:B-1----:R-:W-:Y:S01]  /*28b10*/  IMAD.MOV.U32 R21, RZ, RZ, R11 ;  /* 0x000000ffff157224 */ /* 0x002fe200078e000b */
[----:B------:R-:W-:-:S02]  /*28b20*/  LEA R20, P4, R11, R2, 0x1 ;  /* 0x000000020b147211 */ /* 0x000fc400078808ff */
[----:B------:R-:W2:Y:S01]  /*28b30*/  LDL.LU R18, [R1+0x11c] ;  /* 0x00011c0001127983 */ /* 0x000ea20000300800 */
[-C--:B------:R-:W-:Y:S02]  /*28b40*/  LEA.HI.X.SX32 R11, R19, R3.reuse, 0x1, P5 ;  /* 0x00000003130b7211 */ /* 0x080fe400028f0eff */
[----:B------:R-:W-:Y:S01]  /*28b50*/  LEA.HI.X.SX32 R21, R21, R3, 0x1, P4 ;  /* 0x0000000315157211 */ /* 0x000fe200020f0eff */
[----:B------:R1:W-:Y:S04]  /*28b60*/  STL.64 [R1+0xd40], R14 ;  /* 0x000d400e01007387 */ /* 0x0003e80000100a00 */
[----:B------:R-:W2:Y:S04]  /*28b70*/  LDL.LU R19, [R1+0x118] ;  /* 0x0001180001137983 */ /* 0x000ea80000300800 */
[----:B------:R-:W-:Y:S01]  /*28b80*/  STL.64 [R1+0xd38], R20 ;  /* 0x000d381401007387 */ /* 0x000fe20000100a00 */
[----:B-1----:R-:W-:-:S03]  /*28b90*/  LEA R14, P3, R17, R2, 0x1 ;  /* 0x00000002110e7211 */ /* 0x002fc600078608ff */
[----:B------:R1:W-:Y:S01]  /*28ba0*/  STL.64 [R1+0xd30], R10 ;  /* 0x000d300a01007387 */ /* 0x0003e20000100a00 */
[----:B------:R-:W-:Y:S01]  /*28bb0*/  LEA.HI.X.SX32 R15, R17, R3, 0x1, P3 ;  /* 0x00000003110f7211 */ /* 0x000fe200018f0eff */
[----:B------:R-:W-:Y:S02]  /*28bc0*/  IMAD.MOV.U32 R17, RZ, RZ, R29 ;  /* 0x000000ffff117224 */ /* 0x000fe400078e001d */
[----:B------:R-:W2:Y:S01]  /*28bd0*/  LDL.LU R29, [R1+0x114] ;  /* 0x00011400011d7983 */ /* 0x000ea20000300800 */
[----:B-1----:R-:W-:-:S03]  /*28be0*/  LEA R10, P4, R7, R2, 0x1 ;  /* 0x00000002070a7211 */ /* 0x002fc600078808ff */
[----:B------:R1:W-:Y:S01]  /*28bf0*/  STL.64 [R1+0xd28], R14 ;  /* 0x000d280e01007387 */ /* 0x0003e20000100a00 */
[----:B------:R-:W-:Y:S02]  /*28c00*/  LEA.HI.X.SX32 R11, R7, R3, 0x1, P4 ;  /* 0x00000003070b7211 */ /* 0x000fe400020f0eff */
[----:B---3--:R-:W-:-:S04]  /*28c10*/  LEA R20, P5, R27, R2, 0x1 ;  /* 0x000000021b147211 */ /* 0x008fc800078a08ff */
[----:B------:R-:W-:Y:S01]  /*28c20*/  LEA.HI.X.SX32 R21, R27, R3, 0x1, P5 ;  /* 0x000000031b157211 */ /* 0x000fe200028f0eff */
[----:B--2---:R2:W-:Y:S04]  /*28c30*/  STL.64 [R1+0xef8], R28 ;  /* 0x000ef81c01007387 */ /* 0x0045e80000100a00 */
[----:B-1----:R-:W3:Y:S04]  /*28c40*/  LDL.LU R14, [R1+0x110] ;  /* 0x00011000010e7983 */ /* 0x002ee80000300800 */
[----:B------:R-:W3:Y:S01]  /*28c50*/  LDL.LU R15, [R1+0x10c] ;  /* 0x00010c00010f7983 */ /* 0x000ee20000300800 */
[----:B--2---:R-:W-:-:S03]  /*28c60*/  LEA R28, P3, R22, R2, 0x1 ;  /* 0x00000002161c7211 */ /* 0x004fc600078608ff */
[----:B------:R-:W2:Y:S01]  /*28c70*/  LDL.LU R7, [R1+0x108] ;  /* 0x0001080001077983 */ /* 0x000ea20000300800 */
[----:B------:R-:W-:-:S03]  /*28c80*/  LEA.HI.X.SX32 R29, R22, R3, 0x1, P3 ;  /* 0x00000003161d7211 */ /* 0x000fc600018f0eff */
[----:B------:R1:W-:Y:S04]  /*28c90*/  STL.64 [R1+0xd20], R10 ;  /* 0x000d200a01007387 */ /* 0x0003e80000100a00 */
[----:B------:R4:W-:Y:S04]  /*28ca0*/  STL.64 [R1+0xd00], R20 ;  /* 0x000d001401007387 */ /* 0x0009e80000100a00 */
[----:B------:R0:W-:Y:S01]  /*28cb0*/  STL.64 [R1+0xd08], R28 ;  /* 0x000d081c01007387 */ /* 0x0001e20000100a00 */
[-C--:B-1----:R-:W-:Y:S02]  /*28cc0*/  LEA R10, P4, R16, R2.reuse, 0x1 ;  /* 0x00000002100a7211 */ /* 0x082fe400078808ff */
[----:B----4-:R-:W-:-:S02]  /*28cd0*/  LEA R20, P3, R13, R2, 0x1 ;  /* 0x000000020d147211 */ /* 0x010fc400078608ff */
[-C--:B------:R-:W-:Y:S02]  /*28ce0*/  LEA.HI.X.SX32 R11, R16, R3.reuse, 0x1, P4 ;  /* 0x00000003100b7211 */ /* 0x080fe400020f0eff */
[C---:B0-----:R-:W-:Y:S02]  /*28cf0*/  LEA R28, P4, R12.reuse, R2, 0x1 ;  /* 0x000000020c1c7211 */ /* 0x041fe400078808ff */
[-C--:B------:R-:W-:Y:S01]  /*28d00*/  LEA.HI.X.SX32 R21, R13, R3.reuse, 0x1, P3 ;  /* 0x000000030d157211 */ /* 0x080fe200018f0eff */
[----:B------:R-:W-:Y:S01]  /*28d10*/  STL.64 [R1+0xcf8], R10 ;  /* 0x000cf80a01007387 */ /* 0x000fe20000100a00 */
[----:B------:R-:W-:-:S03]  /*28d20*/  LEA.HI.X.SX32 R29, R12, R3, 0x1, P4 ;  /* 0x000000030c1d7211 */ /* 0x000fc600020f0eff */
[----:B------:R-:W4:Y:S04]  /*28d30*/  LDL.LU R27, [R1+0x104] ;  /* 0x00010400011b7983 */ /* 0x000f280000300800 */
[----:B------:R-:W2:Y:S04]  /*28d40*/  LDL.LU R16, [R1+0x100] ;  /* 0x0001000001107983 */ /* 0x000ea80000300800 */
[----:B------:R-:W2:Y:S04]  /*28d50*/  LDL.LU R13, [R1+0xfc] ;  /* 0x0000fc00010d7983 */ /* 0x000ea80000300800 */
[----:B------:R-:W-:Y:S04]  /*28d60*/  STL.64 [R1+0xcf0], R20 ;  /* 0x000cf01401007387 */ /* 0x000fe80000100a00 */
[----:B------:R0:W-:Y:S04]  /*28d70*/  STL.64 [R1+0xcd8], R28 ;  /* 0x000cd81c01007387 */ /* 0x0001e80000100a00 */
[----:B0-----:R-:W2:Y:S04]  /*28d80*/  LDL.LU.64 R28, [R1+0xef8] ;  /* 0x000ef800011c7983 */ /* 0x001ea80000300a00 */
[----:B------:R-:W4:Y:S01]  /*28d90*/  LDL.LU R12, [R1+0xf8] ;  /* 0x0000f800010c7983 */ /* 0x000f220000300800 */
[----:B------:R-:W-:-:S02]  /*28da0*/  LEA R10, P5, R23, R2, 0x1 ;  /* 0x00000002170a7211 */ /* 0x000fc400078a08ff */
[C---:B------:R-:W-:Y:S02]  /*28db0*/  LEA R20, P3, R18.reuse, R2, 0x1 ;  /* 0x0000000212147211 */ /* 0x040fe400078608ff */
[-C--:B------:R-:W-:Y:S02]  /*28dc0*/  LEA.HI.X.SX32 R11, R23, R3.reuse, 0x1, P5 ;  /* 0x00000003170b7211 */ /* 0x080fe400028f0eff */
[----:B------:R-:W-:-:S03]  /*28dd0*/  LEA.HI.X.SX32 R21, R18, R3, 0x1, P3 ;  /* 0x0000000312157211 */ /* 0x000fc600018f0eff */
[----:B------:R0:W-:Y:S04]  /*28de0*/  STL.64 [R1+0xcd0], R10 ;  /* 0x000cd00a01007387 */ /* 0x0001e80000100a00 */
[----:B------:R-:W4:Y:S04]  /*28df0*/  LDL.LU R18, [R1+0xf0] ;  /* 0x0000f00001127983 */ /* 0x000f280000300800 */
[----:B------:R3:W-:Y:S01]  /*28e00*/  STL.64 [R1+0xcb8], R20 ;  /* 0x000cb81401007387 */ /* 0x0007e20000100a00 */
[----:B0-----:R-:W-:-:S04]  /*28e10*/  LEA R10, P4, R19, R2, 0x1 ;  /* 0x00000002130a7211 */ /* 0x001fc800078808ff */
[----:B------:R-:W-:-:S05]  /*28e20*/  LEA.HI.X.SX32 R11, R19, R3, 0x1, P4 ;  /* 0x00000003130b7211 */ /* 0x000fca00020f0eff */
[----:B------:R0:W-:Y:S01]  /*28e30*/  STL.64 [R1+0xcb0], R10 ;  /* 0x000cb00a01007387 */ /* 0x0001e20000100a00 */
[----:B---3--:R-:W-:-:S04]  /*28e40*/  LEA R20, P5, R14, R2, 0x1 ;  /* 0x000000020e147211 */ /* 0x008fc800078a08ff */
[----:B------:R-:W-:Y:S02]  /*28e50*/  LEA.HI.X.SX32 R21, R14, R3, 0x1, P5 ;  /* 0x000000030e157211 */ /* 0x000fe400028f0eff */
[----:B0-----:R-:W-:-:S04]  /*28e60*/  LEA R10, P4, R15, R2, 0x1 ;  /* 0x000000020f0a7211 */ /* 0x001fc800078808ff */
[----:B------:R-:W-:Y:S02]  /*28e70*/  LEA.HI.X.SX32 R11, R15, R3, 0x1, P4 ;  /* 0x000000030f0b7211 */ /* 0x000fe400020f0eff */
[----:B--2---:R-:W-:-:S04]  /*28e80*/  LEA R22, P3, R29, R2, 0x1 ;  /* 0x000000021d167211 */ /* 0x004fc800078608ff */
[----:B------:R-:W-:Y:S02]  /*28e90*/  LEA.HI.X.SX32 R23, R29, R3, 0x1, P3 ;  /* 0x000000031d177211 */ /* 0x000fe400018f0eff */
[----:B------:R-:W2:Y:S04]  /*28ea0*/  LDL.LU R29, [R1+0xec] ;  /* 0x0000ec00011d7983 */ /* 0x000ea80000300800 */
[----:B------:R-:W3:Y:S04]  /*28eb0*/  LDL.LU R19, [R1+0xe8] ;  /* 0x0000e80001137983 */ /* 0x000ee80000300800 */
[----:B------:R-:W-:Y:S04]  /*28ec0*/  STL.64 [R1+0xca8], R22 ;  /* 0x000ca81601007387 */ /* 0x000fe80000100a00 */
[----:B------:R0:W-:Y:S04]  /*28ed0*/  STL.64 [R1+0xca0], R20 ;  /* 0x000ca01401007387 */ /* 0x0001e80000100a00 */
[----:B------:R1:W-:Y:S04]  /*28ee0*/  STL.64 [R1+0xc88], R10 ;  /* 0x000c880a01007387 */ /* 0x0003e80000100a00 */
[----:B------:R-:W3:Y:S01]  /*28ef0*/  LDL.LU R14, [R1+0xe4] ;  /* 0x0000e400010e7983 */ /* 0x000ee20000300800 */
[----:B0-----:R-:W-:-:S03]  /*28f00*/  LEA R20, P3, R7, R2, 0x1 ;  /* 0x0000000207147211 */ /* 0x001fc600078608ff */
[----:B------:R-:W3:Y:S01]  /*28f10*/  LDL.LU R15, [R1+0xe0] ;  /* 0x0000e000010f7983 */ /* 0x000ee20000300800 */
[----:B------:R-:W-:Y:S02]  /*28f20*/  LEA.HI.X.SX32 R21, R7, R3, 0x1, P3 ;  /* 0x0000000307157211 */ /* 0x000fe400018f0eff */
[-C--:B-1----:R-:W-:Y:S01]  /*28f30*/  LEA R10, P5, R16, R2.reuse, 0x1 ;  /* 0x00000002100a7211 */ /* 0x082fe200078a08ff */
[----:B------:R-:W3:Y:S01]  /*28f40*/  LDL.LU R7, [R1+0xdc] ;  /* 0x0000dc0001077983 */ /* 0x000ee20000300800 */
[----:B----4-:R-:W-:-:S03]  /*28f50*/  LEA R22, P4, R27, R2, 0x1 ;  /* 0x000000021b167211 */ /* 0x010fc600078808ff */
[----:B------:R0:W-:Y:S01]  /*28f60*/  STL.64 [R1+0xc80], R20 ;  /* 0x000c801401007387 */ /* 0x0001e20000100a00 */
[-C--:B------:R-:W-:Y:S02]  /*28f70*/  LEA.HI.X.SX32 R11, R16, R3.reuse, 0x1, P5 ;  /* 0x00000003100b7211 */ /* 0x080fe400028f0eff */
[----:B------:R-:W-:-:S03]  /*28f80*/  LEA.HI.X.SX32 R23, R27, R3, 0x1, P4 ;  /* 0x000000031b177211 */ /* 0x000fc600020f0eff */
[----:B------:R1:W-:Y:S01]  /*28f90*/  STL.64 [R1+0xc60], R10 ;  /* 0x000c600a01007387 */ /* 0x0003e20000100a00 */
[----:B0-----:R-:W-:-:S03]  /*28fa0*/  LEA R20, P3, R13, R2, 0x1 ;  /* 0x000000020d147211 */ /* 0x001fc600078608ff */
[----:B------:R-:W-:Y:S01]  /*28fb0*/  STL.64 [R1+0xc68], R22 ;  /* 0x000c681601007387 */ /* 0x000fe20000100a00 */
[-C--:B------:R-:W-:Y:S02]  /*28fc0*/  LEA.HI.X.SX32 R21, R13, R3.reuse, 0x1, P3 ;  /* 0x000000030d157211 */ /* 0x080fe400018f0eff */
[C---:B-1----:R-:W-:Y:S01]  /*28fd0*/  LEA R10, P4, R12.reuse, R2, 0x1 ;  /* 0x000000020c0a7211 */ /* 0x042fe200078808ff */
[----:B------:R-:W4:Y:S04]  /*28fe0*/  LDL.LU R13, [R1+0xd8] ;  /* 0x0000d800010d7983 */ /* 0x000f280000300800 */
[----:B------:R0:W-:Y:S01]  /*28ff0*/  STL.64 [R1+0xc48], R20 ;  /* 0x000c481401007387 */ /* 0x0001e20000100a00 */
[----:B------:R-:W-:-:S03]  /*29000*/  LEA.HI.X.SX32 R11, R12, R3, 0x1, P4 ;  /* 0x000000030c0b7211 */ /* 0x000fc600020f0eff */
[----:B0-----:R-:W3:Y:S04]  /*29010*/  LDL.LU R20, [R1+0xd4] ;  /* 0x0000d40001147983 */ /* 0x001ee80000300800 */
[----:B------:R-:W3:Y:S04]  /*29020*/  LDL.LU R21, [R1+0xd0] ;  /* 0x0000d00001157983 */ /* 0x000ee80000300800 */
[----:B------:R-:W3:Y:S04]  /*29030*/  LDL.LU R12, [R1+0xcc] ;  /* 0x0000cc00010c7983 */ /* 0x000ee80000300800 */
[----:B------:R-:W3:Y:S01]  /*29040*/  LDL.LU R27, [R1+0xc8] ;  /* 0x0000c800011b7983 */ /* 0x000ee20000300800 */
[CC--:B------:R-:W-:Y:S01]  /*29050*/  LEA R16, P5, R18.reuse, R2.reuse, 0x1 ;  /* 0x0000000212107211 */ /* 0x0c0fe200078a08ff */
[----:B------:R-:W-:Y:S01]  /*29060*/  IMAD.MOV.U32 R23, RZ, RZ, R17 ;  /* 0x000000ffff177224 */ /* 0x000fe200078e0011 */
[----:B------:R-:W-:Y:S01]  /*29070*/  LEA R22, P3, R17, R2, 0x1 ;  /* 0x0000000211167211 */ /* 0x000fe200078608ff */
[----:B------:R2:W-:Y:S01]  /*29080*/  STL.64 [R1+0xc40], R10 ;  /* 0x000c400a01007387 */ /* 0x0005e20000100a00 */
[----:B------:R-:W-:-:S02]  /*29090*/  LEA.HI.X.SX32 R17, R18, R3, 0x1, P5 ;  /* 0x0000000312117211 */ /* 0x000fc400028f0eff */
[----:B------:R-:W-:Y:S02]  /*290a0*/  LEA.HI.X.SX32 R23, R23, R3, 0x1, P3 ;  /* 0x0000000317177211 */ /* 0x000fe400018f0eff */
[----:B--2---:R-:W-:-:S04]  /*290b0*/  LEA R10, P4, R29, R2, 0x1 ;  /* 0x000000021d0a7211 */ /* 0x004fc800078808ff */
[----:B------:R-:W-:Y:S01]  /*290c0*/  LEA.HI.X.SX32 R11, R29, R3, 0x1, P4 ;  /* 0x000000031d0b7211 */ /* 0x000fe200020f0eff */
[----:B---3--:R-:W-:Y:S04]  /*290d0*/  STL.64 [R1+0xef0], R26 ;  /* 0x000ef01a01007387 */ /* 0x008fe80000100a00 */
[----:B------:R0:W-:Y:S04]  /*290e0*/  STL.64 [R1+0xc30], R16 ;  /* 0x000c301001007387 */ /* 0x0001e80000100a00 */
[----:B------:R1:W-:Y:S04]  /*290f0*/  STL.64 [R1+0xc38], R22 ;  /* 0x000c381601007387 */ /* 0x0003e80000100a00 */
[----:B------:R2:W-:Y:S01]  /*29100*/  STL.64 [R1+0xc18], R10 ;  /* 0x000c180a01007387 */ /* 0x0005e20000100a00 */
[----:B0-----:R-:W-:-:S03]  /*29110*/  LEA R16, P3, R19, R2, 0x1 ;  /* 0x0000000213107211 */ /* 0x001fc600078608ff */
[----:B------:R-:W3:Y:S01]  /*29120*/  LDL.LU R18, [R1+0xc4] ;  /* 0x0000c40001127983 */ /* 0x000ee20000300800 */
[----:B-1----:R-:W-:-:S03]  /*29130*/  LEA R22, P4, R14, R2, 0x1 ;  /* 0x000000020e167211 */ /* 0x002fc600078808ff */
[----:B------:R-:W3:Y:S01]  /*29140*/  LDL.LU R29, [R1+0xc0] ;  /* 0x0000c000011d7983 */ /* 0x000ee20000300800 */
[-C--:B------:R-:W-:Y:S02]  /*29150*/  LEA.HI.X.SX32 R17, R19, R3.reuse, 0x1, P3 ;  /* 0x0000000313117211 */ /* 0x080fe400018f0eff */
[CC--:B--2---:R-:W-:Y:S01]  /*29160*/  LEA R10, P5, R15.reuse, R2.reuse, 0x1 ;  /* 0x000000020f0a7211 */ /* 0x0c4fe200078a08ff */
[----:B------:R-:W2:Y:S01]  /*29170*/  LDL.LU R19, [R1+0xbc] ;  /* 0x0000bc0001137983 */ /* 0x000ea20000300800 */
[-C--:B------:R-:W-:Y:S02]  /*29180*/  LEA.HI.X.SX32 R23, R14, R3.reuse, 0x1, P4 ;  /* 0x000000030e177211 */ /* 0x080fe400020f0eff */
[----:B------:R-:W-:Y:S01]  /*29190*/  LEA.HI.X.SX32 R11, R15, R3, 0x1, P5 ;  /* 0x000000030f0b7211 */ /* 0x000fe200028f0eff */
[----:B------:R0:W-:Y:S04]  /*291a0*/  STL.64 [R1+0xc10], R16 ;  /* 0x000c101001007387 */ /* 0x0001e80000100a00 */
[----:B------:R-:W2:Y:S04]  /*291b0*/  LDL.LU R15, [R1+0xb8] ;  /* 0x0000b800010f7983 */ /* 0x000ea80000300800 */
[----:B------:R1:W-:Y:S01]  /*291c0*/  STL.64 [R1+0xc08], R22 ;  /* 0x000c081601007387 */ /* 0x0003e20000100a00 */
[----:B0-----:R-:W-:-:S03]  /*291d0*/  LEA R16, P3, R7, R2, 0x1 ;  /* 0x0000000207107211 */ /* 0x001fc600078608ff */
[----:B------:R4:W-:Y:S01]  /*291e0*/  STL.64 [R1+0xc00], R10 ;  /* 0x000c000a01007387 */ /* 0x0009e20000100a00 */
[----:B------:R-:W-:Y:S02]  /*291f0*/  LEA.HI.X.SX32 R17, R7, R3, 0x1, P3 ;  /* 0x0000000307117211 */ /* 0x000fe400018f0eff */
[-C--:B------:R-:W-:Y:S01]  /*29200*/  LEA R26, P3, R20, R2.reuse, 0x1 ;  /* 0x00000002141a7211 */ /* 0x080fe200078608ff */
[----:B-1----:R-:W2:Y:S01]  /*29210*/  LDL.LU R22, [R1+0xb4] ;  /* 0x0000b40001167983 */ /* 0x002ea20000300800 */
[----:B----4-:R-:W-:-:S03]  /*29220*/  LEA R10, P4, R13, R2, 0x1 ;  /* 0x000000020d0a7211 */ /* 0x010fc600078808ff */
[----:B------:R-:W4:Y:S01]  /*29230*/  LDL.LU R7, [R1+0xb0] ;  /* 0x0000b00001077983 */ /* 0x000f220000300800 */
[-C--:B------:R-:W-:Y:S02]  /*29240*/  LEA.HI.X.SX32 R27, R20, R3.reuse, 0x1, P3 ;  /* 0x00000003141b7211 */ /* 0x080fe400018f0eff */
[----:B------:R-:W-:Y:S01]  /*29250*/  LEA.HI.X.SX32 R11, R13, R3, 0x1, P4 ;  /* 0x000000030d0b7211 */ /* 0x000fe200020f0eff */
[----:B------:R-:W-:Y:S04]  /*29260*/  STL.64 [R1+0xbe0], R16 ;  /* 0x000be01001007387 */ /* 0x000fe80000100a00 */
[----:B------:R-:W2:Y:S04]  /*29270*/  LDL.LU R13, [R1+0xac] ;  /* 0x0000ac00010d7983 */ /* 0x000ea80000300800 */
[----:B------:R-:W2:Y:S04]  /*29280*/  LDL.LU R23, [R1+0xa8] ;  /* 0x0000a80001177983 */ /* 0x000ea80000300800 */
[----:B------:R-:W-:Y:S04]  /*29290*/  STL.64 [R1+0xb48], R10 ;  /* 0x000b480a01007387 */ /* 0x000fe80000100a00 */
[----:B------:R0:W-:Y:S04]  /*292a0*/  STL.64 [R1+0xae0], R26 ;  /* 0x000ae01a01007387 */ /* 0x0001e80000100a00 */
[----:B0-----:R-:W2:Y:S01]  /*292b0*/  LDL.LU.64 R26, [R1+0xef0] ;  /* 0x000ef000011a7983 */ /* 0x001ea20000300a00 */
[----:B------:R-:W-:-:S02]  /*292c0*/  LEA R16, P5, R21, R2, 0x1 ;  /* 0x0000000215107211 */ /* 0x000fc400078a08ff */
[C---:B------:R-:W-:Y:S02]  /*292d0*/  LEA R10, P4, R12.reuse, R2, 0x1 ;  /* 0x000000020c0a7211 */ /* 0x040fe400078808ff */
[-C--:B------:R-:W-:Y:S02]  /*292e0*/  LEA.HI.X.SX32 R17, R21, R3.reuse, 0x1, P5 ;  /* 0x0000000315117211 */ /* 0x080fe400028f0eff */
[----:B------:R-:W-:-:S03]  /*292f0*/  LEA.HI.X.SX32 R11, R12, R3, 0x1, P4 ;  /* 0x000000030c0b7211 */ /* 0x000fc600020f0eff */
[----:B------:R-:W-:Y:S04]  /*29300*/  STL.64 [R1+0xac8], R16 ;  /* 0x000ac81001007387 */ /* 0x000fe80000100a00 */
[----:B------:R0:W-:Y:S04]  /*29310*/  STL.64 [R1+0xa80], R10 ;  /* 0x000a800a01007387 */ /* 0x0001e80000100a00 */
[----:B------:R-:W4:Y:S04]  /*29320*/  LDL.LU R12, [R1+0xa4] ;  /* 0x0000a400010c7983 */ /* 0x000f280000300800 */
[----:B------:R-:W4:Y:S01]  /*29330*/  LDL.LU R14, [R1+0xa0] ;  /* 0x0000a000010e7983 */ /* 0x000f220000300800 */
[----:B---3--:R-:W-:-:S02]  /*29340*/  LEA R20, P4, R18, R2, 0x1 ;  /* 0x0000000212147211 */ /* 0x008fc400078808ff */
[CC--:B0-----:R-:W-:Y:S02]  /*29350*/  LEA R10, P5, R29.reuse, R2.reuse, 0x1 ;  /* 0x000000021d0a7211 */ /* 0x0c1fe400078a08ff */
[-C--:B------:R-:W-:Y:S02]  /*29360*/  LEA.HI.X.SX32 R21, R18, R3.reuse, 0x1, P4 ;  /* 0x0000000312157211 */ /* 0x080fe400020f0eff */
[----:B------:R-:W-:Y:S02]  /*29370*/  LEA.HI.X.SX32 R11, R29, R3, 0x1, P5 ;  /* 0x000000031d0b7211 */ /* 0x000fe400028f0eff */
[----:B--2---:R-:W-:-:S04]  /*29380*/  LEA R16, P3, R27, R2, 0x1 ;  /* 0x000000021b107211 */ /* 0x004fc800078608ff */
[----:B------:R-:W-:Y:S02]  /*29390*/  LEA.HI.X.SX32 R17, R27, R3, 0x1, P3 ;  /* 0x000000031b117211 */ /* 0x000fe400018f0eff */
[----:B------:R-:W2:Y:S04]  /*293a0*/  LDL.LU R27, [R1+0x9c] ;  /* 0x00009c00011b7983 */ /* 0x000ea80000300800 */
[----:B------:R0:W-:Y:S04]  /*293b0*/  STL.64 [R1+0x890], R16 ;  /* 0x0008901001007387 */ /* 0x0001e80000100a00 */
[----:B------:R-:W3:Y:S04]  /*293c0*/  LDL.LU R29, [R1+0x98] ;  /* 0x00009800011d7983 */ /* 0x000ee80000300800 */
[----:B------:R1:W-:Y:S01]  /*293d0*/  STL.64 [R1+0x878], R20 ;  /* 0x0008781401007387 */ /* 0x0003e20000100a00 */
[----:B0-----:R-:W-:-:S03]  /*293e0*/  LEA R16, P3, R19, R2, 0x1 ;  /* 0x0000000213107211 */ /* 0x001fc600078608ff */
[----:B------:R0:W-:Y:S01]  /*293f0*/  STL.64 [R1+0x870], R10 ;  /* 0x0008700a01007387 */ /* 0x0001e20000100a00 */
[----:B------:R-:W-:Y:S02]  /*29400*/  LEA.HI.X.SX32 R17, R19, R3, 0x1, P3 ;  /* 0x0000000313117211 */ /* 0x000fe400018f0eff */
[-C--:B------:R-:W-:Y:S01]  /*29410*/  LEA R18, P3, R22, R2.reuse, 0x1 ;  /* 0x0000000216127211 */ /* 0x080fe200078608ff */
[----:B-1----:R-:W2:Y:S01]  /*29420*/  LDL.LU R20, [R1+0x94] ;  /* 0x0000940001147983 */ /* 0x002ea20000300800 */
[----:B0-----:R-:W-:-:S03]  /*29430*/  LEA R10, P4, R15, R2, 0x1 ;  /* 0x000000020f0a7211 */ /* 0x001fc600078808ff */
[----:B------:R-:W2:Y:S01]  /*29440*/  LDL.LU R21, [R1+0x90] ;  /* 0x0000900001157983 */ /* 0x000ea20000300800 */
[-C--:B------:R-:W-:Y:S02]  /*29450*/  LEA.HI.X.SX32 R19, R22, R3.reuse, 0x1, P3 ;  /* 0x0000000316137211 */ /* 0x080fe400018f0eff */
[----:B------:R-:W-:Y:S01]  /*29460*/  LEA.HI.X.SX32 R11, R15, R3, 0x1, P4 ;  /* 0x000000030f0b7211 */ /* 0x000fe200020f0eff */
[----:B------:R-:W-:Y:S04]  /*29470*/  STL.64 [R1+0x860], R16 ;  /* 0x0008601001007387 */ /* 0x000fe80000100a00 */
[----:B------:R-:W2:Y:S04]  /*29480*/  LDL.LU R15, [R1+0x8c] ;  /* 0x00008c00010f7983 */ /* 0x000ea80000300800 */
[----:B------:R-:W-:Y:S04]  /*29490*/  STL.64 [R1+0x838], R10 ;  /* 0x0008380a01007387 */ /* 0x000fe80000100a00 */
[----:B------:R0:W-:Y:S04]  /*294a0*/  STL.64 [R1+0x818], R18 ;  /* 0x0008181201007387 */ /* 0x0001e80000100a00 */
[----:B0-----:R-:W2:Y:S01]  /*294b0*/  LDL.LU R18, [R1+0xee8] ;  /* 0x000ee80001127983 */ /* 0x001ea20000300800 */
[----:B----4-:R-:W-:-:S02]  /*294c0*/  LEA R16, P5, R7, R2, 0x1 ;  /* 0x0000000207107211 */ /* 0x010fc400078a08ff */
[-C--:B------:R-:W-:Y:S01]  /*294d0*/  LEA R10, P4, R13, R2.reuse, 0x1 ;  /* 0x000000020d0a7211 */ /* 0x080fe200078808ff */
[----:B------:R-:W-:Y:S01]  /*294e0*/  IMAD.MOV.U32 R19, RZ, RZ, R6 ;  /* 0x000000ffff137224 */ /* 0x000fe200078e0006 */
[-C--:B------:R-:W-:Y:S02]  /*294f0*/  LEA.HI.X.SX32 R17, R7, R3.reuse, 0x1, P5 ;  /* 0x0000000307117211 */ /* 0x080fe400028f0eff */
[----:B------:R-:W-:Y:S02]  /*29500*/  LEA.HI.X.SX32 R11, R13, R3, 0x1, P4 ;  /* 0x000000030d0b7211 */ /* 0x000fe400020f0eff */
[----:B------:R-:W-:-:S04]  /*29510*/  LEA R6, P3, R23, R2, 0x1 ;  /* 0x0000000217067211 */ /* 0x000fc800078608ff */
[----:B------:R-:W-:Y:S01]  /*29520*/  LEA.HI.X.SX32 R7, R23, R3, 0x1, P3 ;  /* 0x0000000317077211 */ /* 0x000fe200018f0eff */
[----:B--2---:R0:W-:Y:S04]  /*29530*/  STL.64 [R1+0xee0], R18 ;  /* 0x000ee01201007387 */ /* 0x0041e80000100a00 */
[----:B------:R1:W-:Y:S04]  /*29540*/  STL.64 [R1+0x810], R16 ;  /* 0x0008101001007387 */ /* 0x0003e80000100a00 */
[----:B------:R2:W-:Y:S01]  /*29550*/  STL.64 [R1+0x800], R10 ;  /* 0x0008000a01007387 */ /* 0x0005e20000100a00 */
[----:B0-----:R-:W-:-:S03]  /*29560*/  LEA R18, P4, R12, R2, 0x1 ;  /* 0x000000020c127211 */ /* 0x001fc600078808ff */
[----:B-1----:R-:W4:Y:S01]  /*29570*/  LDL.LU R16, [R1+0x84] ;  /* 0x0000840001107983 */ /* 0x002f220000300800 */
[-C--:B------:R-:W-:Y:S02]  /*29580*/  LEA.HI.X.SX32 R19, R12, R3.reuse, 0x1, P4 ;  /* 0x000000030c137211 */ /* 0x080fe400020f0eff */
[CC--:B--2---:R-:W-:Y:S01]  /*29590*/  LEA R10, P5, R14.reuse, R2.reuse, 0x1 ;  /* 0x000000020e0a7211 */ /* 0x0c4fe200078a08ff */
[----:B------:R-:W2:Y:S03]  /*295a0*/  LDL.LU R17, [R1+0x80] ;  /* 0x0000800001117983 */ /* 0x000ea60000300800 */
[----:B------:R-:W-:Y:S01]  /*295b0*/  LEA.HI.X.SX32 R11, R14, R3, 0x1, P5 ;  /* 0x000000030e0b7211 */ /* 0x000fe200028f0eff */
[----:B------:R-:W2:Y:S04]  /*295c0*/  LDL.LU R13, [R1+0x7c] ;  /* 0x00007c00010d7983 */ /* 0x000ea80000300800 */
[----:B------:R0:W-:Y:S04]  /*295d0*/  STL.64 [R1+0x7d8], R6 ;  /* 0x0007d80601007387 */ /* 0x0001e80000100a00 */
[----:B------:R-:W2:Y:S04]  /*295e0*/  LDL.LU R12, [R1+0x78] ;  /* 0x00007800010c7983 */ /* 0x000ea80000300800 */
[----:B------:R1:W-:Y:S01]  /*295f0*/  STL.64 [R1+0x7c0], R18 ;  /* 0x0007c01201007387 */ /* 0x0003e20000100a00 */
[----:B0-----:R-:W-:-:S03]  /*29600*/  LEA R6, P3, R27, R2, 0x1 ;  /* 0x000000021b067211 */ /* 0x001fc600078608ff */
[----:B------:R3:W-:Y:S01]  /*29610*/  STL.64 [R1+0x7b8], R10 ;  /* 0x0007b80a01007387 */ /* 0x0007e20000100a00 */
[----:B------:R-:W-:-:S03]  /*29620*/  LEA.HI.X.SX32 R7, R27, R3, 0x1, P3 ;  /* 0x000000031b077211 */ /* 0x000fc600018f0eff */
[----:B------:R-:W2:Y:S01]  /*29630*/  LDL.LU R22, [R1+0x74] ;  /* 0x0000740001167983 */ /* 0x000ea20000300800 */
[----:B-1----:R-:W-:-:S03]  /*29640*/  LEA R18, P3, R20, R2, 0x1 ;  /* 0x0000000214127211 */ /* 0x002fc600078608ff */
[----:B------:R-:W2:Y:S01]  /*29650*/  LDL.LU R23, [R1+0x70] ;  /* 0x0000700001177983 */ /* 0x000ea20000300800 */
[----:B---3--:R-:W-:-:S03]  /*29660*/  LEA R10, P4, R29, R2, 0x1 ;  /* 0x000000021d0a7211 */ /* 0x008fc600078808ff */
[----:B------:R-:W3:Y:S01]  /*29670*/  LDL.LU R27, [R1+0x6c] ;  /* 0x00006c00011b7983 */ /* 0x000ee20000300800 */
[-C--:B------:R-:W-:Y:S02]  /*29680*/  LEA.HI.X.SX32 R19, R20, R3.reuse, 0x1, P3 ;  /* 0x0000000314137211 */ /* 0x080fe400018f0eff */
[----:B------:R-:W-:Y:S01]  /*29690*/  LEA.HI.X.SX32 R11, R29, R3, 0x1, P4 ;  /* 0x000000031d0b7211 */ /* 0x000fe200020f0eff */
[----:B------:R-:W-:Y:S01]  /*296a0*/  STL.64 [R1+0x7a8], R6 ;  /* 0x0007a80601007387 */ /* 0x000fe20000100a00 */
[----:B------:R-:W-:-:S03]  /*296b0*/  IMAD.MOV.U32 R29, RZ, RZ, R8 ;  /* 0x000000ffff1d7224 */ /* 0x000fc600078e0008 */
[----:B------:R-:W3:Y:S04]  /*296c0*/  LDL.LU R8, [R1+0x68] ;  /* 0x0000680001087983 */ /* 0x000ee80000300800 */
[----:B------:R-:W-:Y:S04]  /*296d0*/  STL.64 [R1+0x798], R10 ;  /* 0x0007980a01007387 */ /* 0x000fe80000100a00 */
[----:B------:R0:W-:Y:S04]  /*296e0*/  STL.64 [R1+0x778], R18 ;  /* 0x0007781201007387 */ /* 0x0001e80000100a00 */
[----:B0-----:R-:W3:Y:S01]  /*296f0*/  LDL.LU.64 R18, [R1+0xee0] ;  /* 0x000ee00001127983 */ /* 0x001ee20000300a00 */
[----:B------:R-:W-:-:S02]  /*29700*/  LEA R6, P5, R21, R2, 0x1 ;  /* 0x0000000215067211 */ /* 0x000fc400078a08ff */
[----:B------:R-:W-:Y:S02]  /*29710*/  LEA R10, P4, R15, R2, 0x1 ;  /* 0x000000020f0a7211 */ /* 0x000fe400078808ff */
[-C--:B------:R-:W-:Y:S02]  /*29720*/  LEA.HI.X.SX32 R7, R21, R3.reuse, 0x1, P5 ;  /* 0x0000000315077211 */ /* 0x080fe400028f0eff */
[----:B------:R-:W-:-:S03]  /*29730*/  LEA.HI.X.SX32 R11, R15, R3, 0x1, P4 ;  /* 0x000000030f0b7211 */ /* 0x000fc600020f0eff */
[----:B------:R-:W-:Y:S04]  /*29740*/  STL.64 [R1+0x770], R6 ;  /* 0x0007700601007387 */ /* 0x000fe80000100a00 */
[----:B------:R0:W-:Y:S04]  /*29750*/  STL.64 [R1+0x760], R10 ;  /* 0x0007600a01007387 */ /* 0x0001e80000100a00 */
[----:B0-----:R-:W3:Y:S01]  /*29760*/  LDL.LU R10, [R1+0x64] ;  /* 0x00006400010a7983 */ /* 0x001ee20000300800 */
[-C--:B----4-:R-:W-:Y:S02]  /*29770*/  LEA R20, P4, R16, R2.reuse, 0x1 ;  /* 0x0000000210147211 */ /* 0x090fe400078808ff */
[----:B--2---:R-:W-:-:S02]  /*29780*/  LEA R14, P5, R17, R2, 0x1 ;  /* 0x00000002110e7211 */ /* 0x004fc400078a08ff */
[-C--:B------:R-:W-:Y:S02]  /*29790*/  LEA.HI.X.SX32 R21, R16, R3.reuse, 0x1, P4 ;  /* 0x0000000310157211 */ /* 0x080fe400020f0eff */
[-C--:B------:R-:W-:Y:S01]  /*297a0*/  LEA.HI.X.SX32 R15, R17, R3.reuse, 0x1, P5 ;  /* 0x00000003110f7211 */ /* 0x080fe200028f0eff */
[----:B---3--:R-:W-:Y:S01]  /*297b0*/  IMAD.MOV.U32 R7, RZ, RZ, R19 ;  /* 0x000000ffff077224 */ /* 0x008fe200078e0013 */
[----:B------:R-:W-:Y:S01]  /*297c0*/  LEA R6, P3, R19, R2, 0x1 ;  /* 0x0000000213067211 */ /* 0x000fe200078608ff */
[----:B------:R-:W-:Y:S02]  /*297d0*/  IMAD.MOV.U32 R19, RZ, RZ, R9 ;  /* 0x000000ffff137224 */ /* 0x000fe400078e0009 */
[----:B------:R-:W2:Y:S01]  /*297e0*/  LDL.LU R9, [R1+0x60] ;  /* 0x0000600001097983 */ /* 0x000ea20000300800 */
[----:B------:R-:W-:-:S03]  /*297f0*/  LEA.HI.X.SX32 R7, R7, R3, 0x1, P3 ;  /* 0x0000000307077211 */ /* 0x000fc600018f0eff */
[----:B------:R-:W3:Y:S04]  /*29800*/  LDL.LU R11, [R1+0x5c] ;  /* 0x00005c00010b7983 */ /* 0x000ee80000300800 */
[----:B------:R0:W-:Y:S04]  /*29810*/  STL.64 [R1+0x738], R6 ;  /* 0x0007380601007387 */ /* 0x0001e80000100a00 */
[----:B------:R-:W4:Y:S04]  /*29820*/  LDL.LU R16, [R1+0x58] ;  /* 0x0000580001107983 */ /* 0x000f280000300800 */
[----:B------:R1:W-:Y:S04]  /*29830*/  STL.64 [R1+0x718], R20 ;  /* 0x0007181401007387 */ /* 0x0003e80000100a00 */
[----:B------:R1:W-:Y:S04]  /*29840*/  STL.64 [R1+0x710], R14 ;  /* 0x0007100e01007387 */ /* 0x0003e80000100a00 */
[----:B------:R-:W4:Y:S01]  /*29850*/  LDL.LU R17, [R1+0x54] ;  /* 0x0000540001117983 */ /* 0x000f220000300800 */
[----:B0-----:R-:W-:-:S02]  /*29860*/  LEA R6, P3, R13, R2, 0x1 ;  /* 0x000000020d067211 */ /* 0x001fc400078608ff */
[-C--:B-1----:R-:W-:Y:S02]  /*29870*/  LEA R20, P4, R12, R2.reuse, 0x1 ;  /* 0x000000020c147211 */ /* 0x082fe400078808ff */
[-C--:B------:R-:W-:Y:S02]  /*29880*/  LEA.HI.X.SX32 R7, R13, R3.reuse, 0x1, P3 ;  /* 0x000000030d077211 */ /* 0x080fe400018f0eff */
[-C--:B------:R-:W-:Y:S01]  /*29890*/  LEA R14, P3, R22, R2.reuse, 0x1 ;  /* 0x00000002160e7211 */ /* 0x080fe200078608ff */
[----:B------:R-:W4:Y:S01]  /*298a0*/  LDL.LU R13, [R1+0x50] ;  /* 0x00005000010d7983 */ /* 0x000f220000300800 */
[-C--:B------:R-:W-:Y:S02]  /*298b0*/  LEA.HI.X.SX32 R21, R12, R3.reuse, 0x1, P4 ;  /* 0x000000030c157211 */ /* 0x080fe400020f0eff */
[----:B------:R-:W-:Y:S01]  /*298c0*/  LEA.HI.X.SX32 R15, R22, R3, 0x1, P3 ;  /* 0x00000003160f7211 */ /* 0x000fe200018f0eff */
[----:B------:R0:W-:Y:S04]  /*298d0*/  STL.64 [R1+0x700], R6 ;  /* 0x0007000601007387 */ /* 0x0001e80000100a00 */
[----:B------:R-:W4:Y:S04]  /*298e0*/  LDL.LU R12, [R1+0x4c] ;  /* 0x00004c00010c7983 */ /* 0x000f280000300800 */
[----:B------:R1:W-:Y:S01]  /*298f0*/  STL.64 [R1+0x6d8], R20 ;  /* 0x0006d81401007387 */ /* 0x0003e20000100a00 */
[----:B0-----:R-:W-:-:S03]  /*29900*/  LEA R6, P5, R23, R2, 0x1 ;  /* 0x0000000217067211 */ /* 0x001fc600078a08ff */
[----:B------:R0:W-:Y:S01]  /*29910*/  STL.64 [R1+0x6b8], R14 ;  /* 0x0006b80e01007387 */ /* 0x0001e20000100a00 */
[-C--:B------:R-:W-:Y:S02]  /*29920*/  LEA.HI.X.SX32 R7, R23, R3.reuse, 0x1, P5 ;  /* 0x0000000317077211 */ /* 0x080fe400028f0eff */
[CC--:B-1----:R-:W-:Y:S01]  /*29930*/  LEA R20, P4, R27.reuse, R2.reuse, 0x1 ;  /* 0x000000021b147211 */ /* 0x0c2fe200078808ff */
[----:B0-----:R-:W4:Y:S03]  /*29940*/  LDL.LU R14, [R1+0xed8] ;  /* 0x000ed800010e7983 */ /* 0x001f260000300800 */
[----:B------:R-:W-:Y:S01]  /*29950*/  LEA.HI.X.SX32 R21, R27, R3, 0x1, P4 ;  /* 0x000000031b157211 */ /* 0x000fe200020f0eff */
[----:B------:R-:W-:Y:S04]  /*29960*/  STL.64 [R1+0xed0], R28 ;  /* 0x000ed01c01007387 */ /* 0x000fe80000100a00 */
[----:B------:R-:W4:Y:S04]  /*29970*/  LDL.LU R15, [R1+0x48] ;  /* 0x00004800010f7983 */ /* 0x000f280000300800 */
[----:B------:R0:W-:Y:S01]  /*29980*/  STL.64 [R1+0x6b0], R6 ;  /* 0x0006b00601007387 */ /* 0x0001e20000100a00 */
[----:B------:R-:W-:-:S03]  /*29990*/  LEA R22, P4, R10, R2, 0x1 ;  /* 0x000000020a167211 */ /* 0x000fc600078808ff */
[----:B------:R2:W-:Y:S01]  /*299a0*/  STL.64 [R1+0x6a0], R20 ;  /* 0x0006a01401007387 */ /* 0x0005e20000100a00 */
[----:B0-----:R-:W-:-:S03]  /*299b0*/  LEA R6, P3, R8, R2, 0x1 ;  /* 0x0000000208067211 */ /* 0x001fc600078608ff */
[----:B------:R-:W4:Y:S01]  /*299c0*/  LDL.LU R27, [R1+0x40] ;  /* 0x00004000011b7983 */ /* 0x000f220000300800 */
[----:B------:R-:W-:-:S03]  /*299d0*/  LEA.HI.X.SX32 R7, R8, R3, 0x1, P3 ;  /* 0x0000000308077211 */ /* 0x000fc600018f0eff */
[----:B------:R-:W4:Y:S01]  /*299e0*/  LDL.LU R8, [R1+0x3c] ;  /* 0x00003c0001087983 */ /* 0x000f220000300800 */
[----:B------:R-:W-:-:S03]  /*299f0*/  LEA.HI.X.SX32 R23, R10, R3, 0x1, P4 ;  /* 0x000000030a177211 */ /* 0x000fc600020f0eff */
[----:B------:R3:W-:Y:S01]  /*29a00*/  STL.64 [R1+0x678], R6 ;  /* 0x0006780601007387 */ /* 0x0007e20000100a00 */
[-C--:B--2---:R-:W-:Y:S02]  /*29a10*/  LEA R20, P5, R9, R2.reuse, 0x1 ;  /* 0x0000000209147211 */ /* 0x084fe400078a08ff */
[----:B---3--:R-:W-:Y:S02]  /*29a20*/  LEA R6, P3, R11, R2, 0x1 ;  /* 0x000000020b067211 */ /* 0x008fe400078608ff */
[-C--:B------:R-:W-:Y:S01]  /*29a30*/  LEA.HI.X.SX32 R21, R9, R3.reuse, 0x1, P5 ;  /* 0x0000000309157211 */ /* 0x080fe200028f0eff */
[----:B------:R-:W-:Y:S02]  /*29a40*/  IMAD.MOV.U32 R9, RZ, RZ, R24 ;  /* 0x000000ffff097224 */ /* 0x000fe400078e0018 */
[----:B------:R-:W2:Y:S01]  /*29a50*/  LDL.LU R24, [R1+0x30] ;  /* 0x0000300001187983 */ /* 0x000ea20000300800 */
[----:B------:R-:W-:-:S03]  /*29a60*/  LEA.HI.X.SX32 R7, R11, R3, 0x1, P3 ;  /* 0x000000030b077211 */ /* 0x000fc600018f0eff */
[----:B------:R0:W-:Y:S01]  /*29a70*/  STL.64 [R1+0x658], R22 ;  /* 0x0006581601007387 */ /* 0x0001e20000100a00 */
[----:B------:R-:W-:-:S03]  /*29a80*/  IMAD.MOV.U32 R11, RZ, RZ, R0 ;  /* 0x000000ffff0b7224 */ /* 0x000fc600078e0000 */
[----:B------:R-:W-:Y:S04]  /*29a90*/  STL.64 [R1+0x650], R20 ;  /* 0x0006501401007387 */ /* 0x000fe80000100a00 */
[----:B------:R-:W3:Y:S01]  /*29aa0*/  LDL.LU R10, [R1+0x2c] ;  /* 0x00002c00010a7983 */ /* 0x000ee20000300800 */
[----:B----4-:R-:W-:-:S03]  /*29ab0*/  LEA R28, P3, R17, R2, 0x1 ;  /* 0x00000002111c7211 */ /* 0x010fc600078608ff */
[----:B------:R-:W4:Y:S01]  /*29ac0*/  LDL.LU R0, [R1+0x28] ;  /* 0x0000280001007983 */ /* 0x000f220000300800 */
[C---:B0-----:R-:W-:Y:S02]  /*29ad0*/  LEA R22, P4, R16.reuse, R2, 0x1 ;  /* 0x0000000210167211 */ /* 0x041fe400078808ff */
[-C--:B------:R-:W-:Y:S01]  /*29ae0*/  LEA.HI.X.SX32 R29, R17, R3.reuse, 0x1, P3 ;  /* 0x00000003111d7211 */ /* 0x080fe200018f0eff */
[----:B------:R0:W-:Y:S01]  /*29af0*/  STL.64 [R1+0x640], R6 ;  /* 0x0006400601007387 */ /* 0x0001e20000100a00 */
[----:B------:R-:W-:-:S03]  /*29b00*/  LEA.HI.X.SX32 R23, R16, R3, 0x1, P4 ;  /* 0x0000000310177211 */ /* 0x000fc600020f0eff */
[----:B0-----:R-:W2:Y:S04]  /*29b10*/  LDL.LU R6, [R1+0x24] ;  /* 0x0000240001067983 */ /* 0x001ea80000300800 */
[----:B------:R-:W2:Y:S04]  /*29b20*/  LDL.LU R7, [R1+0x20] ;  /* 0x0000200001077983 */ /* 0x000ea80000300800 */
[----:B------:R-:W2:Y:S04]  /*29b30*/  LDL.LU R16, [R1+0x1c] ;  /* 0x00001c0001107983 */ /* 0x000ea80000300800 */
[----:B------:R-:W-:Y:S04]  /*29b40*/  STL.64 [R1+0x618], R22 ;  /* 0x0006181601007387 */ /* 0x000fe80000100a00 */
[----:B------:R0:W-:Y:S04]  /*29b50*/  STL.64 [R1+0x5f8], R28 ;  /* 0x0005f81c01007387 */ /* 0x0001e80000100a00 */
[----:B0-----:R-:W2:Y:S01]  /*29b60*/  LDL.LU.64 R28, [R1+0xed0] ;  /* 0x000ed000011c7983 */ /* 0x001ea20000300a00 */
[----:B------:R-:W-:-:S02]  /*29b70*/  LEA R20, P5, R13, R2, 0x1 ;  /* 0x000000020d147211 */ /* 0x000fc400078a08ff */
[CC--:B------:R-:W-:Y:S02]  /*29b80*/  LEA R22, P4, R12.reuse, R2.reuse, 0x1 ;  /* 0x000000020c167211 */ /* 0x0c0fe400078808ff */
[-C--:B------:R-:W-:Y:S02]  /*29b90*/  LEA.HI.X.SX32 R21, R13, R3.reuse, 0x1, P5 ;  /* 0x000000030d157211 */ /* 0x080fe400028f0eff */
[----:B------:R-:W-:Y:S01]  /*29ba0*/  LEA.HI.X.SX32 R23, R12, R3, 0x1, P4 ;  /* 0x000000030c177211 */ /* 0x000fe200020f0eff */
[----:B------:R-:W-:Y:S01]  /*29bb0*/  IMAD.MOV.U32 R12, RZ, RZ, R4 ;  /* 0x000000ffff0c7224 */ /* 0x000fe200078e0004 */
[-C--:B------:R-:W-:Y:S01]  /*29bc0*/  LEA R4, P5, R27, R2.reuse, 0x1 ;  /* 0x000000021b047211 */ /* 0x080fe200078a08ff */
[----:B--2---:R-:W-:Y:S02]  /*29bd0*/  IMAD.MOV.U32 R17, RZ, RZ, R29 ;  /* 0x000000ffff117224 */ /* 0x004fe400078e001d */
[----:B------:R-:W2:Y:S04]  /*29be0*/  LDL.LU R29, [R1+0x10] ;  /* 0x00001000011d7983 */ /* 0x000ea80000300800 */
[----:B------:R-:W2:Y:S04]  /*29bf0*/  LDL.LU R13, [R1+0xc] ;  /* 0x00000c00010d7983 */ /* 0x000ea80000300800 */
[----:B------:R0:W-:Y:S04]  /*29c00*/  STL.64 [R1+0x5f0], R20 ;  /* 0x0005f01401007387 */ /* 0x0001e80000100a00 */
[----:B------:R1:W-:Y:S01]  /*29c10*/  STL.64 [R1+0x5e0], R22 ;  /* 0x0005e01601007387 */ /* 0x0003e20000100a00 */
[-C--:B0-----:R-:W-:Y:S01]  /*29c20*/  LEA R20, P3, R15, R2.reuse, 0x1 ;  /* 0x000000020f147211 */ /* 0x081fe200078608ff */
[----:B-1----:R-:W-:Y:S01]  /*29c30*/  IMAD.MOV.U32 R23, RZ, RZ, R5 ;  /* 0x000000ffff177224 */ /* 0x002fe200078e0005 */
[----:B------:R-:W-:-:S02]  /*29c40*/  LEA R22, P4, R5, R2, 0x1 ;  /* 0x0000000205167211 */ /* 0x000fc400078808ff */
[-C--:B------:R-:W-:Y:S01]  /*29c50*/  LEA.HI.X.SX32 R21, R15, R3.reuse, 0x1, P3 ;  /* 0x000000030f157211 */ /* 0x080fe200018f0eff */
[----:B------:R-:W-:Y:S01]  /*29c60*/  IMAD.MOV.U32 R5, RZ, RZ, R19 ;  /* 0x000000ffff057224 */ /* 0x000fe200078e0013 */
[-C--:B------:R-:W-:Y:S01]  /*29c70*/  LEA.HI.X.SX32 R23, R23, R3.reuse, 0x1, P4 ;  /* 0x0000000317177211 */ /* 0x080fe200020f0eff */
[----:B------:R-:W2:Y:S04]  /*29c80*/  LDL.LU R19, [R1+0x4] ;  /* 0x0000040001137983 */ /* 0x000ea80000300800 */
[----:B------:R-:W2:Y:S04]  /*29c90*/  LDL.LU R15, [R1] ;  /* 0x00000000010f7983 */ /* 0x000ea80000300800 */
[----:B------:R0:W-:Y:S04]  /*29ca0*/  STL.64 [R1+0x5b8], R20 ;  /* 0x0005b81401007387 */ /* 0x0001e80000100a00 */
[----:B------:R1:W-:Y:S01]  /*29cb0*/  STL.64 [R1+0x598], R22 ;  /* 0x0005981601007387 */ /* 0x0003e20000100a00 */
[----:B0-----:R-:W-:Y:S01]  /*29cc0*/  IMAD.MOV.U32 R21, RZ, RZ, R5 ;  /* 0x000000ffff157224 */ /* 0x001fe200078e0005 */
[----:B------:R-:W-:-:S02]  /*29cd0*/  LEA.HI.X.SX32 R5, R27, R3, 0x1, P5 ;  /* 0x000000031b057211 */ /* 0x000fc400028f0eff */
[CC--:B------:R-:W-:Y:S01]  /*29ce0*/  LEA R20, P3, R8.reuse, R2.reuse, 0x1 ;  /* 0x0000000208147211 */ /* 0x0c0fe200078608ff */
[----:B-1----:R-:W2:Y:S04]  /*29cf0*/  LDL.LU.64 R22, [R1+0xec8] ;  /* 0x000ec80001167983 */ /* 0x002ea80000300a00 */
[----:B------:R-:W2:Y:S04]  /*29d00*/  LDL.LU R27, [R1+0xec0] ;  /* 0x000ec000011b7983 */ /* 0x000ea80000300800 */
[----:B------:R0:W-:Y:S02]  /*29d10*/  STL.64 [R1+0x590], R4 ;  /* 0x0005900401007387 */ /* 0x0001e40000100a00 */
[----:B0-----:R-:W-:Y:S01]  /*29d20*/  LEA R4, P4, R21, R2, 0x1 ;  /* 0x0000000215047211 */ /* 0x001fe200078808ff */
[----:B------:R-:W-:Y:S01]  /*29d30*/  IMAD.MOV.U32 R5, RZ, RZ, R21 ;  /* 0x000000ffff057224 */ /* 0x000fe200078e0015 */
[----:B------:R-:W-:-:S05]  /*29d40*/  LEA.HI.X.SX32 R21, R8, R3, 0x1, P3 ;  /* 0x0000000308157211 */ /* 0x000fca00018f0eff */
[----:B------:R0:W-:Y:S01]  /*29d50*/  STL.64 [R1+0x580], R20 ;  /* 0x0005801401007387 */ /* 0x0001e20000100a00 */
[-C--:B------:R-:W-:Y:S02]  /*29d60*/  LEA R8, P5, R24, R2.reuse, 0x1 ;  /* 0x0000000218087211 */ /* 0x080fe400078a08ff */
[----:B------:R-:W-:Y:S01]  /*29d70*/  LEA.HI.X.SX32 R5, R5, R3, 0x1, P4 ;  /* 0x0000000305057211 */ /* 0x000fe200020f0eff */
[----:B0-----:R-:W-:Y:S01]  /*29d80*/  IMAD.MOV.U32 R21, RZ, RZ, R9 ;  /* 0x000000ffff157224 */ /* 0x001fe200078e0009 */
[----:B------:R-:W-:-:S04]  /*29d90*/  LEA R20, P3, R9, R2, 0x1 ;  /* 0x0000000209147211 */ /* 0x000fc800078608ff */
[-C--:B------:R-:W-:Y:S01]  /*29da0*/  LEA.HI.X.SX32 R21, R21, R3.reuse, 0x1, P3 ;  /* 0x0000000315157211 */ /* 0x080fe200018f0eff */
[----:B------:R3:W-:Y:S01]  /*29db0*/  STL.64 [R1+0x568], R4 ;  /* 0x0005680401007387 */ /* 0x0007e20000100a00 */
[----:B------:R-:W-:-:S03]  /*29dc0*/  LEA.HI.X.SX32 R9, R24, R3, 0x1, P5 ;  /* 0x0000000318097211 */ /* 0x000fc600028f0eff */
[----:B------:R0:W-:Y:S01]  /*29dd0*/  STL.64 [R1+0x550], R20 ;  /* 0x0005501401007387 */ /* 0x0001e20000100a00 */
[----:B---3--:R-:W-:-:S03]  /*29de0*/  LEA R4, P4, R10, R2, 0x1 ;  /* 0x000000020a047211 */ /* 0x008fc600078808ff */
[----:B0-----:R-:W3:Y:S01]  /*29df0*/  LDL.LU.64 R20, [R1+0xeb8] ;  /* 0x000eb80001147983 */ /* 0x001ee20000300a00 */
[----:B------:R-:W-:-:S03]  /*29e00*/  LEA.HI.X.SX32 R5, R10, R3, 0x1, P4 ;  /* 0x000000030a057211 */ /* 0x000fc600020f0eff */
[----:B------:R-:W3:Y:S04]  /*29e10*/  LDL.LU R24, [R1+0xeb0] ;  /* 0x000eb00001187983 */ /* 0x000ee80000300800 */
[----:B------:R4:W-:Y:S04]  /*29e20*/  STL.64 [R1+0x548], R8 ;  /* 0x0005480801007387 */ /* 0x0009e80000100a00 */
[----:B------:R0:W-:Y:S01]  /*29e30*/  STL.64 [R1+0x538], R4 ;  /* 0x0005380401007387 */ /* 0x0001e20000100a00 */
[----:B----4-:R-:W-:-:S04]  /*29e40*/  LEA R8, P3, R0, R2, 0x1 ;  /* 0x0000000200087211 */ /* 0x010fc800078608ff */
[----:B------:R-:W-:Y:S01]  /*29e50*/  LEA.HI.X.SX32 R9, R0, R3, 0x1, P3 ;  /* 0x0000000300097211 */ /* 0x000fe200018f0eff */
[----:B0-----:R-:W-:Y:S01]  /*29e60*/  IMAD.MOV.U32 R5, RZ, RZ, R11 ;  /* 0x000000ffff057224 */ /* 0x001fe200078e000b */
[-C--:B------:R-:W-:Y:S01]  /*29e70*/  LEA R4, P4, R6, R2.reuse, 0x1 ;  /* 0x0000000206047211 */ /* 0x080fe200078808ff */
[----:B------:R-:W4:Y:S01]  /*29e80*/  LDL.LU R0, [R1+0xeac] ;  /* 0x000eac0001007983 */ /* 0x000f220000300800 */
[----:B------:R-:W-:-:S03]  /*29e90*/  LEA R10, P5, R7, R2, 0x1 ;  /* 0x00000002070a7211 */ /* 0x000fc600078a08ff */
[----:B------:R0:W-:Y:S01]  /*29ea0*/  STL.64 [R1+0x508], R8 ;  /* 0x0005080801007387 */ /* 0x0001e20000100a00 */
[-C--:B------:R-:W-:Y:S01]  /*29eb0*/  LEA.HI.X.SX32 R11, R7, R3.reuse, 0x1, P5 ;  /* 0x00000003070b7211 */ /* 0x080fe200028f0eff */
[----:B0-----:R-:W-:Y:S01]  /*29ec0*/  IMAD.MOV.U32 R9, RZ, RZ, R5 ;  /* 0x000000ffff097224 */ /* 0x001fe200078e0005 */
[----:B------:R-:W-:Y:S02]  /*29ed0*/  LEA.HI.X.SX32 R5, R6, R3, 0x1, P4 ;  /* 0x0000000306057211 */ /* 0x000fe400020f0eff */
[----:B------:R-:W3:Y:S01]  /*29ee0*/  LDL.LU R6, [R1+0xea8] ;  /* 0x000ea80001067983 */ /* 0x000ee20000300800 */
[----:B------:R-:W-:-:S03]  /*29ef0*/  LEA R8, P3, R16, R2, 0x1 ;  /* 0x0000000210087211 */ /* 0x000fc600078608ff */
[----:B------:R0:W-:Y:S04]  /*29f00*/  STL.64 [R1+0x4f8], R4 ;  /* 0x0004f80401007387 */ /* 0x0001e80000100a00 */
[----:B0-----:R-:W3:Y:S04]  /*29f10*/  LDL.LU.64 R4, [R1+0xea0] ;  /* 0x000ea00001047983 */ /* 0x001ee80000300a00 */
[----:B------:R-:W3:Y:S04]  /*29f20*/  LDL.LU R7, [R1+0xe98] ;  /* 0x000e980001077983 */ /* 0x000ee80000300800 */
[----:B------:R0:W-:Y:S02]  /*29f30*/  STL.64 [R1+0x4f0], R10 ;  /* 0x0004f00a01007387 */ /* 0x0001e40000100a00 */
[----:B0-----:R-:W-:Y:S01]  /*29f40*/  LEA R10, P4, R9, R2, 0x1 ;  /* 0x00000002090a7211 */ /* 0x001fe200078808ff */
[----:B------:R-:W-:Y:S01]  /*29f50*/  IMAD.MOV.U32 R11, RZ, RZ, R9 ;  /* 0x000000ffff0b7224 */ /* 0x000fe200078e0009 */
[----:B------:R-:W-:-:S05]  /*29f60*/  LEA.HI.X.SX32 R9, R16, R3, 0x1, P3 ;  /* 0x0000000310097211 */ /* 0x000fca00018f0eff */
[----:B------:R0:W-:Y:S01]  /*29f70*/  STL.64 [R1+0x4e8], R8 ;  /* 0x0004e80801007387 */ /* 0x0001e20000100a00 */
[----:B------:R-:W-:Y:S01]  /*29f80*/  LEA.HI.X.SX32 R11, R11, R3, 0x1, P4 ;  /* 0x000000030b0b7211 */ /* 0x000fe200020f0eff */
[----:B0-----:R-:W-:Y:S01]  /*29f90*/  IMAD.MOV.U32 R9, RZ, RZ, R17 ;  /* 0x000000ffff097224 */ /* 0x001fe200078e0011 */
[----:B------:R-:W-:-:S04]  /*29fa0*/  LEA R8, P3, R17, R2, 0x1 ;  /* 0x0000000211087211 */ /* 0x000fc800078608ff */
[----:B------:R-:W-:Y:S01]  /*29fb0*/  LEA.HI.X.SX32 R9, R9, R3, 0x1, P3 ;  /* 0x0000000309097211 */ /* 0x000fe200018f0eff */
[----:B------:R-:W-:Y:S04]  /*29fc0*/  STL.64 [R1+0x4c0], R10 ;  /* 0x0004c00a01007387 */ /* 0x000fe80000100a00 */
[----:B------:R0:W-:Y:S04]  /*29fd0*/  STL.64 [R1+0x4a0], R8 ;  /* 0x0004a00801007387 */ /* 0x0001e80000100a00 */
[----:B0-----:R-:W3:Y:S01]  /*29fe0*/  LDL.LU.64 R8, [R1+0xe90] ;  /* 0x000e900001087983 */ /* 0x001ee20000300a00 */
[----:B--2---:R-:W-:-:S04]  /*29ff0*/  LEA R16, P5, R29, R2, 0x1 ;  /* 0x000000021d107211 */ /* 0x004fc800078a08ff */
[-C--:B------:R-:W-:Y:S02]  /*2a000*/  LEA.HI.X.SX32 R17, R29, R3.reuse, 0x1, P5 ;  /* 0x000000031d117211 */ /* 0x080fe400028f0eff */
[CC--:B------:R-:W-:Y:S01]  /*2a010*/  LEA R10, P4, R13.reuse, R2.reuse, 0x1 ;  /* 0x000000020d0a7211 */ /* 0x0c0fe200078808ff */
[----:B------:R-:W2:Y:S03]  /*2a020*/  LDL.LU R29, [R1+0xe88] ;  /* 0x000e8800011d7983 */ /* 0x000ea60000300800 */
[----:B------:R-:W-:Y:S01]  /*2a030*/  LEA.HI.X.SX32 R11, R13, R3, 0x1, P4 ;  /* 0x000000030d0b7211 */ /* 0x000fe200020f0eff */
[----:B------:R0:W-:Y:S04]  /*2a040*/  STL.64 [R1+0x498], R16 ;  /* 0x0004981001007387 */ /* 0x0001e80000100a00 */
[----:B------:R1:W-:Y:S01]  /*2a050*/  STL.64 [R1+0x488], R10 ;  /* 0x0004880a01007387 */ /* 0x0003e20000100a00 */
[----:B0-----:R-:W-:Y:S01]  /*2a060*/  IMAD.MOV.U32 R17, RZ, RZ, R12 ;  /* 0x000000ffff117224 */ /* 0x001fe200078e000c */
[----:B------:R-:W-:-:S04]  /*2a070*/  LEA R16, P3, R12, R2, 0x1 ;  /* 0x000000020c107211 */ /* 0x000fc800078608ff */
[-C--:B------:R-:W-:Y:S02]  /*2a080*/  LEA.HI.X.SX32 R17, R17, R3.reuse, 0x1, P3 ;  /* 0x0000000311117211 */ /* 0x080fe400018f0eff */
[-C--:B-1----:R-:W-:Y:S02]  /*2a090*/  LEA R10, P4, R19, R2.reuse, 0x1 ;  /* 0x00000002130a7211 */ /* 0x082fe400078808ff */
[----:B------:R-:W-:Y:S01]  /*2a0a0*/  LEA R12, P5, R15, R2, 0x1 ;  /* 0x000000020f0c7211 */ /* 0x000fe200078a08ff */
[----:B------:R-:W-:Y:S01]  /*2a0b0*/  STL.64 [R1+0x460], R16 ;  /* 0x0004601001007387 */ /* 0x000fe20000100a00 */
[-C--:B------:R-:W-:Y:S02]  /*2a0c0*/  LEA.HI.X.SX32 R11, R19, R3.reuse, 0x1, P4 ;  /* 0x00000003130b7211 */ /* 0x080fe400020f0eff */
[----:B------:R-:W-:-:S03]  /*2a0d0*/  LEA.HI.X.SX32 R13, R15, R3, 0x1, P5 ;  /* 0x000000030f0d7211 */ /* 0x000fc600028f0eff */
[----:B------:R0:W-:Y:S04]  /*2a0e0*/  STL.64 [R1+0x458], R10 ;  /* 0x0004580a01007387 */ /* 0x0001e80000100a00 */
[----:B0-----:R-:W2:Y:S04]  /*2a0f0*/  LDL.LU.64 R10, [R1+0xe80] ;  /* 0x000e8000010a7983 */ /* 0x001ea80000300a00 */
[----:B------:R-:W-:Y:S01]  /*2a100*/  STL.64 [R1+0x450], R12 ;  /* 0x0004500c01007387 */ /* 0x000fe20000100a00 */
[----:B----4-:R-:W-:-:S04]  /*2a110*/  LEA R16, P3, R0, R2, 0x1 ;  /* 0x0000000200107211 */ /* 0x010fc800078608ff */
[----:B------:R-:W-:Y:S01]  /*2a120*/  LEA.HI.X.SX32 R17, R0, R3, 0x1, P3 ;  /* 0x0000000300117211 */ /* 0x000fe200018f0eff */
[----:B------:R-:W-:-:S04]  /*2a130*/  IMAD.MOV.U32 R0, RZ, RZ, R14 ;  /* 0x000000ffff007224 */ /* 0x000fc800078e000e */
[----:B------:R3:W-:Y:S02]  /*2a140*/  STL.64 [R1+0x440], R16 ;  /* 0x0004401001007387 */ /* 0x0007e40000100a00 */
[----:B---3--:R-:W-:-:S04]  /*2a150*/  LEA R16, P5, R6, R2, 0x1 ;  /* 0x0000000206107211 */ /* 0x008fc800078a08ff */
[-C--:B------:R-:W-:Y:S02]  /*2a160*/  LEA.HI.X.SX32 R17, R6, R3.reuse, 0x1, P5 ;  /* 0x0000000306117211 */ /* 0x080fe400028f0eff */
[CC--:B------:R-:W-:Y:S02]  /*2a170*/  LEA R12, P4, R4.reuse, R2.reuse, 0x1 ;  /* 0x00000002040c7211 */ /* 0x0c0fe400078808ff */
[C---:B------:R-:W-:Y:S02]  /*2a180*/  LEA R14, P3, R5.reuse, R2, 0x1 ;  /* 0x00000002050e7211 */ /* 0x040fe400078608ff */
[-C--:B------:R-:W-:Y:S02]  /*2a190*/  LEA.HI.X.SX32 R13, R4, R3.reuse, 0x1, P4 ;  /* 0x00000003040d7211 */ /* 0x080fe400020f0eff */
[----:B------:R-:W-:-:S03]  /*2a1a0*/  LEA.HI.X.SX32 R15, R5, R3, 0x1, P3 ;  /* 0x00000003050f7211 */ /* 0x000fc600018f0eff */
[----:B------:R0:W-:Y:S01]  /*2a1b0*/  STL.64 [R1+0x418], R12 ;  /* 0x0004180c01007387 */ /* 0x0001e20000100a00 */
[----:B------:R-:W-:Y:S01]  /*2a1c0*/  IMAD.MOV.U32 R4, RZ, RZ, R18 ;  /* 0x000000ffff047224 */ /* 0x000fe200078e0012 */
[C---:B------:R-:W-:Y:S02]  /*2a1d0*/  LEA R18, P4, R7.reuse, R2, 0x1 ;  /* 0x0000000207127211 */ /* 0x040fe400078808ff */
[----:B0-----:R-:W3:Y:S04]  /*2a1e0*/  LDL.LU.64 R12, [R1+0xe78] ;  /* 0x000e7800010c7983 */ /* 0x001ee80000300a00 */
[----:B------:R0:W-:Y:S01]  /*2a1f0*/  STL.64 [R1+0x410], R14 ;  /* 0x0004100e01007387 */ /* 0x0001e20000100a00 */
[----:B------:R-:W-:-:S03]  /*2a200*/  LEA.HI.X.SX32 R19, R7, R3, 0x1, P4 ;  /* 0x0000000307137211 */ /* 0x000fc600020f0eff */
[----:B0-----:R-:W4:Y:S04]  /*2a210*/  LDL.LU.64 R14, [R1+0xe70] ;  /* 0x000e7000010e7983 */ /* 0x001f280000300a00 */
[----:B------:R0:W-:Y:S04]  /*2a220*/  STL.64 [R1+0x408], R16 ;  /* 0x0004081001007387 */ /* 0x0001e80000100a00 */
[----:B------:R-:W-:Y:S01]  /*2a230*/  STL.64 [R1+0x3f8], R18 ;  /* 0x0003f81201007387 */ /* 0x000fe20000100a00 */
[----:B0-----:R-:W-:-:S04]  /*2a240*/  LEA R16, P3, R8, R2, 0x1 ;  /* 0x0000000208107211 */ /* 0x001fc800078608ff */
[----:B------:R-:W-:-:S05]  /*2a250*/  LEA.HI.X.SX32 R17, R8, R3, 0x1, P3 ;  /* 0x0000000308117211 */ /* 0x000fca00018f0eff */
[----:B------:R0:W-:Y:S04]  /*2a260*/  STL.64 [R1+0x3e0], R16 ;  /* 0x0003e01001007387 */ /* 0x0001e80000100a00 */
[----:B0-----:R-:W4:Y:S01]  /*2a270*/  LDL.LU.64 R16, [R1+0xe68] ;  /* 0x000e680001107983 */ /* 0x001f220000300a00 */
[----:B------:R-:W-:Y:S01]  /*2a280*/  LEA R18, P4, R9, R2, 0x1 ;  /* 0x0000000209127211 */ /* 0x000fe200078808ff */
[----:B------:R-:W-:-:S03]  /*2a290*/  IMAD.MOV.U32 R8, RZ, RZ, R22 ;  /* 0x000000ffff087224 */ /* 0x000fc600078e0016 */
[----:B------:R-:W-:Y:S01]  /*2a2a0*/  LEA.HI.X.SX32 R19, R9, R3, 0x1, P4 ;  /* 0x0000000309137211 */ /* 0x000fe200020f0eff */
[----:B------:R-:W-:-:S04]  /*2a2b0*/  IMAD.MOV.U32 R5, RZ, RZ, R23 ;  /* 0x000000ffff057224 */ /* 0x000fc800078e0017 */
[----:B------:R0:W-:Y:S01]  /*2a2c0*/  STL.64 [R1+0x3d8], R18 ;  /* 0x0003d81201007387 */ /* 0x0001e20000100a00 */
[----:B------:R-:W-:Y:S02]  /*2a2d0*/  IMAD.MOV.U32 R9, RZ, RZ, R5 ;  /* 0x000000ffff097224 */ /* 0x000fe400078e0005 */
[----:B------:R-:W-:Y:S02]  /*2a2e0*/  IMAD.MOV.U32 R5, RZ, RZ, R4 ;  /* 0x000000ffff057224 */ /* 0x000fe400078e0004 */
[----:B------:R-:W-:Y:S01]  /*2a2f0*/  IMAD.MOV.U32 R4, RZ, RZ, R27 ;  /* 0x000000ffff047224 */ /* 0x000fe200078e001b */
[----:B0-----:R-:W4:Y:S01]  /*2a300*/  LDL.LU.64 R18, [R1+0xe60] ;  /* 0x000e600001127983 */ /* 0x001f220000300a00 */
[CC--:B--2---:R-:W-:Y:S02]  /*2a310*/  LEA R6, P5, R10.reuse, R2.reuse, 0x1 ;  /* 0x000000020a067211 */ /* 0x0c4fe400078a08ff */
[----:B------:R-:W-:Y:S02]  /*2a320*/  LEA R22, P3, R11, R2, 0x1 ;  /* 0x000000020b167211 */ /* 0x000fe400078608ff */
[----:B------:R-:W-:-:S02]  /*2a330*/  LEA.HI.X.SX32 R7, R10, R3, 0x1, P5 ;  /* 0x000000030a077211 */ /* 0x000fc400028f0eff */
[----:B------:R-:W-:Y:S01]  /*2a340*/  LEA.HI.X.SX32 R23, R11, R3, 0x1, P3 ;  /* 0x000000030b177211 */ /* 0x000fe200018f0eff */
[----:B------:R-:W-:Y:S02]  /*2a350*/  IMAD.MOV.U32 R10, RZ, RZ, R26 ;  /* 0x000000ffff0a7224 */ /* 0x000fe400078e001a */
[----:B------:R3:W-:Y:S04]  /*2a360*/  STL.64 [R1+0x3d0], R6 ;  /* 0x0003d00601007387 */ /* 0x0007e80000100a00 */
[----:B------:R4:W-:Y:S01]  /*2a370*/  STL.64 [R1+0x3c0], R22 ;  /* 0x0003c01601007387 */ /* 0x0009e20000100a00 */
[-C--:B---3--:R-:W-:Y:S02]  /*2a380*/  LEA R6, P4, R12, R2.reuse, 0x1 ;  /* 0x000000020c067211 */ /* 0x088fe400078808ff */
[----:B------:R-:W-:-:S02]  /*2a390*/  LEA R26, P3, R13, R2, 0x1 ;  /* 0x000000020d1a7211 */ /* 0x000fc400078608ff */
[-C--:B------:R-:W-:Y:S02]  /*2a3a0*/  LEA.HI.X.SX32 R7, R12, R3.reuse, 0x1, P4 ;  /* 0x000000030c077211 */ /* 0x080fe400020f0eff */
[----:B------:R-:W-:-:S03]  /*2a3b0*/  LEA.HI.X.SX32 R27, R13, R3, 0x1, P3 ;  /* 0x000000030d1b7211 */ /* 0x000fc600018f0eff */
[----:B------:R0:W-:Y:S01]  /*2a3c0*/  STL.64 [R1+0x3b0], R6 ;  /* 0x0003b00601007387 */ /* 0x0001e20000100a00 */
[----:B----4-:R-:W-:-:S03]  /*2a3d0*/  LEA R22, P5, R14, R2, 0x1 ;  /* 0x000000020e167211 */ /* 0x010fc600078a08ff */
[----:B------:R1:W-:Y:S01]  /*2a3e0*/  STL.64 [R1+0x3a0], R26 ;  /* 0x0003a01a01007387 */ /* 0x0003e20000100a00 */
[-C--:B------:R-:W-:Y:S01]  /*2a3f0*/  LEA.HI.X.SX32 R23, R14, R3.reuse, 0x1, P5 ;  /* 0x000000030e177211 */ /* 0x080fe200028f0eff */
[----:B0-----:R-:W-:Y:S01]  /*2a400*/  IMAD.MOV.U32 R6, RZ, RZ, R20 ;  /* 0x000000ffff067224 */ /* 0x001fe200078e0014 */
[C---:B------:R-:W-:Y:S01]  /*2a410*/  LEA R20, P4, R15.reuse, R2, 0x1 ;  /* 0x000000020f147211 */ /* 0x040fe200078808ff */
[----:B------:R-:W-:Y:S02]  /*2a420*/  IMAD.MOV.U32 R12, RZ, RZ, R0 ;  /* 0x000000ffff0c7224 */ /* 0x000fe400078e0000 */
[----:B------:R-:W-:Y:S01]  /*2a430*/  IMAD.MOV.U32 R0, RZ, RZ, R21 ;  /* 0x000000ffff007224 */ /* 0x000fe200078e0015 */
[----:B-1----:R-:W2:Y:S04]  /*2a440*/  LDL.LU.64 R26, [R1+0xe58] ;  /* 0x000e5800011a7983 */ /* 0x002ea80000300a00 */
[----:B------:R0:W-:Y:S01]  /*2a450*/  STL.64 [R1+0x398], R22 ;  /* 0x0003981601007387 */ /* 0x0001e20000100a00 */
[----:B------:R-:W-:-:S05]  /*2a460*/  LEA.HI.X.SX32 R21, R15, R3, 0x1, P4 ;  /* 0x000000030f157211 */ /* 0x000fca00020f0eff */
[----:B------:R-:W-:Y:S01]  /*2a470*/  STL.64 [R1+0x388], R20 ;  /* 0x0003881401007387 */ /* 0x000fe20000100a00 */
[----:B0-----:R-:W-:-:S04]  /*2a480*/  LEA R22, P3, R16, R2, 0x1 ;  /* 0x0000000210167211 */ /* 0x001fc800078608ff */
[----:B------:R-:W-:-:S05]  /*2a490*/  LEA.HI.X.SX32 R23, R16, R3, 0x1, P3 ;  /* 0x0000000310177211 */ /* 0x000fca00018f0eff */
[----:B------:R0:W-:Y:S04]  /*2a4a0*/  STL.64 [R1+0x360], R22 ;  /* 0x0003601601007387 */ /* 0x0001e80000100a00 */
[----:B0-----:R-:W3:Y:S01]  /*2a4b0*/  LDL.LU R23, [R1+0xe50] ;  /* 0x000e500001177983 */ /* 0x001ee20000300800 */
[----:B------:R-:W-:Y:S01]  /*2a4c0*/  IMAD.MOV.U32 R13, RZ, RZ, R24 ;  /* 0x000000ffff0d7224 */ /* 0x000fe200078e0018 */
[CC--:B------:R-:W-:Y:S01]  /*2a4d0*/  LEA R24, P4, R17.reuse, R2.reuse, 0x1 ;  /* 0x0000000211187211 */ /* 0x0c0fe200078808ff */
[----:B------:R-:W-:Y:S01]  /*2a4e0*/  IMAD.MOV.U32 R7, RZ, RZ, R25 ;  /* 0x000000ffff077224 */ /* 0x000fe200078e0019 */
[----:B------:R-:W-:Y:S02]  /*2a4f0*/  LEA R20, P5, R18, R2, 0x1 ;  /* 0x0000000212147211 */ /* 0x000fe400078a08ff */
[----:B------:R-:W-:-:S02]  /*2a500*/  LEA.HI.X.SX32 R25, R17, R3, 0x1, P4 ;  /* 0x0000000311197211 */ /* 0x000fc400020f0eff */
[----:B------:R-:W-:Y:S02]  /*2a510*/  LEA R22, P3, R19, R2, 0x1 ;  /* 0x0000000213167211 */ /* 0x000fe400078608ff */
[----:B------:R-:W-:Y:S01]  /*2a520*/  LEA.HI.X.SX32 R21, R18, R3, 0x1, P5 ;  /* 0x0000000312157211 */ /* 0x000fe200028f0eff */
[----:B------:R0:W-:Y:S02]  /*2a530*/  STL.64 [R1+0x340], R24 ;  /* 0x0003401801007387 */ /* 0x0001e40000100a00 */
[----:B------:R-:W-:Y:S02]  /*2a540*/  IMAD.MOV.U32 R16, RZ, RZ, R22 ;  /* 0x000000ffff107224 */ /* 0x000fe400078e0016 */
[----:B0-----:R-:W4:Y:S04]  /*2a550*/  LDL.LU.64 R24, [R1+0xe48] ;  /* 0x000e480001187983 */ /* 0x001f280000300a00 */
[----:B------:R0:W-:Y:S01]  /*2a560*/  STL [R1+0x320], R22 ;  /* 0x0003201601007387 */ /* 0x0001e20000100800 */
[----:B---3--:R-:W-:-:S03]  /*2a570*/  IMAD.MOV.U32 R17, RZ, RZ, R23 ;  /* 0x000000ffff117224 */ /* 0x008fc600078e0017 */
[----:B0-----:R-:W3:Y:S04]  /*2a580*/  LDL.LU.64 R22, [R1+0xe40] ;  /* 0x000e400001167983 */ /* 0x001ee80000300a00 */
[----:B------:R0:W-:Y:S04]  /*2a590*/  STL.64 [R1+0x338], R20 ;  /* 0x0003381401007387 */ /* 0x0001e80000100a00 */
[----:B0-----:R-:W2:Y:S01]  /*2a5a0*/  LDL.LU.64 R20, [R1+0xe38] ;  /* 0x000e380001147983 */ /* 0x001ea20000300a00 */
[----:B------:R-:W-:Y:S01]  /*2a5b0*/  LEA.HI.X.SX32 R17, R19, R3, 0x1, P3 ;  /* 0x0000000313117211 */ /* 0x000fe200018f0eff */
[----:B------:R-:W-:-:S02]  /*2a5c0*/  IMAD.MOV.U32 R11, RZ, RZ, R9 ;  /* 0x000000ffff0b7224 */ /* 0x000fc400078e0009 */
[----:B------:R-:W3:Y:S01]  /*2a5d0*/  LDL.LU R9, [R1+0x1e8] ;  /* 0x0001e80001097983 */ /* 0x000ee20000300800 */
[-C--:B--2---:R-:W-:Y:S02]  /*2a5e0*/  LEA R14, P4, R20, R2.reuse, 0x1 ;  /* 0x00000002140e7211 */ /* 0x084fe400078808ff */
[----:B------:R-:W-:-:S03]  /*2a5f0*/  LEA R16, P3, R21, R2, 0x1 ;  /* 0x0000000215107211 */ /* 0x000fc600078608ff */
[----:B------:R3:W-:Y:S01]  /*2a600*/  STL [R1+0x290], R14 ;  /* 0x0002900e01007387 */ /* 0x0007e20000100800 */
[----:B------:R-:W-:-:S03]  /*2a610*/  IMAD.MOV.U32 R18, RZ, RZ, R14 ;  /* 0x000000ffff127224 */ /* 0x000fc600078e000e */
[----:B------:R0:W-:Y:S04]  /*2a620*/  STL [R1+0x324], R17 ;  /* 0x0003241101007387 */ /* 0x0001e80000100800 */
[----:B------:R1:W-:Y:S01]  /*2a630*/  STL [R1+0xe28], R19 ;  /* 0x000e281301007387 */ /* 0x0003e20000100800 */
[----:B---3--:R-:W-:Y:S02]  /*2a640*/  LEA R14, P5, R22, R2, 0x1 ;  /* 0x00000002160e7211 */ /* 0x008fe400078a08ff */
[-C--:B0-----:R-:W-:Y:S01]  /*2a650*/  LEA.HI.X.SX32 R17, R21, R3.reuse, 0x1, P3 ;  /* 0x0000000315117211 */ /* 0x081fe200018f0eff */
[----:B-1----:R-:W-:Y:S01]  /*2a660*/  IMAD.MOV.U32 R19, RZ, RZ, R15 ;  /* 0x000000ffff137224 */ /* 0x002fe200078e000f */
[-C--:B------:R-:W-:Y:S02]  /*2a670*/  LEA.HI.X.SX32 R19, R20, R3.reuse, 0x1, P4 ;  /* 0x0000000314137211 */ /* 0x080fe400020f0eff */
[----:B------:R-:W-:-:S03]  /*2a680*/  LEA.HI.X.SX32 R15, R22, R3, 0x1, P5 ;  /* 0x00000003160f7211 */ /* 0x000fc600028f0eff */
[----:B------:R0:W-:Y:S01]  /*2a690*/  STL [R1+0x294], R19 ;  /* 0x0002941301007387 */ /* 0x0001e20000100800 */
[----:B------:R-:W-:-:S03]  /*2a6a0*/  LEA R18, P4, R23, R2, 0x1 ;  /* 0x0000000217127211 */ /* 0x000fc600078808ff */
[----:B------:R-:W-:Y:S04]  /*2a6b0*/  STL.64 [R1+0x250], R14 ;  /* 0x0002500e01007387 */ /* 0x000fe80000100a00 */
[----:B------:R1:W-:Y:S01]  /*2a6c0*/  STL.64 [R1+0x258], R16 ;  /* 0x0002581001007387 */ /* 0x0003e20000100a00 */
[----:B0-----:R-:W-:Y:S02]  /*2a6d0*/  LEA.HI.X.SX32 R19, R23, R3, 0x1, P4 ;  /* 0x0000000317137211 */ /* 0x001fe400020f0eff */
[-C--:B----4-:R-:W-:Y:S02]  /*2a6e0*/  LEA R22, P4, R25, R2.reuse, 0x1 ;  /* 0x0000000219167211 */ /* 0x090fe400078808ff */
[----:B-1----:R-:W-:-:S04]  /*2a6f0*/  LEA R16, P3, R24, R2, 0x1 ;  /* 0x0000000218107211 */ /* 0x002fc800078608ff */
[----:B------:R-:W-:Y:S01]  /*2a700*/  LEA.HI.X.SX32 R17, R24, R3, 0x1, P3 ;  /* 0x0000000318117211 */ /* 0x000fe200018f0eff */
[----:B------:R-:W-:Y:S04]  /*2a710*/  STL.64 [R1+0x220], R18 ;  /* 0x0002201201007387 */ /* 0x000fe80000100a00 */
[----:B------:R0:W-:Y:S04]  /*2a720*/  STL.64 [R1+0x1d8], R16 ;  /* 0x0001d81001007387 */ /* 0x0001e80000100a00 */
[----:B0-----:R-:W2:Y:S04]  /*2a730*/  LDL.LU R16, [R1+0x1fc] ;  /* 0x0001fc0001107983 */ /* 0x001ea80000300800 */
[----:B------:R-:W-:Y:S04]  /*2a740*/  STL [R1+0x1c8], R22 ;  /* 0x0001c81601007387 */ /* 0x000fe80000100800 */
[----:B------:R-:W3:Y:S04]  /*2a750*/  LDL.LU R21, [R1+0x204] ;  /* 0x0002040001157983 */ /* 0x000ee80000300800 */
[----:B------:R-:W3:Y:S01]  /*2a760*/  LDL.LU R20, [R1+0x200] ;  /* 0x0002000001147983 */ /* 0x000ee20000300800 */
[----:B------:R-:W-:-:S04]  /*2a770*/  LEA R18, P5, R26, R2, 0x1 ;  /* 0x000000021a127211 */ /* 0x000fc800078a08ff */
[-C--:B------:R-:W-:Y:S01]  /*2a780*/  LEA.HI.X.SX32 R19, R26, R3.reuse, 0x1, P5 ;  /* 0x000000031a137211 */ /* 0x080fe200028f0eff */
[----:B------:R-:W-:Y:S02]  /*2a790*/  IMAD.MOV.U32 R14, RZ, RZ, R13 ;  /* 0x000000ffff0e7224 */ /* 0x000fe400078e000d */
[----:B------:R-:W-:Y:S01]  /*2a7a0*/  VIADD R13, R29, UR60 ;  /* 0x0000003c1d0d7c36 */ /* 0x000fe20008000000 */
[----:B---3--:R0:W-:Y:S02]  /*2a7b0*/  STL.64 [R1+0xe30], R20 ;  /* 0x000e301401007387 */ /* 0x0081e40000100a00 */
[----:B0-----:R-:W-:Y:S01]  /*2a7c0*/  IMAD.MOV.U32 R21, RZ, RZ, R23 ;  /* 0x000000ffff157224 */ /* 0x001fe200078e0017 */
[----:B------:R-:W-:Y:S01]  /*2a7d0*/  LEA.HI.X.SX32 R21, R25, R3, 0x1, P4 ;  /* 0x0000000319157211 */ /* 0x000fe200020f0eff */
[----:B------:R-:W-:Y:S01]  /*2a7e0*/  IMAD.MOV.U32 R20, RZ, RZ, R22 ;  /* 0x000000ffff147224 */ /* 0x000fe200078e0016 */
[----:B------:R-:W-:-:S03]  /*2a7f0*/  LEA R22, P3, R27, R2, 0x1 ;  /* 0x000000021b167211 */ /* 0x000fc600078608ff */
[----:B------:R-:W-:Y:S01]  /*2a800*/  STL [R1+0x1cc], R21 ;  /* 0x0001cc1501007387 */ /* 0x000fe20000100800 */
[----:B------:R-:W-:-:S03]  /*2a810*/  LEA.HI.X.SX32 R23, R27, R3, 0x1, P3 ;  /* 0x000000031b177211 */ /* 0x000fc600018f0eff */
[----:B------:R0:W-:Y:S04]  /*2a820*/  STL.64 [R1+0x1c0], R18 ;  /* 0x0001c01201007387 */ /* 0x0001e80000100a00 */
[----:B------:R1:W-:Y:S04]  /*2a830*/  STL.64 [R1+0x1b0], R22 ;  /* 0x0001b01601007387 */ /* 0x0003e80000100a00 */
[----:B------:R-:W3:Y:S01]  /*2a840*/  LDL.LU R17, [R1+0x208] ;  /* 0x0002080001117983 */ /* 0x000ee20000300800 */
[----:B0-----:R-:W-:-:S03]  /*2a850*/  LEA R18, P4, R29, R2, 0x1 ;  /* 0x000000021d127211 */ /* 0x001fc600078808ff */
[----:B------:R-:W4:Y:S01]  /*2a860*/  LDL.LU R15, [R1+0x20c] ;  /* 0x00020c00010f7983 */ /* 0x000f220000300800 */
[----:B------:R-:W-:-:S05]  /*2a870*/  LEA.HI.X.SX32 R19, R29, R3, 0x1, P4 ;  /* 0x000000031d137211 */ /* 0x000fca00020f0eff */
[----:B------:R-:W-:Y:S01]  /*2a880*/  STL.64 [R1+0x198], R18 ;  /* 0x0001981201007387 */ /* 0x000fe20000100a00 */
[----:B------:R-:W-:-:S03]  /*2a890*/  LEA R20, P3, R13, R2, 0x1 ;  /* 0x000000020d147211 */ /* 0x000fc600078608ff */
[----:B------:R-:W3:Y:S04]  /*2a8a0*/  LDL.LU R25, [R1+0x214] ;  /* 0x0002140001197983 */ /* 0x000ee80000300800 */
[----:B-1----:R-:W3:Y:S04]  /*2a8b0*/  LDL.LU R23, [R1+0x210] ;  /* 0x0002100001177983 */ /* 0x002ee80000300800 */
[----:B------:R0:W-:Y:S01]  /*2a8c0*/  STL.64 [R1+0xdf0], R28 ;  /* 0x000df01c01007387 */ /* 0x0001e20000100a00 */
[----:B------:R-:W-:-:S03]  /*2a8d0*/  LEA.HI.X.SX32 R21, R13, R3, 0x1, P3 ;  /* 0x000000030d157211 */ /* 0x000fc600018f0eff */
[----:B0-----:R-:W3:Y:S04]  /*2a8e0*/  LDL.LU R28, [R1+0x1f8] ;  /* 0x0001f800011c7983 */ /* 0x001ee80000300800 */
[----:B------:R-:W-:Y:S04]  /*2a8f0*/  STL [R1+0xe00], R29 ;  /* 0x000e001d01007387 */ /* 0x000fe80000100800 */
[----:B------:R0:W-:Y:S04]  /*2a900*/  STL.64 [R1+0x188], R20 ;  /* 0x0001881401007387 */ /* 0x0001e80000100a00 */
[----:B0-----:R-:W4:Y:S01]  /*2a910*/  LDL.LU.64 R20, [R1+0xe30] ;  /* 0x000e300001147983 */ /* 0x001f220000300a00 */
[----:B------:R-:W-:-:S03]  /*2a920*/  LEA R26, P5, R9, R2, 0x1 ;  /* 0x00000002091a7211 */ /* 0x000fc600078a08ff */
[----:B------:R-:W4:Y:S01]  /*2a930*/  LDL.LU R22, [R1+0x218] ;  /* 0x0002180001167983 */ /* 0x000f220000300800 */
[----:B------:R-:W-:-:S03]  /*2a940*/  LEA.HI.X.SX32 R27, R9, R3, 0x1, P5 ;  /* 0x00000003091b7211 */ /* 0x000fc600028f0eff */
[----:B------:R-:W4:Y:S04]  /*2a950*/  LDL.LU R24, [R1+0x21c] ;  /* 0x00021c0001187983 */ /* 0x000f280000300800 */
[----:B------:R-:W4:Y:S04]  /*2a960*/  LDL.LU R9, [R1+0x22c] ;  /* 0x00022c0001097983 */ /* 0x000f280000300800 */
[----:B------:R2:W-:Y:S04]  /*2a970*/  STL.64 [R1+0x180], R26 ;  /* 0x0001801a01007387 */ /* 0x0005e80000100a00 */
[----:B------:R-:W4:Y:S01]  /*2a980*/  LDL.LU R13, [R1+0x228] ;  /* 0x00022800010d7983 */ /* 0x000f220000300800 */
[----:B--2---:R-:W-:-:S04]  /*2a990*/  LEA R26, P3, R16, R2, 0x1 ;  /* 0x00000002101a7211 */ /* 0x004fc800078608ff */
[----:B------:R-:W-:Y:S02]  /*2a9a0*/  LEA.HI.X.SX32 R27, R16, R3, 0x1, P3 ;  /* 0x00000003101b7211 */ /* 0x000fe400018f0eff */
[----:B---3--:R-:W-:-:S04]  /*2a9b0*/  LEA R18, P4, R28, R2, 0x1 ;  /* 0x000000021c127211 */ /* 0x008fc800078808ff */
[----:B------:R-:W-:-:S05]  /*2a9c0*/  LEA.HI.X.SX32 R19, R28, R3, 0x1, P4 ;  /* 0x000000031c137211 */ /* 0x000fca00020f0eff */
[----:B------:R4:W-:Y:S04]  /*2a9d0*/  STL.64 [R1+0x170], R18 ;  /* 0x0001701201007387 */ /* 0x0009e80000100a00 */
[----:B------:R0:W-:Y:S04]  /*2a9e0*/  STL.64 [R1+0x168], R26 ;  /* 0x0001681a01007387 */ /* 0x0001e80000100a00 */
[----:B------:R-:W2:Y:S01]  /*2a9f0*/  LDL.LU R16, [R1+0x230] ;  /* 0x0002300001107983 */ /* 0x000ea20000300800 */
[-C--:B----4-:R-:W-:Y:S02]  /*2aa00*/  LEA R18, P5, R20, R2.reuse, 0x1 ;  /* 0x0000000214127211 */ /* 0x090fe400078a08ff */
[----:B------:R-:W-:-:S02]  /*2aa10*/  LEA R28, P4, R21, R2, 0x1 ;  /* 0x00000002151c7211 */ /* 0x000fc400078808ff */
[-C--:B------:R-:W-:Y:S02]  /*2aa20*/  LEA.HI.X.SX32 R19, R20, R3.reuse, 0x1, P5 ;  /* 0x0000000314137211 */ /* 0x080fe400028f0eff */
[----:B------:R-:W3:Y:S01]  /*2aa30*/  LDL.LU R20, [R1+0x234] ;  /* 0x0002340001147983 */ /* 0x000ee20000300800 */
[----:B0-----:R-:W-:Y:S02]  /*2aa40*/  LEA R26, P3, R17, R2, 0x1 ;  /* 0x00000002111a7211 */ /* 0x001fe400078608ff */
[-C--:B------:R-:W-:Y:S01]  /*2aa50*/  LEA.HI.X.SX32 R29, R21, R3.reuse, 0x1, P4 ;  /* 0x00000003151d7211 */ /* 0x080fe200020f0eff */
[----:B------:R0:W-:Y:S01]  /*2aa60*/  STL.64 [R1+0x158], R18 ;  /* 0x0001581201007387 */ /* 0x0001e20000100a00 */
[----:B------:R-:W-:-:S03]  /*2aa70*/  LEA.HI.X.SX32 R27, R17, R3, 0x1, P3 ;  /* 0x00000003111b7211 */ /* 0x000fc600018f0eff */
[----:B------:R-:W-:Y:S01]  /*2aa80*/  STL.64 [R1+0x160], R28 ;  /* 0x0001601c01007387 */ /* 0x000fe20000100a00 */
[----:B0-----:R-:W-:-:S04]  /*2aa90*/  LEA R18, P4, R15, R2, 0x1 ;  /* 0x000000020f127211 */ /* 0x001fc800078808ff */
[----:B------:R-:W-:Y:S01]  /*2aaa0*/  LEA.HI.X.SX32 R19, R15, R3, 0x1, P4 ;  /* 0x000000030f137211 */ /* 0x000fe200020f0eff */
[----:B------:R-:W-:Y:S04]  /*2aab0*/  STL.64 [R1+0x150], R26 ;  /* 0x0001501a01007387 */ /* 0x000fe80000100a00 */
[----:B------:R0:W-:Y:S04]  /*2aac0*/  STL.64 [R1+0x148], R18 ;  /* 0x0001481201007387 */ /* 0x0001e80000100a00 */
[----:B0-----:R-:W4:Y:S04]  /*2aad0*/  LDL.LU R19, [R1+0xe28] ;  /* 0x000e280001137983 */ /* 0x001f280000300800 */
[----:B------:R-:W4:Y:S01]  /*2aae0*/  LDL.LU R21, [R1+0x23c] ;  /* 0x00023c0001157983 */ /* 0x000f220000300800 */
[----:B------:R-:W-:-:S03]  /*2aaf0*/  LEA R28, P3, R25, R2, 0x1 ;  /* 0x00000002191c7211 */ /* 0x000fc600078608ff */
[----:B------:R-:W4:Y:S01]  /*2ab00*/  LDL.LU R18, [R1+0x238] ;  /* 0x0002380001127983 */ /* 0x000f220000300800 */
[-C--:B------:R-:W-:Y:S01]  /*2ab10*/  LEA.HI.X.SX32 R29, R25, R3.reuse, 0x1, P3 ;  /* 0x00000003191d7211 */ /* 0x080fe200018f0eff */
[----:B------:R-:W-:Y:S01]  /*2ab20*/  IMAD.MOV.U32 R17, RZ, RZ, R14 ;  /* 0x000000ffff117224 */ /* 0x000fe200078e000e */
[CC--:B------:R-:W-:Y:S01]  /*2ab30*/  LEA R26, P5, R23.reuse, R2.reuse, 0x1 ;  /* 0x00000002171a7211 */ /* 0x0c0fe200078a08ff */
[----:B------:R-:W4:Y:S01]  /*2ab40*/  LDL.LU R25, [R1+0x240] ;  /* 0x0002400001197983 */ /* 0x000f220000300800 */
[C---:B------:R-:W-:Y:S02]  /*2ab50*/  LEA R14, P4, R22.reuse, R2, 0x1 ;  /* 0x00000002160e7211 */ /* 0x040fe400078808ff */
[-C--:B------:R-:W-:Y:S02]  /*2ab60*/  LEA.HI.X.SX32 R27, R23, R3.reuse, 0x1, P5 ;  /* 0x00000003171b7211 */ /* 0x080fe400028f0eff */
[----:B------:R-:W-:-:S03]  /*2ab70*/  LEA.HI.X.SX32 R15, R22, R3, 0x1, P4 ;  /* 0x00000003160f7211 */ /* 0x000fc600020f0eff */
[----:B------:R0:W-:Y:S04]  /*2ab80*/  STL.64 [R1+0x138], R26 ;  /* 0x0001381a01007387 */ /* 0x0001e80000100a00 */
[----:B------:R-:W-:Y:S04]  /*2ab90*/  STL.64 [R1+0x140], R28 ;  /* 0x0001401c01007387 */ /* 0x000fe80000100a00 */
[----:B------:R1:W-:Y:S01]  /*2aba0*/  STL.64 [R1+0x130], R14 ;  /* 0x0001300e01007387 */ /* 0x0003e20000100a00 */
[----:B0-----:R-:W-:-:S04]  /*2abb0*/  LEA R26, P3, R24, R2, 0x1 ;  /* 0x00000002181a7211 */ /* 0x001fc800078608ff */
[----:B------:R-:W-:Y:S02]  /*2abc0*/  LEA.HI.X.SX32 R27, R24, R3, 0x1, P3 ;  /* 0x00000003181b7211 */ /* 0x000fe400018f0eff */
[----:B-1----:R-:W-:-:S04]  /*2abd0*/  LEA R14, P4, R9, R2, 0x1 ;  /* 0x00000002090e7211 */ /* 0x002fc800078808ff */
[----:B------:R-:W-:Y:S01]  /*2abe0*/  LEA.HI.X.SX32 R15, R9, R3, 0x1, P4 ;  /* 0x00000003090f7211 */ /* 0x000fe200020f0eff */
[----:B------:R-:W-:Y:S01]  /*2abf0*/  STL.64 [R1+0x128], R26 ;  /* 0x0001281a01007387 */ /* 0x000fe20000100a00 */
[----:B------:R-:W-:-:S03]  /*2ac00*/  LEA R22, P5, R13, R2, 0x1 ;  /* 0x000000020d167211 */ /* 0x000fc600078a08ff */
[----:B------:R0:W-:Y:S01]  /*2ac10*/  STL.64 [R1+0x120], R14 ;  /* 0x0001200e01007387 */ /* 0x0001e20000100a00 */
[----:B------:R-:W-:-:S03]  /*2ac20*/  LEA.HI.X.SX32 R23, R13, R3, 0x1, P5 ;  /* 0x000000030d177211 */ /* 0x000fc600028f0eff */
[----:B0-----:R-:W4:Y:S04]  /*2ac30*/  LDL.LU R15, [R1+0x24c] ;  /* 0x00024c00010f7983 */ /* 0x001f280000300800 */
[----:B------:R-:W4:Y:S04]  /*2ac40*/  LDL.LU R9, [R1+0x248] ;  /* 0x0002480001097983 */ /* 0x000f280000300800 */
[----:B------:R-:W4:Y:S04]  /*2ac50*/  LDL.LU R14, [R1+0x260] ;  /* 0x00026000010e7983 */ /* 0x000f280000300800 */
[----:B------:R-:W4:Y:S04]  /*2ac60*/  LDL.LU R13, [R1+0x264] ;  /* 0x00026400010d7983 */ /* 0x000f280000300800 */
[----:B------:R3:W-:Y:S01]  /*2ac70*/  STL.64 [R1+0x118], R22 ;  /* 0x0001181601007387 */ /* 0x0007e20000100a00 */
[----:B--2---:R-:W-:-:S04]  /*2ac80*/  LEA R26, P3, R16, R2, 0x1 ;  /* 0x00000002101a7211 */ /* 0x004fc800078608ff */
[----:B------:R-:W-:-:S05]  /*2ac90*/  LEA.HI.X.SX32 R27, R16, R3, 0x1, P3 ;  /* 0x00000003101b7211 */ /* 0x000fca00018f0eff */
[----:B------:R0:W-:Y:S01]  /*2aca0*/  STL.64 [R1+0x110], R26 ;  /* 0x0001101a01007387 */ /* 0x0001e20000100a00 */
[----:B---3--:R-:W-:-:S03]  /*2acb0*/  LEA R22, P4, R20, R2, 0x1 ;  /* 0x0000000214167211 */ /* 0x008fc600078808ff */
[----:B------:R-:W2:Y:S01]  /*2acc0*/  LDL.LU R16, [R1+0x26c] ;  /* 0x00026c0001107983 */ /* 0x000ea20000300800 */
[----:B------:R-:W-:-:S03]  /*2acd0*/  LEA.HI.X.SX32 R23, R20, R3, 0x1, P4 ;  /* 0x0000000314177211 */ /* 0x000fc600020f0eff */
[----:B------:R-:W3:Y:S04]  /*2ace0*/  LDL.LU R24, [R1+0x268] ;  /* 0x0002680001187983 */ /* 0x000ee80000300800 */
[----:B------:R-:W3:Y:S04]  /*2acf0*/  LDL.LU R20, [R1+0x274] ;  /* 0x0002740001147983 */ /* 0x000ee80000300800 */
[----:B------:R1:W-:Y:S01]  /*2ad00*/  STL.64 [R1+0x108], R22 ;  /* 0x0001081601007387 */ /* 0x0003e20000100a00 */
[----:B----4-:R-:W-:-:S04]  /*2ad10*/  LEA R28, P3, R21, R2, 0x1 ;  /* 0x00000002151c7211 */ /* 0x010fc800078608ff */
[-C--:B------:R-:W-:Y:S02]  /*2ad20*/  LEA.HI.X.SX32 R29, R21, R3.reuse, 0x1, P3 ;  /* 0x00000003151d7211 */ /* 0x080fe400018f0eff */
[----:B------:R-:W4:Y:S01]  /*2ad30*/  LDL.LU R21, [R1+0x270] ;  /* 0x0002700001157983 */ /* 0x000f220000300800 */
[CC--:B0-----:R-:W-:Y:S02]  /*2ad40*/  LEA R26, P5, R18.reuse, R2.reuse, 0x1 ;  /* 0x00000002121a7211 */ /* 0x0c1fe400078a08ff */
[-C--:B-1----:R-:W-:Y:S02]  /*2ad50*/  LEA R22, P4, R25, R2.reuse, 0x1 ;  /* 0x0000000219167211 */ /* 0x082fe400078808ff */
[-C--:B------:R-:W-:Y:S02]  /*2ad60*/  LEA.HI.X.SX32 R27, R18, R3.reuse, 0x1, P5 ;  /* 0x00000003121b7211 */ /* 0x080fe400028f0eff */
[----:B------:R-:W-:Y:S02]  /*2ad70*/  LEA R18, P3, R17, R2, 0x1 ;  /* 0x0000000211127211 */ /* 0x000fe400078608ff */
[-C--:B------:R-:W-:Y:S01]  /*2ad80*/  LEA.HI.X.SX32 R23, R25, R3.reuse, 0x1, P4 ;  /* 0x0000000319177211 */ /* 0x080fe200020f0eff */
[----:B------:R-:W-:Y:S04]  /*2ad90*/  STL.64 [R1+0x100], R28 ;  /* 0x0001001c01007387 */ /* 0x000fe80000100a00 */
[----:B------:R0:W-:Y:S04]  /*2ada0*/  STL.64 [R1+0xf8], R26 ;  /* 0x0000f81a01007387 */ /* 0x0001e80000100a00 */
[----:B------:R-:W-:Y:S04]  /*2adb0*/  STL [R1+0xe8], R18 ;  /* 0x0000e81201007387 */ /* 0x000fe80000100800 */
[----:B------:R1:W-:Y:S04]  /*2adc0*/  STL.64 [R1+0xf0], R22 ;  /* 0x0000f01601007387 */ /* 0x0003e80000100a00 */
[----:B------:R1:W-:Y:S04]  /*2add0*/  STL.64 [R1+0xe20], R10 ;  /* 0x000e200a01007387 */ /* 0x0003e80000100a00 */
[----:B0-----:R-:W4:Y:S04]  /*2ade0*/  LDL.LU R26, [R1+0x27c] ;  /* 0x00027c00011a7983 */ /* 0x001f280000300800 */
[----:B-1----:R-:W4:Y:S01]  /*2adf0*/  LDL.LU R22, [R1+0x278] ;  /* 0x0002780001167983 */ /* 0x002f220000300800 */
[----:B------:R-:W-:Y:S01]  /*2ae00*/  IMAD.MOV.U32 R11, RZ, RZ, R19 ;  /* 0x000000ffff0b7224 */ /* 0x000fe200078e0013 */
[----:B------:R-:W-:Y:S01]  /*2ae10*/  LEA.HI.X.SX32 R11, R17, R3, 0x1, P3 ;  /* 0x00000003110b7211 */ /* 0x000fe200018f0eff */
[----:B------:R-:W-:-:S04]  /*2ae20*/  IMAD.MOV.U32 R10, RZ, RZ, R18 ;  /* 0x000000ffff0a7224 */ /* 0x000fc800078e0012 */
[----:B------:R0:W-:Y:S04]  /*2ae30*/  STL [R1+0xec], R11 ;  /* 0x0000ec0b01007387 */ /* 0x0001e80000100800 */
[----:B------:R-:W4:Y:S01]  /*2ae40*/  LDL.LU R17, [R1+0x280] ;  /* 0x0002800001117983 */ /* 0x000f220000300800 */
[-C--:B------:R-:W-:Y:S02]  /*2ae50*/  LEA R28, P4, R15, R2.reuse, 0x1 ;  /* 0x000000020f1c7211 */ /* 0x080fe400078808ff */
[-C--:B------:R-:W-:Y:S02]  /*2ae60*/  LEA R18, P5, R9, R2.reuse, 0x1 ;  /* 0x0000000209127211 */ /* 0x080fe400078a08ff */
[----:B------:R-:W-:Y:S02]  /*2ae70*/  LEA.HI.X.SX32 R29, R15, R3, 0x1, P4 ;  /* 0x000000030f1d7211 */ /* 0x000fe400020f0eff */
[----:B------:R-:W-:-:S02]  /*2ae80*/  LEA R10, P3, R14, R2, 0x1 ;  /* 0x000000020e0a7211 */ /* 0x000fc400078608ff */
[-C--:B------:R-:W-:Y:S02]  /*2ae90*/  LEA.HI.X.SX32 R19, R9, R3.reuse, 0x1, P5 ;  /* 0x0000000309137211 */ /* 0x080fe400028f0eff */
[----:B0-----:R-:W-:Y:S01]  /*2aea0*/  LEA.HI.X.SX32 R11, R14, R3, 0x1, P3 ;  /* 0x000000030e0b7211 */ /* 0x001fe200018f0eff */
[----:B------:R-:W4:Y:S04]  /*2aeb0*/  LDL.LU R9, [R1+0x284] ;  /* 0x0002840001097983 */ /* 0x000f280000300800 */
[----:B------:R-:W-:Y:S04]  /*2aec0*/  STL.64 [R1+0xe0], R28 ;  /* 0x0000e01c01007387 */ /* 0x000fe80000100a00 */
[----:B------:R0:W-:Y:S04]  /*2aed0*/  STL.64 [R1+0xd8], R18 ;  /* 0x0000d81201007387 */ /* 0x0001e80000100a00 */
[----:B------:R2:W-:Y:S01]  /*2aee0*/  STL.64 [R1+0xd0], R10 ;  /* 0x0000d00a01007387 */ /* 0x0005e20000100a00 */
[----:B0-----:R-:W-:-:S04]  /*2aef0*/  LEA R18, P4, R13, R2, 0x1 ;  /* 0x000000020d127211 */ /* 0x001fc800078808ff */
[----:B------:R-:W-:Y:S02]  /*2af00*/  LEA.HI.X.SX32 R19, R13, R3, 0x1, P4 ;  /* 0x000000030d137211 */ /* 0x000fe400020f0eff */
[----:B------:R-:W4:Y:S04]  /*2af10*/  LDL.LU R13, [R1+0x28c] ;  /* 0x00028c00010d7983 */ /* 0x000f280000300800 */
[----:B------:R-:W4:Y:S04]  /*2af20*/  LDL.LU R23, [R1+0x288] ;  /* 0x0002880001177983 */ /* 0x000f280000300800 */
[----:B------:R-:W4:Y:S04]  /*2af30*/  LDL.LU R28, [R1+0x29c] ;  /* 0x00029c00011c7983 */ /* 0x000f280000300800 */
[----:B------:R-:W-:Y:S01]  /*2af40*/  STL.64 [R1+0xc8], R18 ;  /* 0x0000c81201007387 */ /* 0x000fe20000100a00 */
[----:B--2---:R-:W-:-:S02]  /*2af50*/  LEA R10, P3, R16, R2, 0x1 ;  /* 0x00000002100a7211 */ /* 0x004fc400078608ff */
[----:B---3--:R-:W-:Y:S02]  /*2af60*/  LEA R14, P5, R24, R2, 0x1 ;  /* 0x00000002180e7211 */ /* 0x008fe400078a08ff */
[-C--:B------:R-:W-:Y:S02]  /*2af70*/  LEA.HI.X.SX32 R11, R16, R3.reuse, 0x1, P3 ;  /* 0x00000003100b7211 */ /* 0x080fe400018f0eff */
[----:B------:R-:W-:-:S03]  /*2af80*/  LEA.HI.X.SX32 R15, R24, R3, 0x1, P5 ;  /* 0x00000003180f7211 */ /* 0x000fc600028f0eff */
[----:B------:R0:W-:Y:S04]  /*2af90*/  STL.64 [R1+0xc0], R10 ;  /* 0x0000c00a01007387 */ /* 0x0001e80000100a00 */
[----:B0-----:R-:W2:Y:S04]  /*2afa0*/  LDL.LU.64 R10, [R1+0xe20] ;  /* 0x000e2000010a7983 */ /* 0x001ea80000300a00 */
[----:B------:R-:W3:Y:S04]  /*2afb0*/  LDL.LU R16, [R1+0x298] ;  /* 0x0002980001107983 */ /* 0x000ee80000300800 */
[----:B------:R0:W-:Y:S02]  /*2afc0*/  STL.64 [R1+0xb8], R14 ;  /* 0x0000b80e01007387 */ /* 0x0001e40000100a00 */
[----:B0-----:R-:W-:-:S02]  /*2afd0*/  LEA R14, P3, R20, R2, 0x1 ;  /* 0x00000002140e7211 */ /* 0x001fc400078608ff */
[C---:B----4-:R-:W-:Y:S02]  /*2afe0*/  LEA R18, P4, R21.reuse, R2, 0x1 ;  /* 0x0000000215127211 */ /* 0x050fe400078808ff */
[-C--:B------:R-:W-:Y:S02]  /*2aff0*/  LEA.HI.X.SX32 R15, R20, R3.reuse, 0x1, P3 ;  /* 0x00000003140f7211 */ /* 0x080fe400018f0eff */
[----:B------:R-:W-:-:S05]  /*2b000*/  LEA.HI.X.SX32 R19, R21, R3, 0x1, P4 ;  /* 0x0000000315137211 */ /* 0x000fca00020f0eff */
[----:B------:R-:W-:Y:S04]  /*2b010*/  STL.64 [R1+0xb0], R18 ;  /* 0x0000b01201007387 */ /* 0x000fe80000100a00 */
[----:B------:R0:W-:Y:S04]  /*2b020*/  STL.64 [R1+0xa8], R14 ;  /* 0x0000a80e01007387 */ /* 0x0001e80000100a00 */
[----:B0-----:R-:W4:Y:S01]  /*2b030*/  LDL.LU R14, [R1+0x2a4] ;  /* 0x0002a400010e7983 */ /* 0x001f220000300800 */
[----:B------:R-:W-:-:S03]  /*2b040*/  LEA R24, P4, R26, R2, 0x1 ;  /* 0x000000021a187211 */ /* 0x000fc600078808ff */
[----:B------:R-:W2:Y:S01]  /*2b050*/  LDL.LU R15, [R1+0x2a0] ;  /* 0x0002a000010f7983 */ /* 0x000ea20000300800 */
[----:B------:R-:W-:-:S05]  /*2b060*/  LEA.HI.X.SX32 R25, R26, R3, 0x1, P4 ;  /* 0x000000031a197211 */ /* 0x000fca00020f0eff */
[----:B------:R0:W-:Y:S01]  /*2b070*/  STL.64 [R1+0xa0], R24 ;  /* 0x0000a01801007387 */ /* 0x0001e20000100a00 */
[----:B------:R-:W-:-:S04]  /*2b080*/  LEA R18, P5, R22, R2, 0x1 ;  /* 0x0000000216127211 */ /* 0x000fc800078a08ff */
[----:B------:R-:W-:Y:S01]  /*2b090*/  LEA.HI.X.SX32 R19, R22, R3, 0x1, P5 ;  /* 0x0000000316137211 */ /* 0x000fe200028f0eff */
[----:B0-----:R-:W2:Y:S01]  /*2b0a0*/  LDL.LU R24, [R1+0x2a8] ;  /* 0x0002a80001187983 */ /* 0x001ea20000300800 */
[----:B------:R-:W-:-:S03]  /*2b0b0*/  LEA R20, P3, R17, R2, 0x1 ;  /* 0x0000000211147211 */ /* 0x000fc600078608ff */
[----:B------:R-:W2:Y:S01]  /*2b0c0*/  LDL.LU R22, [R1+0x2ac] ;  /* 0x0002ac0001167983 */ /* 0x000ea20000300800 */
[----:B------:R-:W-:-:S03]  /*2b0d0*/  LEA.HI.X.SX32 R21, R17, R3, 0x1, P3 ;  /* 0x0000000311157211 */ /* 0x000fc600018f0eff */
[----:B------:R0:W-:Y:S04]  /*2b0e0*/  STL.64 [R1+0x98], R18 ;  /* 0x0000981201007387 */ /* 0x0001e80000100a00 */
[----:B------:R1:W-:Y:S04]  /*2b0f0*/  STL.64 [R1+0x90], R20 ;  /* 0x0000901401007387 */ /* 0x0003e80000100a00 */
[----:B------:R-:W2:Y:S01]  /*2b100*/  LDL.LU R17, [R1+0x2b4] ;  /* 0x0002b40001117983 */ /* 0x000ea20000300800 */
[----:B0-----:R-:W-:-:S03]  /*2b110*/  LEA R18, P4, R9, R2, 0x1 ;  /* 0x0000000209127211 */ /* 0x001fc600078808ff */
[----:B------:R-:W2:Y:S01]  /*2b120*/  LDL.LU R25, [R1+0x2b0] ;  /* 0x0002b00001197983 */ /* 0x000ea20000300800 */
[----:B------:R-:W-:-:S03]  /*2b130*/  LEA.HI.X.SX32 R19, R9, R3, 0x1, P4 ;  /* 0x0000000309137211 */ /* 0x000fc600020f0eff */
[----:B------:R-:W2:Y:S04]  /*2b140*/  LDL.LU R9, [R1+0x2bc] ;  /* 0x0002bc0001097983 */ /* 0x000ea80000300800 */
[----:B------:R-:W-:Y:S01]  /*2b150*/  STL.64 [R1+0x88], R18 ;  /* 0x0000881201007387 */ /* 0x000fe20000100a00 */
[-C--:B------:R-:W-:Y:S02]  /*2b160*/  LEA R26, P3, R13, R2.reuse, 0x1 ;  /* 0x000000020d1a7211 */ /* 0x080fe400078608ff */
[----:B-1----:R-:W-:Y:S02]  /*2b170*/  LEA R20, P5, R23, R2, 0x1 ;  /* 0x0000000217147211 */ /* 0x002fe400078a08ff */
[-C--:B------:R-:W-:Y:S02]  /*2b180*/  LEA.HI.X.SX32 R27, R13, R3.reuse, 0x1, P3 ;  /* 0x000000030d1b7211 */ /* 0x080fe400018f0eff */
[----:B------:R-:W2:Y:S01]  /*2b190*/  LDL.LU R13, [R1+0x2b8] ;  /* 0x0002b800010d7983 */ /* 0x000ea20000300800 */
[----:B------:R-:W-:-:S05]  /*2b1a0*/  LEA.HI.X.SX32 R21, R23, R3, 0x1, P5 ;  /* 0x0000000317157211 */ /* 0x000fca00028f0eff */
[----:B------:R0:W-:Y:S04]  /*2b1b0*/  STL.64 [R1+0x78], R20 ;  /* 0x0000781401007387 */ /* 0x0001e80000100a00 */
[----:B------:R4:W-:Y:S01]  /*2b1c0*/  STL.64 [R1+0x80], R26 ;  /* 0x0000801a01007387 */ /* 0x0009e20000100a00 */
[----:B0-----:R-:W-:-:S04]  /*2b1d0*/  LEA R20, P3, R28, R2, 0x1 ;  /* 0x000000021c147211 */ /* 0x001fc800078608ff */
[----:B------:R-:W-:Y:S02]  /*2b1e0*/  LEA.HI.X.SX32 R21, R28, R3, 0x1, P3 ;  /* 0x000000031c157211 */ /* 0x000fe400018f0eff */
[----:B---3--:R-:W-:-:S04]  /*2b1f0*/  LEA R18, P4, R16, R2, 0x1 ;  /* 0x0000000210127211 */ /* 0x008fc800078808ff */
[----:B------:R-:W-:-:S05]  /*2b200*/  LEA.HI.X.SX32 R19, R16, R3, 0x1, P4 ;  /* 0x0000000310137211 */ /* 0x000fca00020f0eff */
[----:B------:R2:W-:Y:S04]  /*2b210*/  STL.64 [R1+0x70], R18 ;  /* 0x0000701201007387 */ /* 0x0005e80000100a00 */
[----:B------:R-:W3:Y:S04]  /*2b220*/  LDL.LU R23, [R1+0x2c4] ;  /* 0x0002c40001177983 */ /* 0x000ee80000300800 */
[----:B------:R-:W3:Y:S04]  /*2b230*/  LDL.LU R16, [R1+0x2c0] ;  /* 0x0002c00001107983 */ /* 0x000ee80000300800 */
[----:B------:R0:W-:Y:S01]  /*2b240*/  STL.64 [R1+0x68], R20 ;  /* 0x0000681401007387 */ /* 0x0001e20000100a00 */
[----:B----4-:R-:W-:-:S04]  /*2b250*/  LEA R26, P4, R14, R2, 0x1 ;  /* 0x000000020e1a7211 */ /* 0x010fc800078808ff */
[----:B------:R-:W-:Y:S02]  /*2b260*/  LEA.HI.X.SX32 R27, R14, R3, 0x1, P4 ;  /* 0x000000030e1b7211 */ /* 0x000fe400020f0eff */
[----:B------:R-:W4:Y:S01]  /*2b270*/  LDL.LU R14, [R1+0x2c8] ;  /* 0x0002c800010e7983 */ /* 0x000f220000300800 */
[----:B--2---:R-:W-:-:S04]  /*2b280*/  LEA R18, P5, R15, R2, 0x1 ;  /* 0x000000020f127211 */ /* 0x004fc800078a08ff */
[----:B------:R-:W-:Y:S02]  /*2b290*/  LEA.HI.X.SX32 R19, R15, R3, 0x1, P5 ;  /* 0x000000030f137211 */ /* 0x000fe400028f0eff */
[----:B------:R-:W2:Y:S04]  /*2b2a0*/  LDL.LU R15, [R1+0x2cc] ;  /* 0x0002cc00010f7983 */ /* 0x000ea80000300800 */
[----:B------:R-:W-:Y:S01]  /*2b2b0*/  STL.64 [R1+0x60], R26 ;  /* 0x0000601a01007387 */ /* 0x000fe20000100a00 */
[----:B0-----:R-:W-:-:S04]  /*2b2c0*/  LEA R20, P3, R24, R2, 0x1 ;  /* 0x0000000218147211 */ /* 0x001fc800078608ff */
[----:B------:R-:W-:Y:S01]  /*2b2d0*/  LEA.HI.X.SX32 R21, R24, R3, 0x1, P3 ;  /* 0x0000000318157211 */ /* 0x000fe200018f0eff */
[----:B------:R0:W-:Y:S04]  /*2b2e0*/  STL.64 [R1+0x58], R18 ;  /* 0x0000581201007387 */ /* 0x0001e80000100a00 */
[----:B------:R1:W-:Y:S04]  /*2b2f0*/  STL.64 [R1+0x50], R20 ;  /* 0x0000501401007387 */ /* 0x0003e80000100a00 */
[----:B------:R-:W2:Y:S01]  /*2b300*/  LDL.LU R24, [R1+0x2d4] ;  /* 0x0002d40001187983 */ /* 0x000ea20000300800 */
[----:B0-----:R-:W-:-:S02]  /*2b310*/  LEA R18, P4, R22, R2, 0x1 ;  /* 0x0000000216127211 */ /* 0x001fc400078808ff */
[C---:B------:R-:W-:Y:S02]  /*2b320*/  LEA R26, P3, R17.reuse, R2, 0x1 ;  /* 0x00000002111a7211 */ /* 0x040fe400078608ff */
[-C--:B------:R-:W-:Y:S02]  /*2b330*/  LEA.HI.X.SX32 R19, R22, R3.reuse, 0x1, P4 ;  /* 0x0000000316137211 */ /* 0x080fe400020f0eff */
[----:B------:R-:W2:Y:S01]  /*2b340*/  LDL.LU R22, [R1+0x2d0] ;  /* 0x0002d00001167983 */ /* 0x000ea20000300800 */
[----:B------:R-:W-:-:S03]  /*2b350*/  LEA.HI.X.SX32 R27, R17, R3, 0x1, P3 ;  /* 0x00000003111b7211 */ /* 0x000fc600018f0eff */
[----:B------:R-:W2:Y:S01]  /*2b360*/  LDL.LU R28, [R1+0x2dc] ;  /* 0x0002dc00011c7983 */ /* 0x000ea20000300800 */
[----:B-1----:R-:W-:-:S03]  /*2b370*/  LEA R20, P5, R25, R2, 0x1 ;  /* 0x0000000219147211 */ /* 0x002fc600078a08ff */
[----:B------:R0:W-:Y:S04]  /*2b380*/  STL.64 [R1+0x48], R18 ;  /* 0x0000481201007387 */ /* 0x0001e80000100a00 */
[----:B------:R-:W2:Y:S01]  /*2b390*/  LDL.LU R17, [R1+0x2d8] ;  /* 0x0002d80001117983 */ /* 0x000ea20000300800 */
[----:B------:R-:W-:-:S05]  /*2b3a0*/  LEA.HI.X.SX32 R21, R25, R3, 0x1, P5 ;  /* 0x0000000319157211 */ /* 0x000fca00028f0eff */
[----:B------:R1:W-:Y:S01]  /*2b3b0*/  STL.64 [R1+0x38], R20 ;  /* 0x0000381401007387 */ /* 0x0003e20000100a00 */
[----:B0-----:R-:W-:-:S04]  /*2b3c0*/  LEA R18, P4, R13, R2, 0x1 ;  /* 0x000000020d127211 */ /* 0x001fc800078808ff */
[----:B------:R-:W-:Y:S01]  /*2b3d0*/  LEA.HI.X.SX32 R19, R13, R3, 0x1, P4 ;  /* 0x000000030d137211 */ /* 0x000fe200020f0eff */
[----:B------:R3:W-:Y:S01]  /*2b3e0*/  STL.64 [R1+0x40], R26 ;  /* 0x0000401a01007387 */ /* 0x0007e20000100a00 */
[----:B-1----:R-:W-:-:S03]  /*2b3f0*/  LEA R20, P3, R9, R2, 0x1 ;  /* 0x0000000209147211 */ /* 0x002fc600078608ff */
[----:B------:R0:W-:Y:S01]  /*2b400*/  STL.64 [R1+0x30], R18 ;  /* 0x0000301201007387 */ /* 0x0001e20000100a00 */
[----:B------:R-:W-:-:S03]  /*2b410*/  LEA.HI.X.SX32 R21, R9, R3, 0x1, P3 ;  /* 0x0000000309157211 */ /* 0x000fc600018f0eff */
[----:B------:R-:W2:Y:S04]  /*2b420*/  LDL.LU R13, [R1+0x2e4] ;  /* 0x0002e400010d7983 */ /* 0x000ea80000300800 */
[----:B------:R-:W2:Y:S04]  /*2b430*/  LDL.LU R9, [R1+0x2e0] ;  /* 0x0002e00001097983 */ /* 0x000ea80000300800 */
[----:B------:R4:W-:Y:S01]  /*2b440*/  STL.64 [R1+0x28], R20 ;  /* 0x0000281401007387 */ /* 0x0009e20000100a00 */
[----:B---3--:R-:W-:-:S04]  /*2b450*/  LEA R26, P4, R23, R2, 0x1 ;  /* 0x00000002171a7211 */ /* 0x008fc800078808ff */
[-C--:B------:R-:W-:Y:S02]  /*2b460*/  LEA.HI.X.SX32 R27, R23, R3.reuse, 0x1, P4 ;  /* 0x00000003171b7211 */ /* 0x080fe400020f0eff */
[CC--:B0-----:R-:W-:Y:S01]  /*2b470*/  LEA R18, P5, R16.reuse, R2.reuse, 0x1 ;  /* 0x0000000210127211 */ /* 0x0c1fe200078a08ff */
[----:B------:R-:W3:Y:S03]  /*2b480*/  LDL.LU R23, [R1+0x2e8] ;  /* 0x0002e80001177983 */ /* 0x000ee60000300800 */
[----:B------:R-:W-:Y:S02]  /*2b490*/  LEA.HI.X.SX32 R19, R16, R3, 0x1, P5 ;  /* 0x0000000310137211 */ /* 0x000fe400028f0eff */
[----:B------:R-:W3:Y:S04]  /*2b4a0*/  LDL.LU R16, [R1+0x2ec] ;  /* 0x0002ec0001107983 */ /* 0x000ee80000300800 */
[----:B------:R-:W-:Y:S04]  /*2b4b0*/  STL.64 [R1+0x20], R26 ;  /* 0x0000201a01007387 */ /* 0x000fe80000100a00 */
[----:B------:R2:W-:Y:S01]  /*2b4c0*/  STL.64 [R1+0x18], R18 ;  /* 0x0000181201007387 */ /* 0x0005e20000100a00 */
[----:B----4-:R-:W-:-:S04]  /*2b4d0*/  LEA R20, P3, R14, R2, 0x1 ;  /* 0x000000020e147211 */ /* 0x010fc800078608ff */
[----:B------:R-:W-:-:S05]  /*2b4e0*/  LEA.HI.X.SX32 R21, R14, R3, 0x1, P3 ;  /* 0x000000030e157211 */ /* 0x000fca00018f0eff */
[----:B------:R0:W-:Y:S04]  /*2b4f0*/  STL.64 [R1+0x10], R20 ;  /* 0x0000101401007387 */ /* 0x0001e80000100a00 */
[----:B------:R-:W4:Y:S01]  /*2b500*/  LDL.LU R14, [R1+0x2f4] ;  /* 0x0002f400010e7983 */ /* 0x000f220000300800 */
[----:B--2---:R-:W-:-:S03]  /*2b510*/  LEA R18, P4, R15, R2, 0x1 ;  /* 0x000000020f127211 */ /* 0x004fc600078808ff */
[----:B------:R-:W2:Y:S01]  /*2b520*/  LDL.LU R25, [R1+0x2f0] ;  /* 0x0002f00001197983 */ /* 0x000ea20000300800 */
[----:B------:R-:W-:-:S03]  /*2b530*/  LEA.HI.X.SX32 R19, R15, R3, 0x1, P4 ;  /* 0x000000030f137211 */ /* 0x000fc600020f0eff */
[----:B------:R-:W2:Y:S04]  /*2b540*/  LDL.LU R15, [R1+0x2fc] ;  /* 0x0002fc00010f7983 */ /* 0x000ea80000300800 */
[----:B------:R1:W-:Y:S01]  /*2b550*/  STL.64 [R1+0x8], R18 ;  /* 0x0000081201007387 */ /* 0x0003e20000100a00 */
[----:B------:R-:W-:-:S04]  /*2b560*/  LEA R26, P3, R24, R2, 0x1 ;  /* 0x00000002181a7211 */ /* 0x000fc800078608ff */
[----:B------:R-:W-:Y:S02]  /*2b570*/  LEA.HI.X.SX32 R27, R24, R3, 0x1, P3 ;  /* 0x00000003181b7211 */ /* 0x000fe400018f0eff */
[----:B------:R-:W2:Y:S01]  /*2b580*/  LDL.LU R24, [R1+0x2f8] ;  /* 0x0002f80001187983 */ /* 0x000ea20000300800 */
[----:B0-----:R-:W-:-:S04]  /*2b590*/  LEA R20, P5, R22, R2, 0x1 ;  /* 0x0000000216147211 */ /* 0x001fc800078a08ff */
[----:B------:R-:W-:Y:S02]  /*2b5a0*/  LEA.HI.X.SX32 R21, R22, R3, 0x1, P5 ;  /* 0x0000000316157211 */ /* 0x000fe400028f0eff */
[----:B-1----:R-:W-:-:S03]  /*2b5b0*/  LEA R18, P4, R17, R2, 0x1 ;  /* 0x0000000211127211 */ /* 0x002fc600078808ff */
[----:B------:R0:W-:Y:S01]  /*2b5c0*/  STL.64 [R1+0x190], R20 ;  /* 0x0001901401007387 */ /* 0x0001e20000100a00 */
[----:B------:R-:W-:-:S03]  /*2b5d0*/  LEA.HI.X.SX32 R19, R17, R3, 0x1, P4 ;  /* 0x0000000311137211 */ /* 0x000fc600020f0eff */
[----:B------:R1:W-:Y:S04]  /*2b5e0*/  STL.64 [R1+0x178], R26 ;  /* 0x0001781a01007387 */ /* 0x0003e80000100a00 */
[----:B------:R1:W-:Y:S01]  /*2b5f0*/  STL.64 [R1+0x1a0], R18 ;  /* 0x0001a01201007387 */ /* 0x0003e20000100a00 */
[----:B0-----:R-:W-:-:S03]  /*2b600*/  LEA R20, P3, R28, R2, 0x1 ;  /* 0x000000021c147211 */ /* 0x001fc600078608ff */
[----:B------:R-:W2:Y:S01]  /*2b610*/  LDL.LU R22, [R1+0x304] ;  /* 0x0003040001167983 */ /* 0x000ea20000300800 */
[----:B------:R-:W-:-:S03]  /*2b620*/  LEA.HI.X.SX32 R21, R28, R3, 0x1, P3 ;  /* 0x000000031c157211 */ /* 0x000fc600018f0eff */
[----:B------:R-:W2:Y:S01]  /*2b630*/  LDL.LU R17, [R1+0x300] ;  /* 0x0003000001117983 */ /* 0x000ea20000300800 */
[----:B-1----:R-:W-:-:S03]  /*2b640*/  LEA R26, P4, R13, R2, 0x1 ;  /* 0x000000020d1a7211 */ /* 0x002fc600078808ff */
[----:B------:R3:W-:Y:S01]  /*2b650*/  STL.64 [R1+0x1a8], R20 ;  /* 0x0001a81401007387 */ /* 0x0007e20000100a00 */
[----:B------:R-:W-:Y:S02]  /*2b660*/  LEA R18, P5, R9, R2, 0x1 ;  /* 0x0000000209127211 */ /* 0x000fe400078a08ff */
[-C--:B------:R-:W-:Y:S02]  /*2b670*/  LEA.HI.X.SX32 R27, R13, R3.reuse, 0x1, P4 ;  /* 0x000000030d1b7211 */ /* 0x080fe400020f0eff */
[----:B------:R-:W2:Y:S01]  /*2b680*/  LDL.LU R13, [R1+0x308] ;  /* 0x00030800010d7983 */ /* 0x000ea20000300800 */
[----:B------:R-:W-:-:S03]  /*2b690*/  LEA.HI.X.SX32 R19, R9, R3, 0x1, P5 ;  /* 0x0000000309137211 */ /* 0x000fc600028f0eff */
[----:B------:R-:W2:Y:S04]  /*2b6a0*/  LDL.LU R9, [R1+0x30c] ;  /* 0x00030c0001097983 */ /* 0x000ea80000300800 */
[----:B------:R-:W-:Y:S04]  /*2b6b0*/  STL.64 [R1+0x1b8], R26 ;  /* 0x0001b81a01007387 */ /* 0x000fe80000100a00 */
[----:B------:R0:W-:Y:S01]  /*2b6c0*/  STL.64 [R1+0x1d0], R18 ;  /* 0x0001d01201007387 */ /* 0x0001e20000100a00 */
[----:B---3--:R-:W-:-:S04]  /*2b6d0*/  LEA R20, P3, R23, R2, 0x1 ;  /* 0x0000000217147211 */ /* 0x008fc800078608ff */
[----:B------:R-:W-:Y:S02]  /*2b6e0*/  LEA.HI.X.SX32 R21, R23, R3, 0x1, P3 ;  /* 0x0000000317157211 */ /* 0x000fe400018f0eff */
[----:B0-----:R-:W-:-:S03]  /*2b6f0*/  LEA R18, P4, R16, R2, 0x1 ;  /* 0x0000000210127211 */ /* 0x001fc600078808ff */
[----:B------:R2:W-:Y:S01]  /*2b700*/  STL.64 [R1+0x1e0], R20 ;  /* 0x0001e01401007387 */ /* 0x0005e20000100a00 */
[----:B------:R-:W-:-:S03]  /*2b710*/  LEA.HI.X.SX32 R19, R16, R3, 0x1, P4 ;  /* 0x0000000310137211 */ /* 0x000fc600020f0eff */
[----:B------:R-:W3:Y:S04]  /*2b720*/  LDL.LU R16, [R1+0x32c] ;  /* 0x00032c0001107983 */ /* 0x000ee80000300800 */
[----:B------:R-:W3:Y:S04]  /*2b730*/  LDL.LU R23, [R1+0x328] ;  /* 0x0003280001177983 */ /* 0x000ee80000300800 */
[----:B------:R-:W3:Y:S04]  /*2b740*/  LDL.LU R28, [R1+0x334] ;  /* 0x00033400011c7983 */ /* 0x000ee80000300800 */
[----:B------:R0:W-:Y:S01]  /*2b750*/  STL.64 [R1+0x1e8], R18 ;  /* 0x0001e81201007387 */ /* 0x0001e20000100a00 */
[----:B----4-:R-:W-:-:S04]  /*2b760*/  LEA R26, P3, R14, R2, 0x1 ;  /* 0x000000020e1a7211 */ /* 0x010fc800078608ff */
[----:B------:R-:W-:Y:S02]  /*2b770*/  LEA.HI.X.SX32 R27, R14, R3, 0x1, P3 ;  /* 0x000000030e1b7211 */ /* 0x000fe400018f0eff */
[----:B------:R-:W4:Y:S01]  /*2b780*/  LDL.LU R14, [R1+0x330] ;  /* 0x00033000010e7983 */ /* 0x000f220000300800 */
[----:B--2---:R-:W-:-:S04]  /*2b790*/  LEA R20, P5, R25, R2, 0x1 ;  /* 0x0000000219147211 */ /* 0x004fc800078a08ff */
        /* <DEDUP_REMOVED lines=8> */
[----:B0-----:R-:W2:Y:S04]  /*2b820*/  LDL.LU R27, [R1+0x34c] ;  /* 0x00034c00011b7983 */ /* 0x001ea80000300800 */
[----:B------:R-:W2:Y:S04]  /*2b830*/  LDL.LU R15, [R1+0x348] ;  /* 0x00034800010f7983 */ /* 0x000ea80000300800 */
[----:B------:R0:W-:Y:S01]  /*2b840*/  STL.64 [R1+0x208], R20 ;  /* 0x0002081401007387 */ /* 0x0001e20000100a00 */
[----:B------:R-:W-:-:S04]  /*2b850*/  LEA R24, P4, R22, R2, 0x1 ;  /* 0x0000000216187211 */ /* 0x000fc800078808ff */
[-C--:B------:R-:W-:Y:S02]  /*2b860*/  LEA.HI.X.SX32 R25, R22, R3.reuse, 0x1, P4 ;  /* 0x0000000316197211 */ /* 0x080fe400020f0eff */
[CC--:B-1----:R-:W-:Y:S01]  /*2b870*/  LEA R18, P5, R17.reuse, R2.reuse, 0x1 ;  /* 0x0000000211127211 */ /* 0x0c2fe200078a08ff */
[----:B------:R-:W2:Y:S03]  /*2b880*/  LDL.LU R22, [R1+0x350] ;  /* 0x0003500001167983 */ /* 0x000ea60000300800 */
[----:B------:R-:W-:Y:S02]  /*2b890*/  LEA.HI.X.SX32 R19, R17, R3, 0x1, P5 ;  /* 0x0000000311137211 */ /* 0x000fe400028f0eff */
[----:B------:R-:W2:Y:S01]  /*2b8a0*/  LDL.LU R17, [R1+0x354] ;  /* 0x0003540001117983 */ /* 0x000ea20000300800 */
[----:B0-----:R-:W-:-:S03]  /*2b8b0*/  LEA R20, P3, R13, R2, 0x1 ;  /* 0x000000020d147211 */ /* 0x001fc600078608ff */
[----:B------:R-:W-:Y:S01]  /*2b8c0*/  STL.64 [R1+0x210], R24 ;  /* 0x0002101801007387 */ /* 0x000fe20000100a00 */
        /* <DEDUP_REMOVED lines=8> */
[----:B------:R4:W-:Y:S01]  /*2b950*/  STL.64 [R1+0x230], R18 ;  /* 0x0002301201007387 */ /* 0x0009e20000100a00 */
[CC--:B---3--:R-:W-:Y:S02]  /*2b960*/  LEA R24, P3, R16.reuse, R2.reuse, 0x1 ;  /* 0x0000000210187211 */ /* 0x0c8fe400078608ff */
[C---:B-1----:R-:W-:Y:S02]  /*2b970*/  LEA R20, P5, R23.reuse, R2, 0x1 ;  /* 0x0000000217147211 */ /* 0x042fe400078a08ff */
[-C--:B------:R-:W-:Y:S02]  /*2b980*/  LEA.HI.X.SX32 R25, R16, R3.reuse, 0x1, P3 ;  /* 0x0000000310197211 */ /* 0x080fe400018f0eff */
[----:B------:R-:W3:Y:S01]  /*2b990*/  LDL.LU R16, [R1+0x368] ;  /* 0x0003680001107983 */ /* 0x000ee20000300800 */
[----:B------:R-:W-:-:S05]  /*2b9a0*/  LEA.HI.X.SX32 R21, R23, R3, 0x1, P5 ;  /* 0x0000000317157211 */ /* 0x000fca00028f0eff */
[----:B------:R0:W-:Y:S04]  /*2b9b0*/  STL.64 [R1+0x240], R20 ;  /* 0x0002401401007387 */ /* 0x0001e80000100a00 */
[----:B------:R2:W-:Y:S01]  /*2b9c0*/  STL.64 [R1+0x238], R24 ;  /* 0x0002381801007387 */ /* 0x0005e20000100a00 */
[----:B----4-:R-:W-:-:S04]  /*2b9d0*/  LEA R18, P4, R14, R2, 0x1 ;  /* 0x000000020e127211 */ /* 0x010fc800078808ff */
[----:B------:R-:W-:-:S05]  /*2b9e0*/  LEA.HI.X.SX32 R19, R14, R3, 0x1, P4 ;  /* 0x000000030e137211 */ /* 0x000fca00020f0eff */
[----:B------:R1:W-:Y:S04]  /*2b9f0*/  STL.64 [R1+0x248], R18 ;  /* 0x0002481201007387 */ /* 0x0003e80000100a00 */
[----:B------:R-:W4:Y:S04]  /*2ba00*/  LDL.LU R23, [R1+0x374] ;  /* 0x0003740001177983 */ /* 0x000f280000300800 */
[----:B------:R-:W4:Y:S01]  /*2ba10*/  LDL.LU R14, [R1+0x370] ;  /* 0x00037000010e7983 */ /* 0x000f220000300800 */
[----:B0-----:R-:W-:-:S04]  /*2ba20*/  LEA R20, P3, R28, R2, 0x1 ;  /* 0x000000021c147211 */ /* 0x001fc800078608ff */
[----:B------:R-:W-:-:S05]  /*2ba30*/  LEA.HI.X.SX32 R21, R28, R3, 0x1, P3 ;  /* 0x000000031c157211 */ /* 0x000fca00018f0eff */
[----:B------:R0:W-:Y:S01]  /*2ba40*/  STL.64 [R1+0x260], R20 ;  /* 0x0002601401007387 */ /* 0x0001e20000100a00 */
[-C--:B--2---:R-:W-:Y:S02]  /*2ba50*/  LEA R24, P4, R27, R2.reuse, 0x1 ;  /* 0x000000021b187211 */ /* 0x084fe400078808ff */
[----:B-1----:R-:W-:Y:S02]  /*2ba60*/  LEA R18, P5, R15, R2, 0x1 ;  /* 0x000000020f127211 */ /* 0x002fe400078a08ff */
[-C--:B------:R-:W-:Y:S02]  /*2ba70*/  LEA.HI.X.SX32 R25, R27, R3.reuse, 0x1, P4 ;  /* 0x000000031b197211 */ /* 0x080fe400020f0eff */
[----:B------:R-:W-:-:S03]  /*2ba80*/  LEA.HI.X.SX32 R19, R15, R3, 0x1, P5 ;  /* 0x000000030f137211 */ /* 0x000fc600028f0eff */
[----:B------:R1:W-:Y:S01]  /*2ba90*/  STL.64 [R1+0x268], R24 ;  /* 0x0002681801007387 */ /* 0x0003e20000100a00 */
[----:B0-----:R-:W-:-:S03]  /*2baa0*/  LEA R20, P3, R22, R2, 0x1 ;  /* 0x0000000216147211 */ /* 0x001fc600078608ff */
[----:B-1----:R-:W2:Y:S01]  /*2bab0*/  LDL.LU R24, [R1+0x378] ;  /* 0x0003780001187983 */ /* 0x002ea20000300800 */
[----:B------:R-:W-:-:S03]  /*2bac0*/  LEA.HI.X.SX32 R21, R22, R3, 0x1, P3 ;  /* 0x0000000316157211 */ /* 0x000fc600018f0eff */
[----:B------:R-:W2:Y:S04]  /*2bad0*/  LDL.LU R15, [R1+0x37c] ;  /* 0x00037c00010f7983 */ /* 0x000ea80000300800 */
[----:B------:R0:W-:Y:S04]  /*2bae0*/  STL.64 [R1+0x270], R18 ;  /* 0x0002701201007387 */ /* 0x0001e80000100a00 */
[----:B------:R1:W-:Y:S01]  /*2baf0*/  STL.64 [R1+0x278], R20 ;  /* 0x0002781401007387 */ /* 0x0003e20000100a00 */
[----:B0-----:R-:W-:-:S04]  /*2bb00*/  LEA R18, P4, R17, R2, 0x1 ;  /* 0x0000000211127211 */ /* 0x001fc800078808ff */
[-C--:B------:R-:W-:Y:S02]  /*2bb10*/  LEA.HI.X.SX32 R19, R17, R3.reuse, 0x1, P4 ;  /* 0x0000000311137211 */ /* 0x080fe400020f0eff */
[----:B------:R-:W2:Y:S01]  /*2bb20*/  LDL.LU R17, [R1+0x384] ;  /* 0x0003840001117983 */ /* 0x000ea20000300800 */
[CC--:B------:R-:W-:Y:S02]  /*2bb30*/  LEA R28, P3, R13.reuse, R2.reuse, 0x1 ;  /* 0x000000020d1c7211 */ /* 0x0c0fe400078608ff */
[----:B-1----:R-:W-:Y:S01]  /*2bb40*/  LEA R20, P5, R26, R2, 0x1 ;  /* 0x000000021a147211 */ /* 0x002fe200078a08ff */
[----:B------:R-:W2:Y:S01]  /*2bb50*/  LDL.LU R22, [R1+0x380] ;  /* 0x0003800001167983 */ /* 0x000ea20000300800 */
[----:B------:R-:W-:-:S03]  /*2bb60*/  LEA.HI.X.SX32 R29, R13, R3, 0x1, P3 ;  /* 0x000000030d1d7211 */ /* 0x000fc600018f0eff */
[----:B------:R-:W2:Y:S01]  /*2bb70*/  LDL.LU R25, [R1+0x394] ;  /* 0x0003940001197983 */ /* 0x000ea20000300800 */
[----:B------:R-:W-:-:S03]  /*2bb80*/  LEA.HI.X.SX32 R21, R26, R3, 0x1, P5 ;  /* 0x000000031a157211 */ /* 0x000fc600028f0eff */
[----:B------:R-:W-:Y:S04]  /*2bb90*/  STL.64 [R1+0x280], R18 ;  /* 0x0002801201007387 */ /* 0x000fe80000100a00 */
[----:B------:R-:W2:Y:S04]  /*2bba0*/  LDL.LU R13, [R1+0x390] ;  /* 0x00039000010d7983 */ /* 0x000ea80000300800 */
[----:B------:R0:W-:Y:S04]  /*2bbb0*/  STL.64 [R1+0x298], R20 ;  /* 0x0002981401007387 */ /* 0x0001e80000100a00 */
[----:B------:R-:W-:Y:S01]  /*2bbc0*/  STL.64 [R1+0x288], R28 ;  /* 0x0002881c01007387 */ /* 0x000fe20000100a00 */
        /* <DEDUP_REMOVED lines=9> */
[-C--:B------:R-:W-:Y:S02]  /*2bc60*/  LEA.HI.X.SX32 R27, R23, R3.reuse, 0x1, P4 ;  /* 0x00000003171b7211 */ /* 0x080fe400020f0eff */
[CC--:B0-----:R-:W-:Y:S01]  /*2bc70*/  LEA R18, P5, R14.reuse, R2.reuse, 0x1 ;  /* 0x000000020e127211 */ /* 0x0c1fe200078a08ff */
[----:B------:R-:W4:Y:S03]  /*2bc80*/  LDL.LU R23, [R1+0x3b8] ;  /* 0x0003b80001177983 */ /* 0x000f260000300800 */
[----:B------:R-:W-:Y:S02]  /*2bc90*/  LEA.HI.X.SX32 R19, R14, R3, 0x1, P5 ;  /* 0x000000030e137211 */ /* 0x000fe400028f0eff */
[----:B------:R-:W4:Y:S04]  /*2bca0*/  LDL.LU R14, [R1+0x3bc] ;  /* 0x0003bc00010e7983 */ /* 0x000f280000300800 */
[----:B------:R-:W-:Y:S04]  /*2bcb0*/  STL.64 [R1+0x2b0], R26 ;  /* 0x0002b01a01007387 */ /* 0x000fe80000100a00 */
[----:B------:R0:W-:Y:S01]  /*2bcc0*/  STL.64 [R1+0x2b8], R18 ;  /* 0x0002b81201007387 */ /* 0x0001e20000100a00 */
[----:B--2---:R-:W-:-:S02]  /*2bcd0*/  LEA R20, P3, R24, R2, 0x1 ;  /* 0x0000000218147211 */ /* 0x004fc400078608ff */
[C---:B0-----:R-:W-:Y:S02]  /*2bce0*/  LEA R18, P4, R15.reuse, R2, 0x1 ;  /* 0x000000020f127211 */ /* 0x041fe400078808ff */
[-C--:B------:R-:W-:Y:S02]  /*2bcf0*/  LEA.HI.X.SX32 R21, R24, R3.reuse, 0x1, P3 ;  /* 0x0000000318157211 */ /* 0x080fe400018f0eff */
[----:B------:R-:W-:-:S03]  /*2bd00*/  LEA.HI.X.SX32 R19, R15, R3, 0x1, P4 ;  /* 0x000000030f137211 */ /* 0x000fc600020f0eff */
[----:B------:R0:W-:Y:S04]  /*2bd10*/  STL.64 [R1+0x2c0], R20 ;  /* 0x0002c01401007387 */ /* 0x0001e80000100a00 */
[----:B------:R-:W2:Y:S04]  /*2bd20*/  LDL.LU R24, [R1+0x3cc] ;  /* 0x0003cc0001187983 */ /* 0x000ea80000300800 */
[----:B------:R-:W2:Y:S04]  /*2bd30*/  LDL.LU R26, [R1+0x3c8] ;  /* 0x0003c800011a7983 */ /* 0x000ea80000300800 */
[----:B------:R-:W2:Y:S01]  /*2bd40*/  LDL.LU R15, [R1+0x3ec] ;  /* 0x0003ec00010f7983 */ /* 0x000ea20000300800 */
[----:B------:R-:W-:-:S03]  /*2bd50*/  LEA R28, P3, R17, R2, 0x1 ;  /* 0x00000002111c7211 */ /* 0x000fc600078608ff */
[----:B------:R1:W-:Y:S01]  /*2bd60*/  STL.64 [R1+0x2c8], R18 ;  /* 0x0002c81201007387 */ /* 0x0003e20000100a00 */
[----:B------:R-:W-:-:S03]  /*2bd70*/  LEA.HI.X.SX32 R29, R17, R3, 0x1, P3 ;  /* 0x00000003111d7211 */ /* 0x000fc600018f0eff */
[----:B------:R-:W2:Y:S01]  /*2bd80*/  LDL.LU R17, [R1+0x3e8] ;  /* 0x0003e80001117983 */ /* 0x000ea20000300800 */
[----:B0-----:R-:W-:-:S04]  /*2bd90*/  LEA R20, P5, R22, R2, 0x1 ;  /* 0x0000000216147211 */ /* 0x001fc800078a08ff */
[----:B------:R-:W-:Y:S02]  /*2bda0*/  LEA.HI.X.SX32 R21, R22, R3, 0x1, P5 ;  /* 0x0000000316157211 */ /* 0x000fe400028f0eff */
[----:B-1----:R-:W-:-:S03]  /*2bdb0*/  LEA R18, P4, R13, R2, 0x1 ;  /* 0x000000020d127211 */ /* 0x002fc600078808ff */
[----:B------:R0:W-:Y:S01]  /*2bdc0*/  STL.64 [R1+0x2d8], R20 ;  /* 0x0002d81401007387 */ /* 0x0001e20000100a00 */
[----:B------:R-:W-:-:S03]  /*2bdd0*/  LEA.HI.X.SX32 R19, R13, R3, 0x1, P4 ;  /* 0x000000030d137211 */ /* 0x000fc600020f0eff */
[----:B------:R3:W-:Y:S01]  /*2bde0*/  STL.64 [R1+0x2d0], R28 ;  /* 0x0002d01c01007387 */ /* 0x0007e20000100a00 */
[----:B------:R-:W-:-:S03]  /*2bdf0*/  IMAD.MOV.U32 R13, RZ, RZ, R10 ;  /* 0x000000ffff0d7224 */ /* 0x000fc600078e000a */
[----:B------:R1:W-:Y:S01]  /*2be00*/  STL.64 [R1+0x2e0], R18 ;  /* 0x0002e01201007387 */ /* 0x0003e20000100a00 */
[----:B0-----:R-:W-:-:S03]  /*2be10*/  LEA R20, P3, R25, R2, 0x1 ;  /* 0x0000000219147211 */ /* 0x001fc600078608ff */
[----:B------:R-:W2:Y:S01]  /*2be20*/  LDL.LU R10, [R1+0x3f4] ;  /* 0x0003f400010a7983 */ /* 0x000ea20000300800 */
[----:B------:R-:W-:-:S03]  /*2be30*/  LEA.HI.X.SX32 R21, R25, R3, 0x1, P3 ;  /* 0x0000000319157211 */ /* 0x000fc600018f0eff */
[----:B------:R-:W2:Y:S04]  /*2be40*/  LDL.LU R22, [R1+0x3f0] ;  /* 0x0003f00001167983 */ /* 0x000ea80000300800 */
[----:B------:R4:W-:Y:S01]  /*2be50*/  STL.64 [R1+0x2e8], R20 ;  /* 0x0002e81401007387 */ /* 0x0009e20000100a00 */
[CC--:B---3--:R-:W-:Y:S02]  /*2be60*/  LEA R28, P4, R9.reuse, R2.reuse, 0x1 ;  /* 0x00000002091c7211 */ /* 0x0c8fe400078808ff */
[CC--:B-1----:R-:W-:Y:S02]  /*2be70*/  LEA R18, P5, R16.reuse, R2.reuse, 0x1 ;  /* 0x0000000210127211 */ /* 0x0c2fe400078a08ff */
[-C--:B------:R-:W-:Y:S02]  /*2be80*/  LEA.HI.X.SX32 R29, R9, R3.reuse, 0x1, P4 ;  /* 0x00000003091d7211 */ /* 0x080fe400020f0eff */
[----:B------:R-:W-:Y:S01]  /*2be90*/  LEA.HI.X.SX32 R19, R16, R3, 0x1, P5 ;  /* 0x0000000310137211 */ /* 0x000fe200028f0eff */
[----:B------:R-:W3:Y:S04]  /*2bea0*/  LDL.LU R9, [R1+0x400] ;  /* 0x0004000001097983 */ /* 0x000ee80000300800 */
[----:B------:R-:W3:Y:S04]  /*2beb0*/  LDL.LU R16, [R1+0x404] ;  /* 0x0004040001107983 */ /* 0x000ee80000300800 */
[----:B------:R-:W-:Y:S04]  /*2bec0*/  STL.64 [R1+0x2f0], R28 ;  /* 0x0002f01c01007387 */ /* 0x000fe80000100a00 */
[----:B------:R0:W-:Y:S01]  /*2bed0*/  STL.64 [R1+0x2f8], R18 ;  /* 0x0002f81201007387 */ /* 0x0001e20000100a00 */
[----:B----4-:R-:W-:-:S04]  /*2bee0*/  LEA R20, P3, R23, R2, 0x1 ;  /* 0x0000000217147211 */ /* 0x010fc800078608ff */
[----:B------:R-:W-:Y:S02]  /*2bef0*/  LEA.HI.X.SX32 R21, R23, R3, 0x1, P3 ;  /* 0x0000000317157211 */ /* 0x000fe400018f0eff */
[----:B0-----:R-:W-:-:S03]  /*2bf00*/  LEA R18, P4, R14, R2, 0x1 ;  /* 0x000000020e127211 */ /* 0x001fc600078808ff */
[----:B------:R0:W-:Y:S01]  /*2bf10*/  STL.64 [R1+0x300], R20 ;  /* 0x0003001401007387 */ /* 0x0001e20000100a00 */
[----:B------:R-:W-:-:S03]  /*2bf20*/  LEA.HI.X.SX32 R19, R14, R3, 0x1, P4 ;  /* 0x000000030e137211 */ /* 0x000fc600020f0eff */
[----:B------:R-:W4:Y:S04]  /*2bf30*/  LDL.LU R14, [R1+0x424] ;  /* 0x00042400010e7983 */ /* 0x000f280000300800 */
[----:B------:R-:W4:Y:S04]  /*2bf40*/  LDL.LU R25, [R1+0x420] ;  /* 0x0004200001197983 */ /* 0x000f280000300800 */
[----:B------:R-:W4:Y:S04]  /*2bf50*/  LDL.LU R23, [R1+0x42c] ;  /* 0x00042c0001177983 */ /* 0x000f280000300800 */
[----:B------:R1:W-:Y:S01]  /*2bf60*/  STL.64 [R1+0x308], R18 ;  /* 0x0003081201007387 */ /* 0x0003e20000100a00 */
[----:B--2---:R-:W-:-:S02]  /*2bf70*/  LEA R28, P3, R24, R2, 0x1 ;  /* 0x00000002181c7211 */ /* 0x004fc400078608ff */
[-C--:B0-----:R-:W-:Y:S02]  /*2bf80*/  LEA R20, P5, R26, R2.reuse, 0x1 ;  /* 0x000000021a147211 */ /* 0x081fe400078a08ff */
[-C--:B------:R-:W-:Y:S02]  /*2bf90*/  LEA.HI.X.SX32 R29, R24, R3.reuse, 0x1, P3 ;  /* 0x00000003181d7211 */ /* 0x080fe400018f0eff */
[----:B------:R-:W2:Y:S01]  /*2bfa0*/  LDL.LU R24, [R1+0x428] ;  /* 0x0004280001187983 */ /* 0x000ea20000300800 */
[----:B------:R-:W-:Y:S02]  /*2bfb0*/  LEA.HI.X.SX32 R21, R26, R3, 0x1, P5 ;  /* 0x000000031a157211 */ /* 0x000fe400028f0eff */
[----:B-1----:R-:W-:-:S03]  /*2bfc0*/  LEA R18, P4, R17, R2, 0x1 ;  /* 0x0000000211127211 */ /* 0x002fc600078808ff */
[----:B------:R0:W-:Y:S01]  /*2bfd0*/  STL.64 [R1+0x318], R20 ;  /* 0x0003181401007387 */ /* 0x0001e20000100a00 */
[----:B------:R-:W-:-:S03]  /*2bfe0*/  LEA.HI.X.SX32 R19, R17, R3, 0x1, P4 ;  /* 0x0000000311137211 */ /* 0x000fc600020f0eff */
[----:B------:R-:W-:Y:S04]  /*2bff0*/  STL.64 [R1+0x310], R28 ;  /* 0x0003101c01007387 */ /* 0x000fe80000100a00 */
[----:B------:R1:W-:Y:S01]  /*2c000*/  STL.64 [R1+0x328], R18 ;  /* 0x0003281201007387 */ /* 0x0003e20000100a00 */
[----:B0-----:R-:W-:-:S03]  /*2c010*/  LEA R20, P3, R15, R2, 0x1 ;  /* 0x000000020f147211 */ /* 0x001fc600078608ff */
[----:B------:R-:W2:Y:S01]  /*2c020*/  LDL.LU R17, [R1+0x434] ;  /* 0x0004340001117983 */ /* 0x000ea20000300800 */
[----:B------:R-:W-:-:S03]  /*2c030*/  LEA.HI.X.SX32 R21, R15, R3, 0x1, P3 ;  /* 0x000000030f157211 */ /* 0x000fc600018f0eff */
[----:B------:R-:W2:Y:S01]  /*2c040*/  LDL.LU R15, [R1+0x430] ;  /* 0x00043000010f7983 */ /* 0x000ea20000300800 */
[----:B------:R-:W-:-:S03]  /*2c050*/  LEA R26, P4, R10, R2, 0x1 ;  /* 0x000000020a1a7211 */ /* 0x000fc600078808ff */
[----:B------:R3:W-:Y:S01]  /*2c060*/  STL.64 [R1+0x330], R20 ;  /* 0x0003301401007387 */ /* 0x0007e20000100a00 */
[----:B-1----:R-:W-:Y:S02]  /*2c070*/  LEA R18, P5, R22, R2, 0x1 ;  /* 0x0000000216127211 */ /* 0x002fe400078a08ff */
[-C--:B------:R-:W-:Y:S02]  /*2c080*/  LEA.HI.X.SX32 R27, R10, R3.reuse, 0x1, P4 ;  /* 0x000000030a1b7211 */ /* 0x080fe400020f0eff */
[----:B------:R-:W2:Y:S01]  /*2c090*/  LDL.LU R10, [R1+0x438] ;  /* 0x00043800010a7983 */ /* 0x000ea20000300800 */
[----:B------:R-:W-:-:S03]  /*2c0a0*/  LEA.HI.X.SX32 R19, R22, R3, 0x1, P5 ;  /* 0x0000000316137211 */ /* 0x000fc600028f0eff */
[----:B------:R-:W2:Y:S04]  /*2c0b0*/  LDL.LU R29, [R1+0x43c] ;  /* 0x00043c00011d7983 */ /* 0x000ea80000300800 */
[----:B------:R-:W-:Y:S04]  /*2c0c0*/  STL.64 [R1+0x348], R26 ;  /* 0x0003481a01007387 */ /* 0x000fe80000100a00 */
[----:B------:R0:W-:Y:S01]  /*2c0d0*/  STL.64 [R1+0x350], R18 ;  /* 0x0003501201007387 */ /* 0x0001e20000100a00 */
[-C--:B---3--:R-:W-:Y:S02]  /*2c0e0*/  LEA R20, P3, R9, R2.reuse, 0x1 ;  /* 0x0000000209147211 */ /* 0x088fe400078608ff */
[----:B0-----:R-:W-:-:S02]  /*2c0f0*/  LEA R18, P4, R16, R2, 0x1 ;  /* 0x0000000210127211 */ /* 0x001fc400078808ff */
[-C--:B------:R-:W-:Y:S01]  /*2c100*/  LEA.HI.X.SX32 R21, R9, R3.reuse, 0x1, P3 ;  /* 0x0000000309157211 */ /* 0x080fe200018f0eff */
[----:B------:R-:W-:Y:S01]  /*2c110*/  IMAD.MOV.U32 R9, RZ, RZ, R7 ;  /* 0x000000ffff097224 */ /* 0x000fe200078e0007 */
[----:B------:R-:W-:Y:S01]  /*2c120*/  LEA.HI.X.SX32 R19, R16, R3, 0x1, P4 ;  /* 0x0000000310137211 */ /* 0x000fe200020f0eff */
[----:B------:R-:W-:Y:S02]  /*2c130*/  IMAD.MOV.U32 R7, RZ, RZ, R6 ;  /* 0x000000ffff077224 */ /* 0x000fe400078e0006 */
[----:B------:R0:W-:Y:S04]  /*2c140*/  STL.64 [R1+0x358], R20 ;  /* 0x0003581401007387 */ /* 0x0001e80000100a00 */
[----:B------:R-:W3:Y:S04]  /*2c150*/  LDL.LU R6, [R1+0x46c] ;  /* 0x00046c0001067983 */ /* 0x000ee80000300800 */
[----:B------:R-:W3:Y:S04]  /*2c160*/  LDL.LU R22, [R1+0x44c] ;  /* 0x00044c0001167983 */ /* 0x000ee80000300800 */
[----:B------:R-:W3:Y:S04]  /*2c170*/  LDL.LU R16, [R1+0x448] ;  /* 0x0004480001107983 */ /* 0x000ee80000300800 */
[----:B------:R-:W-:Y:S01]  /*2c180*/  STL.64 [R1+0x368], R18 ;  /* 0x0003681201007387 */ /* 0x000fe20000100a00 */
[----:B----4-:R-:W-:-:S04]  /*2c190*/  LEA R26, P3, R14, R2, 0x1 ;  /* 0x000000020e1a7211 */ /* 0x010fc800078608ff */
[----:B------:R-:W-:Y:S02]  /*2c1a0*/  LEA.HI.X.SX32 R27, R14, R3, 0x1, P3 ;  /* 0x000000030e1b7211 */ /* 0x000fe400018f0eff */
[----:B------:R-:W4:Y:S01]  /*2c1b0*/  LDL.LU R14, [R1+0x468] ;  /* 0x00046800010e7983 */ /* 0x000f220000300800 */
[----:B0-----:R-:W-:-:S04]  /*2c1c0*/  LEA R20, P5, R25, R2, 0x1 ;  /* 0x0000000219147211 */ /* 0x001fc800078a08ff */
[----:B------:R-:W-:-:S05]  /*2c1d0*/  LEA.HI.X.SX32 R21, R25, R3, 0x1, P5 ;  /* 0x0000000319157211 */ /* 0x000fca00028f0eff */
[----:B------:R0:W-:Y:S04]  /*2c1e0*/  STL.64 [R1+0x378], R20 ;  /* 0x0003781401007387 */ /* 0x0001e80000100a00 */
[----:B------:R1:W-:Y:S01]  /*2c1f0*/  STL.64 [R1+0x370], R26 ;  /* 0x0003701a01007387 */ /* 0x0003e20000100a00 */
[----:B0-----:R-:W-:-:S04]  /*2c200*/  LEA R20, P3, R23, R2, 0x1 ;  /* 0x0000000217147211 */ /* 0x001fc800078608ff */
[----:B------:R-:W-:Y:S02]  /*2c210*/  LEA.HI.X.SX32 R21, R23, R3, 0x1, P3 ;  /* 0x0000000317157211 */ /* 0x000fe400018f0eff */
[----:B--2---:R-:W-:-:S04]  /*2c220*/  LEA R18, P4, R24, R2, 0x1 ;  /* 0x0000000218127211 */ /* 0x004fc800078808ff */
[----:B------:R-:W-:-:S05]  /*2c230*/  LEA.HI.X.SX32 R19, R24, R3, 0x1, P4 ;  /* 0x0000000318137211 */ /* 0x000fca00020f0eff */
[----:B------:R0:W-:Y:S04]  /*2c240*/  STL.64 [R1+0x380], R18 ;  /* 0x0003801201007387 */ /* 0x0001e80000100a00 */
[----:B------:R-:W2:Y:S04]  /*2c250*/  LDL.LU R28, [R1+0x474] ;  /* 0x00047400011c7983 */ /* 0x000ea80000300800 */
[----:B------:R-:W2:Y:S01]  /*2c260*/  LDL.LU R25, [R1+0x470] ;  /* 0x0004700001197983 */ /* 0x000ea20000300800 */
[----:B-1----:R-:W-:-:S03]  /*2c270*/  LEA R26, P4, R17, R2, 0x1 ;  /* 0x00000002111a7211 */ /* 0x002fc600078808ff */
[----:B------:R1:W-:Y:S01]  /*2c280*/  STL.64 [R1+0x390], R20 ;  /* 0x0003901401007387 */ /* 0x0003e20000100a00 */
[----:B------:R-:W-:-:S03]  /*2c290*/  LEA.HI.X.SX32 R27, R17, R3, 0x1, P4 ;  /* 0x00000003111b7211 */ /* 0x000fc600020f0eff */
[----:B------:R-:W2:Y:S01]  /*2c2a0*/  LDL.LU R17, [R1+0x478] ;  /* 0x0004780001117983 */ /* 0x000ea20000300800 */
[----:B0-----:R-:W-:-:S03]  /*2c2b0*/  LEA R18, P5, R15, R2, 0x1 ;  /* 0x000000020f127211 */ /* 0x001fc600078a08ff */
[----:B------:R-:W2:Y:S01]  /*2c2c0*/  LDL.LU R24, [R1+0x47c] ;  /* 0x00047c0001187983 */ /* 0x000ea20000300800 */
[-C--:B------:R-:W-:Y:S02]  /*2c2d0*/  LEA.HI.X.SX32 R19, R15, R3.reuse, 0x1, P5 ;  /* 0x000000030f137211 */ /* 0x080fe400028f0eff */
[CC--:B-1----:R-:W-:Y:S01]  /*2c2e0*/  LEA R20, P3, R10.reuse, R2.reuse, 0x1 ;  /* 0x000000020a147211 */ /* 0x0c2fe200078608ff */
[----:B------:R-:W-:Y:S03]  /*2c2f0*/  STL.64 [R1+0x3a8], R26 ;  /* 0x0003a81a01007387 */ /* 0x000fe60000100a00 */
[----:B------:R-:W-:Y:S01]  /*2c300*/  LEA.HI.X.SX32 R21, R10, R3, 0x1, P3 ;  /* 0x000000030a157211 */ /* 0x000fe200018f0eff */
        /* <DEDUP_REMOVED lines=8> */
[-C--:B---3--:R-:W-:Y:S02]  /*2c390*/  LEA R26, P3, R22, R2.reuse, 0x1 ;  /* 0x00000002161a7211 */ /* 0x088fe400078608ff */
[----:B-1----:R-:W-:Y:S02]  /*2c3a0*/  LEA R20, P5, R16, R2, 0x1 ;  /* 0x0000000210147211 */ /* 0x002fe400078a08ff */
[-C--:B------:R-:W-:Y:S02]  /*2c3b0*/  LEA.HI.X.SX32 R27, R22, R3.reuse, 0x1, P3 ;  /* 0x00000003161b7211 */ /* 0x080fe400018f0eff */
[----:B------:R-:W-:-:S05]  /*2c3c0*/  LEA.HI.X.SX32 R21, R16, R3, 0x1, P5 ;  /* 0x0000000310157211 */ /* 0x000fca00028f0eff */
[----:B------:R0:W-:Y:S04]  /*2c3d0*/  STL.64 [R1+0x400], R20 ;  /* 0x0004001401007387 */ /* 0x0001e80000100a00 */
[----:B------:R2:W-:Y:S01]  /*2c3e0*/  STL.64 [R1+0x3f0], R26 ;  /* 0x0003f01a01007387 */ /* 0x0005e20000100a00 */
[----:B----4-:R-:W-:-:S04]  /*2c3f0*/  LEA R18, P4, R14, R2, 0x1 ;  /* 0x000000020e127211 */ /* 0x010fc800078808ff */
[----:B------:R-:W-:-:S05]  /*2c400*/  LEA.HI.X.SX32 R19, R14, R3, 0x1, P4 ;  /* 0x000000030e137211 */ /* 0x000fca00020f0eff */
[----:B------:R1:W-:Y:S04]  /*2c410*/  STL.64 [R1+0x420], R18 ;  /* 0x0004201201007387 */ /* 0x0003e80000100a00 */
[----:B------:R-:W3:Y:S01]  /*2c420*/  LDL.LU R22, [R1+0x4ac] ;  /* 0x0004ac0001167983 */ /* 0x000ee20000300800 */
[----:B------:R-:W-:-:S03]  /*2c430*/  IMAD.MOV.U32 R14, RZ, RZ, R12 ;  /* 0x000000ffff0e7224 */ /* 0x000fc600078e000c */
[----:B------:R-:W4:Y:S04]  /*2c440*/  LDL.LU R16, [R1+0x4bc] ;  /* 0x0004bc0001107983 */ /* 0x000f280000300800 */
[----:B------:R-:W4:Y:S01]  /*2c450*/  LDL.LU R12, [R1+0x4b4] ;  /* 0x0004b400010c7983 */ /* 0x000f220000300800 */
[----:B0-----:R-:W-:-:S04]  /*2c460*/  LEA R20, P3, R6, R2, 0x1 ;  /* 0x0000000206147211 */ /* 0x001fc800078608ff */
[-C--:B------:R-:W-:Y:S02]  /*2c470*/  LEA.HI.X.SX32 R21, R6, R3.reuse, 0x1, P3 ;  /* 0x0000000306157211 */ /* 0x080fe400018f0eff */
[----:B------:R-:W4:Y:S04]  /*2c480*/  LDL.LU R6, [R1+0x4cc] ;  /* 0x0004cc0001067983 */ /* 0x000f280000300800 */
[----:B------:R0:W-:Y:S01]  /*2c490*/  STL.64 [R1+0x428], R20 ;  /* 0x0004281401007387 */ /* 0x0001e20000100a00 */
[CC--:B--2---:R-:W-:Y:S02]  /*2c4a0*/  LEA R26, P4, R28.reuse, R2.reuse, 0x1 ;  /* 0x000000021c1a7211 */ /* 0x0c4fe400078808ff */
[----:B-1----:R-:W-:Y:S02]  /*2c4b0*/  LEA R18, P5, R25, R2, 0x1 ;  /* 0x0000000219127211 */ /* 0x002fe400078a08ff */
[----:B------:R-:W-:-:S02]  /*2c4c0*/  LEA.HI.X.SX32 R27, R28, R3, 0x1, P4 ;  /* 0x000000031c1b7211 */ /* 0x000fc400020f0eff */
[----:B------:R-:W-:Y:S02]  /*2c4d0*/  LEA.HI.X.SX32 R19, R25, R3, 0x1, P5 ;  /* 0x0000000319137211 */ /* 0x000fe400028f0eff */
[----:B0-----:R-:W-:-:S03]  /*2c4e0*/  LEA R20, P3, R17, R2, 0x1 ;  /* 0x0000000211147211 */ /* 0x001fc600078608ff */
[----:B------:R0:W-:Y:S01]  /*2c4f0*/  STL.64 [R1+0x438], R18 ;  /* 0x0004381201007387 */ /* 0x0001e20000100a00 */
[----:B------:R-:W-:-:S03]  /*2c500*/  LEA.HI.X.SX32 R21, R17, R3, 0x1, P3 ;  /* 0x0000000311157211 */ /* 0x000fc600018f0eff */
[----:B------:R1:W-:Y:S04]  /*2c510*/  STL.64 [R1+0x430], R26 ;  /* 0x0004301a01007387 */ /* 0x0003e80000100a00 */
[----:B------:R2:W-:Y:S01]  /*2c520*/  STL.64 [R1+0x448], R20 ;  /* 0x0004481401007387 */ /* 0x0005e20000100a00 */
[----:B0-----:R-:W-:-:S03]  /*2c530*/  LEA R18, P4, R24, R2, 0x1 ;  /* 0x0000000218127211 */ /* 0x001fc600078808ff */
[----:B-1----:R-:W4:Y:S01]  /*2c540*/  LDL.LU R27, [R1+0x4d4] ;  /* 0x0004d400011b7983 */ /* 0x002f220000300800 */
[----:B------:R-:W-:-:S03]  /*2c550*/  LEA.HI.X.SX32 R19, R24, R3, 0x1, P4 ;  /* 0x0000000318137211 */ /* 0x000fc600020f0eff */
[----:B------:R-:W4:Y:S01]  /*2c560*/  LDL.LU R17, [R1+0x504] ;  /* 0x0005040001117983 */ /* 0x000f220000300800 */
[----:B------:R-:W-:-:S03]  /*2c570*/  LEA R28, P3, R23, R2, 0x1 ;  /* 0x00000002171c7211 */ /* 0x000fc600078608ff */
[----:B------:R-:W4:Y:S01]  /*2c580*/  LDL.LU R25, [R1+0x4e4] ;  /* 0x0004e40001197983 */ /* 0x000f220000300800 */
[----:B--2---:R-:W-:-:S03]  /*2c590*/  LEA R20, P5, R15, R2, 0x1 ;  /* 0x000000020f147211 */ /* 0x004fc600078a08ff */
[----:B------:R-:W2:Y:S01]  /*2c5a0*/  LDL.LU R24, [R1+0x4dc] ;  /* 0x0004dc0001187983 */ /* 0x000ea20000300800 */
[-C--:B------:R-:W-:Y:S02]  /*2c5b0*/  LEA.HI.X.SX32 R29, R23, R3.reuse, 0x1, P3 ;  /* 0x00000003171d7211 */ /* 0x080fe400018f0eff */
[----:B------:R-:W-:Y:S01]  /*2c5c0*/  LEA.HI.X.SX32 R21, R15, R3, 0x1, P5 ;  /* 0x000000030f157211 */ /* 0x000fe200028f0eff */
[----:B------:R0:W-:Y:S01]  /*2c5d0*/  STL.64 [R1+0x468], R18 ;  /* 0x0004681201007387 */ /* 0x0001e20000100a00 */
[----:B------:R-:W-:-:S03]  /*2c5e0*/  IMAD.MOV.U32 R15, RZ, RZ, R14 ;  /* 0x000000ffff0f7224 */ /* 0x000fc600078e000e */
[----:B------:R-:W-:Y:S04]  /*2c5f0*/  STL.64 [R1+0x470], R28 ;  /* 0x0004701c01007387 */ /* 0x000fe80000100a00 */
[----:B------:R3:W-:Y:S04]  /*2c600*/  STL.64 [R1+0x478], R20 ;  /* 0x0004781401007387 */ /* 0x0007e80000100a00 */
[----:B------:R-:W2:Y:S01]  /*2c610*/  LDL.LU R14, [R1+0x514] ;  /* 0x00051400010e7983 */ /* 0x000ea20000300800 */
[----:B0-----:R-:W-:-:S03]  /*2c620*/  LEA R18, P4, R10, R2, 0x1 ;  /* 0x000000020a127211 */ /* 0x001fc600078808ff */
[----:B------:R-:W2:Y:S01]  /*2c630*/  LDL.LU R26, [R1+0x524] ;  /* 0x00052400011a7983 */ /* 0x000ea20000300800 */
[----:B------:R-:W-:-:S03]  /*2c640*/  LEA.HI.X.SX32 R19, R10, R3, 0x1, P4 ;  /* 0x000000030a137211 */ /* 0x000fc600020f0eff */
[----:B------:R-:W2:Y:S04]  /*2c650*/  LDL.LU R10, [R1+0x51c] ;  /* 0x00051c00010a7983 */ /* 0x000ea80000300800 */
[----:B------:R0:W-:Y:S01]  /*2c660*/  STL.64 [R1+0x480], R18 ;  /* 0x0004801201007387 */ /* 0x0001e20000100a00 */
[----:B---3--:R-:W-:-:S04]  /*2c670*/  LEA R20, P3, R22, R2, 0x1 ;  /* 0x0000000216147211 */ /* 0x008fc800078608ff */
[----:B------:R-:W-:-:S05]  /*2c680*/  LEA.HI.X.SX32 R21, R22, R3, 0x1, P3 ;  /* 0x0000000316157211 */ /* 0x000fca00018f0eff */
[----:B------:R1:W-:Y:S01]  /*2c690*/  STL.64 [R1+0x490], R20 ;  /* 0x0004901401007387 */ /* 0x0003e20000100a00 */
[-C--:B----4-:R-:W-:Y:S02]  /*2c6a0*/  LEA R28, P4, R16, R2.reuse, 0x1 ;  /* 0x00000002101c7211 */ /* 0x090fe400078808ff */
[----:B0-----:R-:W-:Y:S02]  /*2c6b0*/  LEA R18, P5, R12, R2, 0x1 ;  /* 0x000000020c127211 */ /* 0x001fe400078a08ff */
[-C--:B------:R-:W-:Y:S01]  /*2c6c0*/  LEA.HI.X.SX32 R29, R16, R3.reuse, 0x1, P4 ;  /* 0x00000003101d7211 */ /* 0x080fe200020f0eff */
[----:B-1----:R-:W3:Y:S01]  /*2c6d0*/  LDL.LU R21, [R1+0x52c] ;  /* 0x00052c0001157983 */ /* 0x002ee20000300800 */
[----:B------:R-:W-:-:S03]  /*2c6e0*/  LEA.HI.X.SX32 R19, R12, R3, 0x1, P5 ;  /* 0x000000030c137211 */ /* 0x000fc600028f0eff */
[----:B------:R-:W-:Y:S04]  /*2c6f0*/  STL.64 [R1+0x4a8], R28 ;  /* 0x0004a81c01007387 */ /* 0x000fe80000100a00 */
[----:B------:R-:W4:Y:S04]  /*2c700*/  LDL.LU R20, [R1+0x534] ;  /* 0x0005340001147983 */ /* 0x000f280000300800 */
[----:B------:R0:W-:Y:S04]  /*2c710*/  STL.64 [R1+0x4b0], R18 ;  /* 0x0004b01201007387 */ /* 0x0001e80000100a00 */
[----:B------:R-:W4:Y:S01]  /*2c720*/  LDL.LU R16, [R1+0x55c] ;  /* 0x00055c0001107983 */ /* 0x000f220000300800 */
[----:B------:R-:W-:-:S03]  /*2c730*/  LEA R22, P3, R6, R2, 0x1 ;  /* 0x0000000206167211 */ /* 0x000fc600078608ff */
[----:B------:R-:W4:Y:S01]  /*2c740*/  LDL.LU R12, [R1+0x544] ;  /* 0x00054400010c7983 */ /* 0x000f220000300800 */
[----:B------:R-:W-:-:S05]  /*2c750*/  LEA.HI.X.SX32 R23, R6, R3, 0x1, P3 ;  /* 0x0000000306177211 */ /* 0x000fca00018f0eff */
[----:B------:R2:W-:Y:S04]  /*2c760*/  STL.64 [R1+0x4b8], R22 ;  /* 0x0004b81601007387 */ /* 0x0005e80000100a00 */
[----:B------:R-:W4:Y:S01]  /*2c770*/  LDL.LU R6, [R1+0x564] ;  /* 0x0005640001067983 */ /* 0x000f220000300800 */
[----:B0-----:R-:W-:-:S04]  /*2c780*/  LEA R18, P4, R27, R2, 0x1 ;  /* 0x000000021b127211 */ /* 0x001fc800078808ff */
[----:B------:R-:W-:Y:S02]  /*2c790*/  LEA.HI.X.SX32 R19, R27, R3, 0x1, P4 ;  /* 0x000000031b137211 */ /* 0x000fe400020f0eff */
[----:B------:R-:W-:-:S03]  /*2c7a0*/  LEA R28, P3, R25, R2, 0x1 ;  /* 0x00000002191c7211 */ /* 0x000fc600078608ff */
[----:B------:R0:W-:Y:S01]  /*2c7b0*/  STL.64 [R1+0x4c8], R18 ;  /* 0x0004c81201007387 */ /* 0x0001e20000100a00 */
[CC--:B--2---:R-:W-:Y:S02]  /*2c7c0*/  LEA R22, P5, R24.reuse, R2.reuse, 0x1 ;  /* 0x0000000218167211 */ /* 0x0c4fe400078a08ff */
[-C--:B------:R-:W-:Y:S02]  /*2c7d0*/  LEA.HI.X.SX32 R29, R25, R3.reuse, 0x1, P3 ;  /* 0x00000003191d7211 */ /* 0x080fe400018f0eff */
[-C--:B------:R-:W-:Y:S02]  /*2c7e0*/  LEA.HI.X.SX32 R23, R24, R3.reuse, 0x1, P5 ;  /* 0x0000000318177211 */ /* 0x080fe400028f0eff */
[CC--:B0-----:R-:W-:Y:S01]  /*2c7f0*/  LEA R18, P4, R17.reuse, R2.reuse, 0x1 ;  /* 0x0000000211127211 */ /* 0x0c1fe200078808ff */
[----:B------:R-:W-:Y:S03]  /*2c800*/  STL.64 [R1+0x4d0], R28 ;  /* 0x0004d01c01007387 */ /* 0x000fe60000100a00 */
[----:B------:R-:W-:Y:S01]  /*2c810*/  LEA.HI.X.SX32 R19, R17, R3, 0x1, P4 ;  /* 0x0000000311137211 */ /* 0x000fe200020f0eff */
[----:B------:R0:W-:Y:S04]  /*2c820*/  STL.64 [R1+0x4d8], R22 ;  /* 0x0004d81601007387 */ /* 0x0001e80000100a00 */
[----:B------:R-:W2:Y:S04]  /*2c830*/  LDL.LU R17, [R1+0x574] ;  /* 0x0005740001117983 */ /* 0x000ea80000300800 */
[----:B------:R1:W-:Y:S01]  /*2c840*/  STL.64 [R1+0x4e0], R18 ;  /* 0x0004e01201007387 */ /* 0x0003e20000100a00 */
[----:B0-----:R-:W-:-:S03]  /*2c850*/  LEA R22, P3, R14, R2, 0x1 ;  /* 0x000000020e167211 */ /* 0x001fc600078608ff */
[----:B------:R-:W2:Y:S01]  /*2c860*/  LDL.LU R29, [R1+0x58c] ;  /* 0x00058c00011d7983 */ /* 0x000ea20000300800 */
[----:B------:R-:W-:-:S03]  /*2c870*/  LEA.HI.X.SX32 R23, R14, R3, 0x1, P3 ;  /* 0x000000030e177211 */ /* 0x000fc600018f0eff */
[----:B------:R-:W2:Y:S01]  /*2c880*/  LDL.LU R14, [R1+0x57c] ;  /* 0x00057c00010e7983 */ /* 0x000ea20000300800 */
[-C--:B------:R-:W-:Y:S02]  /*2c890*/  LEA R24, P4, R26, R2.reuse, 0x1 ;  /* 0x000000021a187211 */ /* 0x080fe400078808ff */
[----:B-1----:R-:W-:Y:S02]  /*2c8a0*/  LEA R18, P5, R10, R2, 0x1 ;  /* 0x000000020a127211 */ /* 0x002fe400078a08ff */
[-C--:B------:R-:W-:Y:S01]  /*2c8b0*/  LEA.HI.X.SX32 R25, R26, R3.reuse, 0x1, P4 ;  /* 0x000000031a197211 */ /* 0x080fe200020f0eff */
[----:B------:R-:W-:Y:S01]  /*2c8c0*/  STL.64 [R1+0x500], R22 ;  /* 0x0005001601007387 */ /* 0x000fe20000100a00 */
[----:B------:R-:W-:-:S03]  /*2c8d0*/  LEA.HI.X.SX32 R19, R10, R3, 0x1, P5 ;  /* 0x000000030a137211 */ /* 0x000fc600028f0eff */
[----:B------:R0:W-:Y:S04]  /*2c8e0*/  STL.64 [R1+0x510], R24 ;  /* 0x0005101801007387 */ /* 0x0001e80000100a00 */
[----:B------:R-:W2:Y:S04]  /*2c8f0*/  LDL.LU R10, [R1+0x5a4] ;  /* 0x0005a400010a7983 */ /* 0x000ea80000300800 */
[----:B------:R4:W-:Y:S04]  /*2c900*/  STL.64 [R1+0x518], R18 ;  /* 0x0005181201007387 */ /* 0x0009e80000100a00 */
[----:B------:R-:W2:Y:S04]  /*2c910*/  LDL.LU R28, [R1+0x5ac] ;  /* 0x0005ac00011c7983 */ /* 0x000ea80000300800 */
[----:B0-----:R-:W2:Y:S01]  /*2c920*/  LDL.LU R25, [R1+0x5c4] ;  /* 0x0005c40001197983 */ /* 0x001ea20000300800 */
[----:B---3--:R-:W-:-:S04]  /*2c930*/  LEA R22, P3, R21, R2, 0x1 ;  /* 0x0000000215167211 */ /* 0x008fc800078608ff */
[----:B------:R-:W-:-:S05]  /*2c940*/  LEA.HI.X.SX32 R23, R21, R3, 0x1, P3 ;  /* 0x0000000315177211 */ /* 0x000fca00018f0eff */
[----:B------:R0:W-:Y:S04]  /*2c950*/  STL.64 [R1+0x520], R22 ;  /* 0x0005201601007387 */ /* 0x0001e80000100a00 */
[----:B------:R-:W3:Y:S01]  /*2c960*/  LDL.LU R24, [R1+0x5b4] ;  /* 0x0005b40001187983 */ /* 0x000ee20000300800 */
[----:B----4-:R-:W-:-:S03]  /*2c970*/  LEA R18, P4, R20, R2, 0x1 ;  /* 0x0000000214127211 */ /* 0x010fc600078808ff */
[----:B------:R-:W4:Y:S01]  /*2c980*/  LDL.LU R21, [R1+0x5cc] ;  /* 0x0005cc0001157983 */ /* 0x000f220000300800 */
[----:B------:R-:W-:Y:S02]  /*2c990*/  LEA R26, P3, R16, R2, 0x1 ;  /* 0x00000002101a7211 */ /* 0x000fe400078608ff */
[-C--:B------:R-:W-:Y:S02]  /*2c9a0*/  LEA.HI.X.SX32 R19, R20, R3.reuse, 0x1, P4 ;  /* 0x0000000314137211 */ /* 0x080fe400020f0eff */
[----:B------:R-:W-:-:S03]  /*2c9b0*/  LEA.HI.X.SX32 R27, R16, R3, 0x1, P3 ;  /* 0x00000003101b7211 */ /* 0x000fc600018f0eff */
[----:B------:R1:W-:Y:S01]  /*2c9c0*/  STL.64 [R1+0x528], R18 ;  /* 0x0005281201007387 */ /* 0x0003e20000100a00 */
[----:B0-----:R-:W-:-:S03]  /*2c9d0*/  LEA R22, P5, R12, R2, 0x1 ;  /* 0x000000020c167211 */ /* 0x001fc600078a08ff */
[----:B------:R-:W-:Y:S04]  /*2c9e0*/  STL.64 [R1+0x530], R26 ;  /* 0x0005301a01007387 */ /* 0x000fe80000100a00 */
[----:B------:R-:W4:Y:S01]  /*2c9f0*/  LDL.LU R16, [R1+0x5d4] ;  /* 0x0005d40001107983 */ /* 0x000f220000300800 */
[----:B------:R-:W-:Y:S02]  /*2ca00*/  LEA.HI.X.SX32 R23, R12, R3, 0x1, P5 ;  /* 0x000000030c177211 */ /* 0x000fe400028f0eff */
[----:B-1----:R-:W-:-:S03]  /*2ca10*/  LEA R18, P4, R6, R2, 0x1 ;  /* 0x0000000206127211 */ /* 0x002fc600078808ff */
[----:B------:R2:W-:Y:S01]  /*2ca20*/  STL.64 [R1+0x540], R22 ;  /* 0x0005401601007387 */ /* 0x0005e20000100a00 */
[----:B------:R-:W-:-:S03]  /*2ca30*/  LEA.HI.X.SX32 R19, R6, R3, 0x1, P4 ;  /* 0x0000000306137211 */ /* 0x000fc600020f0eff */
[----:B------:R-:W4:Y:S01]  /*2ca40*/  LDL.LU R20, [R1+0x5ec] ;  /* 0x0005ec0001147983 */ /* 0x000f220000300800 */
[----:B------:R-:W-:-:S03]  /*2ca50*/  IMAD.MOV.U32 R6, RZ, RZ, R5 ;  /* 0x000000ffff067224 */ /* 0x000fc600078e0005 */
[----:B------:R-:W4:Y:S04]  /*2ca60*/  LDL.LU R12, [R1+0x5dc] ;  /* 0x0005dc00010c7983 */ /* 0x000f280000300800 */
[----:B------:R0:W-:Y:S04]  /*2ca70*/  STL.64 [R1+0x558], R18 ;  /* 0x0005581201007387 */ /* 0x0001e80000100a00 */
[----:B------:R-:W4:Y:S01]  /*2ca80*/  LDL.LU R5, [R1+0x604] ;  /* 0x0006040001057983 */ /* 0x000f220000300800 */
[----:B--2---:R-:W-:-:S04]  /*2ca90*/  LEA R22, P3, R17, R2, 0x1 ;  /* 0x0000000211167211 */ /* 0x004fc800078608ff */
[-C--:B------:R-:W-:Y:S02]  /*2caa0*/  LEA.HI.X.SX32 R23, R17, R3.reuse, 0x1, P3 ;  /* 0x0000000311177211 */ /* 0x080fe400018f0eff */
[----:B------:R-:W2:Y:S01]  /*2cab0*/  LDL.LU R17, [R1+0x60c] ;  /* 0x00060c0001117983 */ /* 0x000ea20000300800 */
[CC--:B------:R-:W-:Y:S02]  /*2cac0*/  LEA R26, P4, R29.reuse, R2.reuse, 0x1 ;  /* 0x000000021d1a7211 */ /* 0x0c0fe400078808ff */
[CC--:B0-----:R-:W-:Y:S02]  /*2cad0*/  LEA R18, P5, R14.reuse, R2.reuse, 0x1 ;  /* 0x000000020e127211 */ /* 0x0c1fe400078a08ff */
[-C--:B------:R-:W-:Y:S02]  /*2cae0*/  LEA.HI.X.SX32 R27, R29, R3.reuse, 0x1, P4 ;  /* 0x000000031d1b7211 */ /* 0x080fe400020f0eff */
[----:B------:R-:W-:Y:S01]  /*2caf0*/  LEA.HI.X.SX32 R19, R14, R3, 0x1, P5 ;  /* 0x000000030e137211 */ /* 0x000fe200028f0eff */
[----:B------:R0:W-:Y:S04]  /*2cb00*/  STL.64 [R1+0x560], R22 ;  /* 0x0005601601007387 */ /* 0x0001e80000100a00 */
[----:B------:R1:W-:Y:S04]  /*2cb10*/  STL.64 [R1+0x578], R18 ;  /* 0x0005781201007387 */ /* 0x0003e80000100a00 */
[----:B------:R1:W-:Y:S04]  /*2cb20*/  STL.64 [R1+0x570], R26 ;  /* 0x0005701a01007387 */ /* 0x0003e80000100a00 */
[----:B------:R-:W2:Y:S01]  /*2cb30*/  LDL.LU R14, [R1+0x614] ;  /* 0x00061400010e7983 */ /* 0x000ea20000300800 */
[----:B0-----:R-:W-:-:S02]  /*2cb40*/  LEA R22, P3, R10, R2, 0x1 ;  /* 0x000000020a167211 */ /* 0x001fc400078608ff */
[-C--:B-1----:R-:W-:Y:S02]  /*2cb50*/  LEA R18, P4, R28, R2.reuse, 0x1 ;  /* 0x000000021c127211 */ /* 0x082fe400078808ff */
[-C--:B------:R-:W-:Y:S02]  /*2cb60*/  LEA.HI.X.SX32 R23, R10, R3.reuse, 0x1, P3 ;  /* 0x000000030a177211 */ /* 0x080fe400018f0eff */
[----:B------:R-:W-:Y:S01]  /*2cb70*/  LEA.HI.X.SX32 R19, R28, R3, 0x1, P4 ;  /* 0x000000031c137211 */ /* 0x000fe200020f0eff */
[----:B------:R-:W2:Y:S01]  /*2cb80*/  LDL.LU R10, [R1+0x624] ;  /* 0x00062400010a7983 */ /* 0x000ea20000300800 */
[----:B------:R-:W-:-:S03]  /*2cb90*/  LEA R26, P3, R25, R2, 0x1 ;  /* 0x00000002191a7211 */ /* 0x000fc600078608ff */
[----:B------:R3:W-:Y:S01]  /*2cba0*/  STL.64 [R1+0x588], R22 ;  /* 0x0005881601007387 */ /* 0x0007e20000100a00 */
[----:B------:R-:W-:-:S03]  /*2cbb0*/  LEA.HI.X.SX32 R27, R25, R3, 0x1, P3 ;  /* 0x00000003191b7211 */ /* 0x000fc600018f0eff */
[----:B------:R4:W-:Y:S04]  /*2cbc0*/  STL.64 [R1+0x5a0], R18 ;  /* 0x0005a01201007387 */ /* 0x0009e80000100a00 */
[----:B------:R-:W-:Y:S01]  /*2cbd0*/  STL.64 [R1+0x5a8], R26 ;  /* 0x0005a81a01007387 */ /* 0x000fe20000100a00 */
[CC--:B---3--:R-:W-:Y:S02]  /*2cbe0*/  LEA R22, P5, R24.reuse, R2.reuse, 0x1 ;  /* 0x0000000218167211 */ /* 0x0c8fe400078a08ff */
[C---:B----4-:R-:W-:Y:S02]  /*2cbf0*/  LEA R18, P4, R21.reuse, R2, 0x1 ;  /* 0x0000000215127211 */ /* 0x050fe400078808ff */
[-C--:B------:R-:W-:Y:S02]  /*2cc00*/  LEA.HI.X.SX32 R23, R24, R3.reuse, 0x1, P5 ;  /* 0x0000000318177211 */ /* 0x080fe400028f0eff */
[----:B------:R-:W-:-:S03]  /*2cc10*/  LEA.HI.X.SX32 R19, R21, R3, 0x1, P4 ;  /* 0x0000000315137211 */ /* 0x000fc600020f0eff */
[----:B------:R0:W-:Y:S04]  /*2cc20*/  STL.64 [R1+0x5b0], R22 ;  /* 0x0005b01601007387 */ /* 0x0001e80000100a00 */
[----:B0-----:R-:W3:Y:S01]  /*2cc30*/  LDL.LU R22, [R1+0x62c] ;  /* 0x00062c0001167983 */ /* 0x001ee20000300800 */
[----:B------:R-:W-:-:S03]  /*2cc40*/  LEA R24, P3, R16, R2, 0x1 ;  /* 0x0000000210187211 */ /* 0x000fc600078608ff */
[----:B------:R0:W-:Y:S04]  /*2cc50*/  STL.64 [R1+0x5c0], R18 ;  /* 0x0005c01201007387 */ /* 0x0001e80000100a00 */
[----:B------:R-:W4:Y:S01]  /*2cc60*/  LDL.LU R21, [R1+0x634] ;  /* 0x0006340001157983 */ /* 0x000f220000300800 */
[----:B------:R-:W-:-:S03]  /*2cc70*/  LEA.HI.X.SX32 R25, R16, R3, 0x1, P3 ;  /* 0x0000000310197211 */ /* 0x000fc600018f0eff */
[----:B------:R-:W4:Y:S01]  /*2cc80*/  LDL.LU R16, [R1+0x63c] ;  /* 0x00063c0001107983 */ /* 0x000f220000300800 */
[-C--:B------:R-:W-:Y:S02]  /*2cc90*/  LEA R26, P4, R20, R2.reuse, 0x1 ;  /* 0x00000002141a7211 */ /* 0x080fe400078808ff */
[-C--:B0-----:R-:W-:Y:S01]  /*2cca0*/  LEA R18, P5, R12, R2.reuse, 0x1 ;  /* 0x000000020c127211 */ /* 0x081fe200078a08ff */
[----:B------:R0:W-:Y:S01]  /*2ccb0*/  STL.64 [R1+0x5c8], R24 ;  /* 0x0005c81801007387 */ /* 0x0001e20000100a00 */
[-C--:B------:R-:W-:Y:S02]  /*2ccc0*/  LEA.HI.X.SX32 R27, R20, R3.reuse, 0x1, P4 ;  /* 0x00000003141b7211 */ /* 0x080fe400020f0eff */
[----:B------:R-:W-:Y:S01]  /*2ccd0*/  LEA.HI.X.SX32 R19, R12, R3, 0x1, P5 ;  /* 0x000000030c137211 */ /* 0x000fe200028f0eff */
[----:B------:R-:W-:Y:S02]  /*2cce0*/  IMAD.MOV.U32 R12, RZ, RZ, R9 ;  /* 0x000000ffff0c7224 */ /* 0x000fe400078e0009 */
[----:B------:R-:W-:Y:S01]  /*2ccf0*/  STL.64 [R1+0x5d0], R26 ;  /* 0x0005d01a01007387 */ /* 0x000fe20000100a00 */
[----:B0-----:R-:W-:-:S03]  /*2cd00*/  LEA R24, P3, R5, R2, 0x1 ;  /* 0x0000000205187211 */ /* 0x001fc600078608ff */
[----:B------:R2:W-:Y:S01]  /*2cd10*/  STL.64 [R1+0x5d8], R18 ;  /* 0x0005d81201007387 */ /* 0x0005e20000100a00 */
[----:B------:R-:W-:-:S03]  /*2cd20*/  LEA.HI.X.SX32 R25, R5, R3, 0x1, P3 ;  /* 0x0000000305197211 */ /* 0x000fc600018f0eff */
[----:B------:R-:W4:Y:S04]  /*2cd30*/  LDL.LU R28, [R1+0x64c] ;  /* 0x00064c00011c7983 */ /* 0x000f280000300800 */
[----:B------:R-:W4:Y:S04]  /*2cd40*/  LDL.LU R9, [R1+0x66c] ;  /* 0x00066c0001097983 */ /* 0x000f280000300800 */
[----:B------:R0:W-:Y:S04]  /*2cd50*/  STL.64 [R1+0x5e8], R24 ;  /* 0x0005e81801007387 */ /* 0x0001e80000100a00 */
[----:B------:R-:W-:Y:S04]  /*2cd60*/  STL [R1+0xe04], R15 ;  /* 0x000e040f01007387 */ /* 0x000fe80000100800 */
[----:B------:R-:W4:Y:S01]  /*2cd70*/  LDL.LU R20, [R1+0x664] ;  /* 0x0006640001147983 */ /* 0x000f220000300800 */
[----:B--2---:R-:W-:Y:S01]  /*2cd80*/  LEA R18, P4, R17, R2, 0x1 ;  /* 0x0000000211127211 */ /* 0x004fe200078808ff */
[----:B------:R-:W-:-:S03]  /*2cd90*/  VIADD R5, R15, UR18 ;  /* 0x000000120f057c36 */ /* 0x000fc60008000000 */
[----:B------:R-:W-:-:S05]  /*2cda0*/  LEA.HI.X.SX32 R19, R17, R3, 0x1, P4 ;  /* 0x0000000311137211 */ /* 0x000fca00020f0eff */
[----:B------:R1:W-:Y:S01]  /*2cdb0*/  STL.64 [R1+0x600], R18 ;  /* 0x0006001201007387 */ /* 0x0003e20000100a00 */
[----:B0-----:R-:W-:-:S04]  /*2cdc0*/  LEA R24, P3, R14, R2, 0x1 ;  /* 0x000000020e187211 */ /* 0x001fc800078608ff */
[----:B------:R-:W-:-:S05]  /*2cdd0*/  LEA.HI.X.SX32 R25, R14, R3, 0x1, P3 ;  /* 0x000000030e197211 */ /* 0x000fca00018f0eff */
[----:B------:R0:W-:Y:S04]  /*2cde0*/  STL.64 [R1+0x608], R24 ;  /* 0x0006081801007387 */ /* 0x0001e80000100a00 */
[----:B------:R-:W-:Y:S01]  /*2cdf0*/  STL [R1+0xe08], R5 ;  /* 0x000e080501007387 */ /* 0x000fe20000100800 */
[----:B-1----:R-:W-:-:S03]  /*2ce00*/  LEA R18, P4, R10, R2, 0x1 ;  /* 0x000000020a127211 */ /* 0x002fc600078808ff */
[----:B0-----:R-:W2:Y:S04]  /*2ce10*/  LDL.LU R25, [R1+0x674] ;  /* 0x0006740001197983 */ /* 0x001ea80000300800 */
[----:B------:R-:W2:Y:S01]  /*2ce20*/  LDL.LU R24, [R1+0x684] ;  /* 0x0006840001187983 */ /* 0x000ea20000300800 */
[----:B------:R-:W-:Y:S01]  /*2ce30*/  LEA.HI.X.SX32 R19, R10, R3, 0x1, P4 ;  /* 0x000000030a137211 */ /* 0x000fe200020f0eff */
[----:B------:R-:W-:-:S04]  /*2ce40*/  VIADD R27, R5, UR77 ;  /* 0x0000004d051b7c36 */ /* 0x000fc80008000000 */
[----:B------:R4:W-:Y:S01]  /*2ce50*/  STL.64 [R1+0x610], R18 ;  /* 0x0006101201007387 */ /* 0x0009e20000100a00 */
[----:B------:R-:W-:-:S03]  /*2ce60*/  IMAD.MOV.U32 R17, RZ, RZ, R6 ;  /* 0x000000ffff117224 */ /* 0x000fc600078e0006 */
[----:B------:R-:W2:Y:S01]  /*2ce70*/  LDL.LU R10, [R1+0x68c] ;  /* 0x00068c00010a7983 */ /* 0x000ea20000300800 */
[----:B------:R-:W-:-:S03]  /*2ce80*/  VIADD R6, R27, UR19 ;  /* 0x000000131b067c36 */ /* 0x000fc60008000000 */
[----:B------:R-:W-:Y:S01]  /*2ce90*/  STL [R1+0xe0c], R27 ;  /* 0x000e0c1b01007387 */ /* 0x000fe20000100800 */
[----:B---3--:R-:W-:-:S04]  /*2cea0*/  LEA R14, P3, R22, R2, 0x1 ;  /* 0x00000002160e7211 */ /* 0x008fc800078608ff */
[----:B------:R-:W-:Y:S02]  /*2ceb0*/  LEA.HI.X.SX32 R15, R22, R3, 0x1, P3 ;  /* 0x00000003160f7211 */ /* 0x000fe400018f0eff */
[----:B----4-:R-:W-:-:S03]  /*2cec0*/  LEA R18, P4, R21, R2, 0x1 ;  /* 0x0000000215127211 */ /* 0x010fc600078808ff */
[----:B------:R0:W-:Y:S01]  /*2ced0*/  STL.64 [R1+0x620], R14 ;  /* 0x0006200e01007387 */ /* 0x0001e20000100a00 */
[----:B------:R-:W-:-:S05]  /*2cee0*/  LEA.HI.X.SX32 R19, R21, R3, 0x1, P4 ;  /* 0x0000000315137211 */ /* 0x000fca00020f0eff */
[----:B------:R1:W-:Y:S01]  /*2cef0*/  STL.64 [R1+0x628], R18 ;  /* 0x0006281201007387 */ /* 0x0003e20000100a00 */
[----:B0-----:R-:W-:-:S03]  /*2cf00*/  LEA R14, P3, R16, R2, 0x1 ;  /* 0x00000002100e7211 */ /* 0x001fc600078608ff */
[----:B------:R-:W3:Y:S01]  /*2cf10*/  LDL.LU R21, [R1+0x694] ;  /* 0x0006940001157983 */ /* 0x000ee20000300800 */
[----:B------:R-:W-:-:S03]  /*2cf20*/  LEA.HI.X.SX32 R15, R16, R3, 0x1, P3 ;  /* 0x00000003100f7211 */ /* 0x000fc600018f0eff */
[----:B------:R-:W-:Y:S04]  /*2cf30*/  STL [R1+0xe10], R6 ;  /* 0x000e100601007387 */ /* 0x000fe80000100800 */
[----:B------:R-:W4:Y:S04]  /*2cf40*/  LDL.LU R16, [R1+0x69c] ;  /* 0x00069c0001107983 */ /* 0x000f280000300800 */
[----:B-1----:R-:W4:Y:S01]  /*2cf50*/  LDL.LU R18, [R1+0x6ac] ;  /* 0x0006ac0001127983 */ /* 0x002f220000300800 */
[----:B------:R-:W-:-:S03]  /*2cf60*/  LEA R22, P4, R28, R2, 0x1 ;  /* 0x000000021c167211 */ /* 0x000fc600078808ff */
[----:B------:R0:W-:Y:S01]  /*2cf70*/  STL.64 [R1+0x630], R14 ;  /* 0x0006300e01007387 */ /* 0x0001e20000100a00 */
[----:B------:R-:W-:Y:S02]  /*2cf80*/  LEA.HI.X.SX32 R23, R28, R3, 0x1, P4 ;  /* 0x000000031c177211 */ /* 0x000fe400020f0eff */
[----:B0-----:R-:W-:-:S04]  /*2cf90*/  LEA R14, P3, R20, R2, 0x1 ;  /* 0x00000002140e7211 */ /* 0x001fc800078608ff */
[----:B------:R-:W-:Y:S01]  /*2cfa0*/  LEA.HI.X.SX32 R15, R20, R3, 0x1, P3 ;  /* 0x00000003140f7211 */ /* 0x000fe200018f0eff */
[----:B------:R0:W-:Y:S04]  /*2cfb0*/  STL.64 [R1+0x638], R22 ;  /* 0x0006381601007387 */ /* 0x0001e80000100a00 */
[----:B------:R1:W-:Y:S04]  /*2cfc0*/  STL.64 [R1+0x648], R14 ;  /* 0x0006480e01007387 */ /* 0x0003e80000100a00 */
[----:B------:R-:W4:Y:S04]  /*2cfd0*/  LDL.LU R5, [R1+0x6c8] ;  /* 0x0006c80001057983 */ /* 0x000f280000300800 */
[----:B------:R-:W4:Y:S01]  /*2cfe0*/  LDL.LU R20, [R1+0x6c4] ;  /* 0x0006c40001147983 */ /* 0x000f220000300800 */
[----:B0-----:R-:W-:-:S04]  /*2cff0*/  LEA R22, P4, R9, R2, 0x1 ;  /* 0x0000000209167211 */ /* 0x001fc800078808ff */
[----:B------:R-:W-:-:S05]  /*2d000*/  LEA.HI.X.SX32 R23, R9, R3, 0x1, P4 ;  /* 0x0000000309177211 */ /* 0x000fca00020f0eff */
[----:B------:R0:W-:Y:S04]  /*2d010*/  STL.64 [R1+0x660], R22 ;  /* 0x0006601601007387 */ /* 0x0001e80000100a00 */
[----:B-1----:R-:W4:Y:S01]  /*2d020*/  LDL.LU R15, [R1+0x6cc] ;  /* 0x0006cc00010f7983 */ /* 0x002f220000300800 */
[----:B------:R-:W-:Y:S02]  /*2d030*/  IMAD.MOV.U32 R19, RZ, RZ, R7 ;  /* 0x000000ffff137224 */ /* 0x000fe400078e0007 */
[----:B------:R-:W-:Y:S01]  /*2d040*/  VIADD R7, R6, UR7 ;  /* 0x0000000706077c36 */ /* 0x000fe20008000000 */
[----:B------:R-:W1:Y:S01]  /*2d050*/  LDCU UR7, c[0x0][0x39c] ;  /* 0x00007380ff0777ac */ /* 0x000e620008000800 */
[----:B------:R-:W-:Y:S02]  /*2d060*/  IMAD.MOV.U32 R14, RZ, RZ, R13 ;  /* 0x000000ffff0e7224 */ /* 0x000fe400078e000d */
[----:B------:R-:W-:-:S02]  /*2d070*/  VIADD R26, R7, UR14 ;  /* 0x0000000e071a7c36 */ /* 0x000fc40008000000 */
[----:B------:R-:W-:Y:S01]  /*2d080*/  IMAD.MOV.U32 R13, RZ, RZ, R11 ;  /* 0x000000ffff0d7224 */ /* 0x000fe200078e000b */
[CC--:B--2---:R-:W-:Y:S02]  /*2d090*/  LEA R28, P3, R25.reuse, R2.reuse, 0x1 ;  /* 0x00000002191c7211 */ /* 0x0c4fe400078608ff */
[C---:B0-----:R-:W-:Y:S02]  /*2d0a0*/  LEA R22, P4, R24.reuse, R2, 0x1 ;  /* 0x0000000218167211 */ /* 0x041fe400078808ff */
[-C--:B------:R-:W-:Y:S02]  /*2d0b0*/  LEA.HI.X.SX32 R29, R25, R3.reuse, 0x1, P3 ;  /* 0x00000003191d7211 */ /* 0x080fe400018f0eff */
[----:B------:R-:W-:-:S03]  /*2d0c0*/  LEA.HI.X.SX32 R23, R24, R3, 0x1, P4 ;  /* 0x0000000318177211 */ /* 0x000fc600020f0eff */
[----:B------:R0:W-:Y:S01]  /*2d0d0*/  STL.64 [R1+0x668], R28 ;  /* 0x0006681c01007387 */ /* 0x0001e20000100a00 */
[----:B------:R-:W-:-:S03]  /*2d0e0*/  IMAD.MOV.U32 R11, RZ, RZ, R8 ;  /* 0x000000ffff0b7224 */ /* 0x000fc600078e0008 */
[----:B------:R2:W-:Y:S01]  /*2d0f0*/  STL.64 [R1+0x670], R22 ;  /* 0x0006701601007387 */ /* 0x0005e20000100a00 */
[----:B------:R-:W-:-:S04]  /*2d100*/  VIADD R8, R26, UR13 ;  /* 0x0000000d1a087c36 */ /* 0x000fc80008000000 */
[----:B------:R-:W-:Y:S01]  /*2d110*/  VIADD R9, R8, UR10 ;  /* 0x0000000a08097c36 */ /* 0x000fe20008000000 */
[----:B------:R-:W1:Y:S01]  /*2d120*/  LDCU UR10, c[0x0][0x39c] ;  /* 0x00007380ff0a77ac */ /* 0x000e620008000800 */
[C---:B0-----:R-:W-:Y:S01]  /*2d130*/  LEA R28, P3, R10.reuse, R2, 0x1 ;  /* 0x000000020a1c7211 */ /* 0x041fe200078608ff */
[----:B--2---:R-:W2:Y:S03]  /*2d140*/  LDL.LU R22, [R1+0x6d4] ;  /* 0x0006d40001167983 */ /* 0x004ea60000300800 */
[----:B------:R-:W-:Y:S01]  /*2d150*/  LEA.HI.X.SX32 R29, R10, R3, 0x1, P3 ;  /* 0x000000030a1d7211 */ /* 0x000fe200018f0eff */
[----:B------:R-:W2:Y:S04]  /*2d160*/  LDL.LU R23, [R1+0x6e4] ;  /* 0x0006e40001177983 */ /* 0x000ea80000300800 */
[----:B------:R3:W-:Y:S01]  /*2d170*/  STL.64 [R1+0xe18], R8 ;  /* 0x000e180801007387 */ /* 0x0007e20000100a00 */
[----:B------:R-:W-:-:S03]  /*2d180*/  VIADD R25, R9, UR12 ;  /* 0x0000000c09197c36 */ /* 0x000fc60008000000 */
[----:B------:R4:W-:Y:S04]  /*2d190*/  STL.64 [R1+0x680], R28 ;  /* 0x0006801c01007387 */ /* 0x0009e80000100a00 */
[----:B------:R-:W2:Y:S01]  /*2d1a0*/  LDL.LU R6, [R1+0x6f4] ;  /* 0x0006f40001067983 */ /* 0x000ea20000300800 */
[----:B------:R-:W-:Y:S01]  /*2d1b0*/  VIADD R10, R25, UR11 ;  /* 0x0000000b190a7c36 */ /* 0x000fe20008000000 */
[----:B---3--:R-:W-:-:S04]  /*2d1c0*/  LEA R8, P4, R21, R2, 0x1 ;  /* 0x0000000215087211 */ /* 0x008fc800078808ff */
[----:B------:R-:W-:Y:S02]  /*2d1d0*/  LEA.HI.X.SX32 R9, R21, R3, 0x1, P4 ;  /* 0x0000000315097211 */ /* 0x000fe400020f0eff */
[----:B----4-:R-:W-:-:S04]  /*2d1e0*/  LEA R28, P3, R16, R2, 0x1 ;  /* 0x00000002101c7211 */ /* 0x010fc800078608ff */
[----:B------:R-:W-:Y:S01]  /*2d1f0*/  LEA.HI.X.SX32 R29, R16, R3, 0x1, P3 ;  /* 0x00000003101d7211 */ /* 0x000fe200018f0eff */
[----:B------:R0:W-:Y:S04]  /*2d200*/  STL.64 [R1+0x688], R8 ;  /* 0x0006880801007387 */ /* 0x0001e80000100a00 */
[----:B------:R3:W-:Y:S04]  /*2d210*/  STL.64 [R1+0x690], R28 ;  /* 0x0006901c01007387 */ /* 0x0007e80000100a00 */
[----:B------:R-:W4:Y:S01]  /*2d220*/  LDL.LU R16, [R1+0x6fc] ;  /* 0x0006fc0001107983 */ /* 0x000f220000300800 */
[----:B0-----:R-:W-:-:S03]  /*2d230*/  LEA R8, P4, R18, R2, 0x1 ;  /* 0x0000000212087211 */ /* 0x001fc600078808ff */
[----:B------:R-:W4:Y:S01]  /*2d240*/  LDL.LU R27, [R1+0x724] ;  /* 0x00072400011b7983 */ /* 0x000f220000300800 */
[----:B------:R-:W-:-:S03]  /*2d250*/  LEA.HI.X.SX32 R9, R18, R3, 0x1, P4 ;  /* 0x0000000312097211 */ /* 0x000fc600020f0eff */
[----:B------:R-:W4:Y:S01]  /*2d260*/  LDL.LU R18, [R1+0x72c] ;  /* 0x00072c0001127983 */ /* 0x000f220000300800 */
[----:B------:R-:W-:-:S03]  /*2d270*/  IMAD.MOV.U32 R21, RZ, RZ, R14 ;  /* 0x000000ffff157224 */ /* 0x000fc600078e000e */
[----:B------:R0:W-:Y:S01]  /*2d280*/  STL.64 [R1+0x698], R8 ;  /* 0x0006980801007387 */ /* 0x0001e20000100a00 */
[----:B------:R-:W-:Y:S02]  /*2d290*/  IMAD.MOV.U32 R14, RZ, RZ, R11 ;  /* 0x000000ffff0e7224 */ /* 0x000fe400078e000b */
[----:B------:R-:W-:Y:S01]  /*2d2a0*/  VIADD R11, R10, UR26 ;  /* 0x0000001a0a0b7c36 */ /* 0x000fe20008000000 */
[CC--:B---3--:R-:W-:Y:S02]  /*2d2b0*/  LEA R28, P3, R5.reuse, R2.reuse, 0x1 ;  /* 0x00000002051c7211 */ /* 0x0c8fe400078608ff */
[CC--:B0-----:R-:W-:Y:S02]  /*2d2c0*/  LEA R8, P4, R20.reuse, R2.reuse, 0x1 ;  /* 0x0000000214087211 */ /* 0x0c1fe400078808ff */
[-C--:B------:R-:W-:Y:S02]  /*2d2d0*/  LEA.HI.X.SX32 R29, R5, R3.reuse, 0x1, P3 ;  /* 0x00000003051d7211 */ /* 0x080fe400018f0eff */
[----:B------:R-:W-:Y:S01]  /*2d2e0*/  LEA.HI.X.SX32 R9, R20, R3, 0x1, P4 ;  /* 0x0000000314097211 */ /* 0x000fe200020f0eff */
[----:B------:R-:W-:Y:S04]  /*2d2f0*/  STL.64 [R1+0xdf8], R10 ;  /* 0x000df80a01007387 */ /* 0x000fe80000100a00 */
[----:B------:R-:W-:Y:S04]  /*2d300*/  STL.64 [R1+0x6a8], R28 ;  /* 0x0006a81c01007387 */ /* 0x000fe80000100a00 */
[----:B------:R0:W-:Y:S04]  /*2d310*/  STL.64 [R1+0x6c0], R8 ;  /* 0x0006c00801007387 */ /* 0x0001e80000100a00 */
[----:B0-----:R-:W3:Y:S04]  /*2d320*/  LDL.LU.64 R8, [R1+0xe18] ;  /* 0x000e180001087983 */ /* 0x001ee80000300a00 */
[----:B------:R-:W3:Y:S01]  /*2d330*/  LDL.LU R5, [R1+0x744] ;  /* 0x0007440001057983 */ /* 0x000ee20000300800 */
[----:B------:R-:W-:-:S04]  /*2d340*/  LEA R28, P3, R15, R2, 0x1 ;  /* 0x000000020f1c7211 */ /* 0x000fc800078608ff */
[----:B------:R-:W-:-:S05]  /*2d350*/  LEA.HI.X.SX32 R29, R15, R3, 0x1, P3 ;  /* 0x000000030f1d7211 */ /* 0x000fca00018f0eff */
[----:B------:R0:W-:Y:S04]  /*2d360*/  STL.64 [R1+0x6c8], R28 ;  /* 0x0006c81c01007387 */ /* 0x0001e80000100a00 */
[----:B------:R-:W3:Y:S01]  /*2d370*/  LDL.LU R15, [R1+0x75c] ;  /* 0x00075c00010f7983 */ /* 0x000ee20000300800 */
[----:B------:R-:W-:Y:S02]  /*2d380*/  VIADD R24, R11, UR23 ;  /* 0x000000170b187c36 */ /* 0x000fe40008000000 */
[----:B0-----:R-:W-:Y:S01]  /*2d390*/  IMAD.MOV.U32 R29, RZ, RZ, R0 ;  /* 0x000000ffff1d7224 */ /* 0x001fe200078e0000 */
[----:B--2---:R-:W-:-:S04]  /*2d3a0*/  LEA R10, P4, R22, R2, 0x1 ;  /* 0x00000002160a7211 */ /* 0x004fc800078808ff */
[-C--:B------:R-:W-:Y:S02]  /*2d3b0*/  LEA.HI.X.SX32 R11, R22, R3.reuse, 0x1, P4 ;  /* 0x00000003160b7211 */ /* 0x080fe400020f0eff */
[-C--:B------:R-:W-:Y:S01]  /*2d3c0*/  LEA R28, P3, R23, R2.reuse, 0x1 ;  /* 0x00000002171c7211 */ /* 0x080fe200078608ff */
[----:B------:R-:W2:Y:S04]  /*2d3d0*/  LDL.LU R22, [R1+0x76c] ;  /* 0x00076c0001167983 */ /* 0x000ea80000300800 */
[----:B------:R0:W-:Y:S02]  /*2d3e0*/  STL.64 [R1+0x6d0], R10 ;  /* 0x0006d00a01007387 */ /* 0x0001e40000100a00 */
[----:B0-----:R-:W-:Y:S01]  /*2d3f0*/  LEA R10, P4, R29, R2, 0x1 ;  /* 0x000000021d0a7211 */ /* 0x001fe200078808ff */
[----:B------:R-:W-:Y:S01]  /*2d400*/  IMAD.MOV.U32 R11, RZ, RZ, R29 ;  /* 0x000000ffff0b7224 */ /* 0x000fe200078e001d */
[----:B------:R-:W-:-:S04]  /*2d410*/  LEA.HI.X.SX32 R29, R23, R3, 0x1, P3 ;  /* 0x00000003171d7211 */ /* 0x000fc800018f0eff */
[----:B------:R-:W-:Y:S01]  /*2d420*/  LEA.HI.X.SX32 R11, R11, R3, 0x1, P4 ;  /* 0x000000030b0b7211 */ /* 0x000fe200020f0eff */
[----:B------:R0:W-:Y:S04]  /*2d430*/  STL.64 [R1+0x6e0], R28 ;  /* 0x0006e01c01007387 */ /* 0x0001e80000100a00 */
[----:B------:R1:W-:Y:S01]  /*2d440*/  STL.64 [R1+0x6e8], R10 ;  /* 0x0006e80a01007387 */ /* 0x0003e20000100a00 */
[----:B0-----:R-:W-:-:S04]  /*2d450*/  LEA R28, P3, R6, R2, 0x1 ;  /* 0x00000002061c7211 */ /* 0x001fc800078608ff */
[----:B------:R-:W-:Y:S01]  /*2d460*/  LEA.HI.X.SX32 R29, R6, R3, 0x1, P3 ;  /* 0x00000003061d7211 */ /* 0x000fe200018f0eff */
[----:B-1----:R-:W-:Y:S01]  /*2d470*/  IMAD.MOV.U32 R11, RZ, RZ, R4 ;  /* 0x000000ffff0b7224 */ /* 0x002fe200078e0004 */
[----:B------:R-:W2:Y:S04]  /*2d480*/  LDL.LU R6, [R1+0xe10] ;  /* 0x000e100001067983 */ /* 0x000ea80000300800 */
[----:B------:R0:W-:Y:S02]  /*2d490*/  STL.64 [R1+0x6f0], R28 ;  /* 0x0006f01c01007387 */ /* 0x0001e40000100a00 */
[----:B0-----:R-:W-:Y:S01]  /*2d4a0*/  LEA R28, P3, R11, R2, 0x1 ;  /* 0x000000020b1c7211 */ /* 0x001fe200078608ff */
[----:B------:R-:W-:-:S05]  /*2d4b0*/  IMAD.MOV.U32 R29, RZ, RZ, R11 ;  /* 0x000000ffff1d7224 */ /* 0x000fca00078e000b */
[----:B------:R-:W-:Y:S01]  /*2d4c0*/  LEA.HI.X.SX32 R29, R29, R3, 0x1, P3 ;  /* 0x000000031d1d7211 */ /* 0x000fe200018f0eff */
[----:B------:R-:W-:Y:S01]  /*2d4d0*/  IMAD.MOV.U32 R20, RZ, RZ, R12 ;  /* 0x000000ffff147224 */ /* 0x000fe200078e000c */
[----:B----4-:R-:W-:-:S04]  /*2d4e0*/  LEA R10, P4, R16, R2, 0x1 ;  /* 0x00000002100a7211 */ /* 0x010fc800078808ff */
[----:B------:R-:W-:-:S05]  /*2d4f0*/  LEA.HI.X.SX32 R11, R16, R3, 0x1, P4 ;  /* 0x00000003100b7211 */ /* 0x000fca00020f0eff */
[----:B------:R0:W-:Y:S04]  /*2d500*/  STL.64 [R1+0x6f8], R10 ;  /* 0x0006f80a01007387 */ /* 0x0001e80000100a00 */
[----:B------:R1:W-:Y:S01]  /*2d510*/  STL.64 [R1+0x708], R28 ;  /* 0x0007081c01007387 */ /* 0x0003e20000100a00 */
[----:B0-----:R-:W-:-:S04]  /*2d520*/  LEA R10, P4, R27, R2, 0x1 ;  /* 0x000000021b0a7211 */ /* 0x001fc800078808ff */
[-C--:B------:R-:W-:Y:S01]  /*2d530*/  LEA.HI.X.SX32 R11, R27, R3.reuse, 0x1, P4 ;  /* 0x000000031b0b7211 */ /* 0x080fe200020f0eff */
[----:B-1----:R-:W-:Y:S01]  /*2d540*/  IMAD.MOV.U32 R29, RZ, RZ, R17 ;  /* 0x000000ffff1d7224 */ /* 0x002fe200078e0011 */
[CC--:B------:R-:W-:Y:S01]  /*2d550*/  LEA R28, P3, R18.reuse, R2.reuse, 0x1 ;  /* 0x00000002121c7211 */ /* 0x0c0fe200078608ff */
[----:B------:R-:W4:Y:S04]  /*2d560*/  LDL.LU R27, [R1+0xe0c] ;  /* 0x000e0c00011b7983 */ /* 0x000f280000300800 */
[----:B------:R0:W-:Y:S02]  /*2d570*/  STL.64 [R1+0x720], R10 ;  /* 0x0007200a01007387 */ /* 0x0001e40000100a00 */
[----:B0-----:R-:W-:Y:S01]  /*2d580*/  LEA R10, P4, R29, R2, 0x1 ;  /* 0x000000021d0a7211 */ /* 0x001fe200078808ff */
[----:B------:R-:W-:Y:S01]  /*2d590*/  IMAD.MOV.U32 R11, RZ, RZ, R29 ;  /* 0x000000ffff0b7224 */ /* 0x000fe200078e001d */
[----:B------:R-:W-:-:S04]  /*2d5a0*/  LEA.HI.X.SX32 R29, R18, R3, 0x1, P3 ;  /* 0x00000003121d7211 */ /* 0x000fc800018f0eff */
[----:B------:R-:W-:Y:S01]  /*2d5b0*/  LEA.HI.X.SX32 R11, R11, R3, 0x1, P4 ;  /* 0x000000030b0b7211 */ /* 0x000fe200020f0eff */
[----:B------:R3:W-:Y:S04]  /*2d5c0*/  STL.64 [R1+0x728], R28 ;  /* 0x0007281c01007387 */ /* 0x0007e80000100a00 */
[----:B------:R0:W-:Y:S01]  /*2d5d0*/  STL.64 [R1+0x730], R10 ;  /* 0x0007300a01007387 */ /* 0x0001e20000100a00 */
[----:B---3--:R-:W-:-:S04]  /*2d5e0*/  LEA R28, P3, R5, R2, 0x1 ;  /* 0x00000002051c7211 */ /* 0x008fc800078608ff */
[-C--:B------:R-:W-:Y:S01]  /*2d5f0*/  LEA.HI.X.SX32 R29, R5, R3.reuse, 0x1, P3 ;  /* 0x00000003051d7211 */ /* 0x080fe200018f0eff */
[----:B0-----:R-:W-:Y:S01]  /*2d600*/  IMAD.MOV.U32 R11, RZ, RZ, R19 ;  /* 0x000000ffff0b7224 */ /* 0x001fe200078e0013 */
[CC--:B------:R-:W-:Y:S01]  /*2d610*/  LEA R10, P4, R20.reuse, R2.reuse, 0x1 ;  /* 0x00000002140a7211 */ /* 0x0c0fe200078808ff */
[----:B------:R-:W3:Y:S04]  /*2d620*/  LDL.LU R5, [R1+0xe08] ;  /* 0x000e080001057983 */ /* 0x000ee80000300800 */
        /* <DEDUP_REMOVED lines=8> */
[-C--:B------:R-:W-:Y:S02]  /*2d6b0*/  LEA.HI.X.SX32 R11, R15, R3.reuse, 0x1, P4 ;  /* 0x000000030f0b7211 */ /* 0x080fe400020f0eff */
[----:B------:R-:W4:Y:S01]  /*2d6c0*/  LDL.LU R15, [R1+0xe04] ;  /* 0x000e0400010f7983 */ /* 0x000f220000300800 */
[----:B-1----:R-:W-:Y:S01]  /*2d6d0*/  IMAD.MOV.U32 R29, RZ, RZ, R21 ;  /* 0x000000ffff1d7224 */ /* 0x002fe200078e0015 */
[CC--:B--2---:R-:W-:Y:S02]  /*2d6e0*/  LEA R28, P3, R22.reuse, R2.reuse, 0x1 ;  /* 0x00000002161c7211 */ /* 0x0c4fe400078608ff */
[----:B------:R0:W-:Y:S02]  /*2d6f0*/  STL.64 [R1+0x758], R10 ;  /* 0x0007580a01007387 */ /* 0x0001e40000100a00 */
[----:B0-----:R-:W-:Y:S01]  /*2d700*/  IMAD.MOV.U32 R11, RZ, RZ, R29 ;  /* 0x000000ffff0b7224 */ /* 0x001fe200078e001d */
[----:B------:R-:W-:Y:S02]  /*2d710*/  LEA.HI.X.SX32 R29, R22, R3, 0x1, P3 ;  /* 0x00000003161d7211 */ /* 0x000fe400018f0eff */
[----:B------:R-:W-:-:S03]  /*2d720*/  LEA R10, P4, R13, R2, 0x1 ;  /* 0x000000020d0a7211 */ /* 0x000fc600078808ff */
[----:B------:R0:W-:Y:S02]  /*2d730*/  STL.64 [R1+0x768], R28 ;  /* 0x0007681c01007387 */ /* 0x0001e40000100a00 */
[----:B0-----:R-:W-:Y:S01]  /*2d740*/  IMAD.MOV.U32 R29, RZ, RZ, R11 ;  /* 0x000000ffff1d7224 */ /* 0x001fe200078e000b */
[----:B------:R-:W-:Y:S02]  /*2d750*/  LEA R28, P3, R11, R2, 0x1 ;  /* 0x000000020b1c7211 */ /* 0x000fe400078608ff */
[-C--:B------:R-:W-:Y:S02]  /*2d760*/  LEA.HI.X.SX32 R11, R13, R3.reuse, 0x1, P4 ;  /* 0x000000030d0b7211 */ /* 0x080fe400020f0eff */
[----:B------:R-:W-:-:S03]  /*2d770*/  LEA.HI.X.SX32 R29, R29, R3, 0x1, P3 ;  /* 0x000000031d1d7211 */ /* 0x000fc600018f0eff */
[----:B------:R0:W-:Y:S04]  /*2d780*/  STL.64 [R1+0x780], R10 ;  /* 0x0007800a01007387 */ /* 0x0001e80000100a00 */
[----:B------:R-:W-:Y:S01]  /*2d790*/  STL.64 [R1+0x788], R28 ;  /* 0x0007881c01007387 */ /* 0x000fe20000100a00 */
[----:B0-----:R-:W-:-:S04]  /*2d7a0*/  LEA R10, P4, R14, R2, 0x1 ;  /* 0x000000020e0a7211 */ /* 0x001fc800078808ff */
[----:B------:R-:W-:-:S05]  /*2d7b0*/  LEA.HI.X.SX32 R11, R14, R3, 0x1, P4 ;  /* 0x000000030e0b7211 */ /* 0x000fca00020f0eff */
[----:B------:R3:W-:Y:S02]  /*2d7c0*/  STL.64 [R1+0x790], R10 ;  /* 0x0007900a01007387 */ /* 0x0007e40000100a00 */
[----:B---3--:R-:W-:-:S04]  /*2d7d0*/  LEA R10, P4, R5, R2, 0x1 ;  /* 0x00000002050a7211 */ /* 0x008fc800078808ff */
[----:B------:R-:W-:Y:S02]  /*2d7e0*/  LEA.HI.X.SX32 R11, R5, R3, 0x1, P4 ;  /* 0x00000003050b7211 */ /* 0x000fe400020f0eff */
[----:B----4-:R-:W-:-:S04]  /*2d7f0*/  LEA R28, P3, R15, R2, 0x1 ;  /* 0x000000020f1c7211 */ /* 0x010fc800078608ff */
[----:B------:R-:W-:-:S05]  /*2d800*/  LEA.HI.X.SX32 R29, R15, R3, 0x1, P3 ;  /* 0x000000030f1d7211 */ /* 0x000fca00018f0eff */
[----:B------:R0:W-:Y:S04]  /*2d810*/  STL.64 [R1+0x7a0], R28 ;  /* 0x0007a01c01007387 */ /* 0x0001e80000100a00 */
[----:B------:R1:W-:Y:S01]  /*2d820*/  STL.64 [R1+0x7b0], R10 ;  /* 0x0007b00a01007387 */ /* 0x0003e20000100a00 */
[----:B0-----:R-:W-:-:S04]  /*2d830*/  LEA R28, P3, R27, R2, 0x1 ;  /* 0x000000021b1c7211 */ /* 0x001fc800078608ff */
[----:B------:R-:W-:Y:S02]  /*2d840*/  LEA.HI.X.SX32 R29, R27, R3, 0x1, P3 ;  /* 0x000000031b1d7211 */ /* 0x000fe400018f0eff */
[----:B-1----:R-:W-:-:S03]  /*2d850*/  LEA R10, P4, R6, R2, 0x1 ;  /* 0x00000002060a7211 */ /* 0x002fc600078808ff */
[----:B------:R0:W-:Y:S01]  /*2d860*/  STL.64 [R1+0x7d0], R28 ;  /* 0x0007d01c01007387 */ /* 0x0001e20000100a00 */
[----:B------:R-:W-:Y:S02]  /*2d870*/  LEA.HI.X.SX32 R11, R6, R3, 0x1, P4 ;  /* 0x00000003060b7211 */ /* 0x000fe400020f0eff */
[----:B0-----:R-:W-:-:S03]  /*2d880*/  LEA R28, P3, R7, R2, 0x1 ;  /* 0x00000002071c7211 */ /* 0x001fc600078608ff */
[----:B------:R0:W-:Y:S01]  /*2d890*/  STL.64 [R1+0x7c8], R10 ;  /* 0x0007c80a01007387 */ /* 0x0001e20000100a00 */
[----:B------:R-:W-:-:S05]  /*2d8a0*/  LEA.HI.X.SX32 R29, R7, R3, 0x1, P3 ;  /* 0x00000003071d7211 */ /* 0x000fca00018f0eff */
[----:B------:R1:W-:Y:S01]  /*2d8b0*/  STL.64 [R1+0x7e0], R28 ;  /* 0x0007e01c01007387 */ /* 0x0003e20000100a00 */
[----:B0-----:R-:W-:-:S04]  /*2d8c0*/  LEA R10, P4, R26, R2, 0x1 ;  /* 0x000000021a0a7211 */ /* 0x001fc800078808ff */
[----:B------:R-:W-:Y:S01]  /*2d8d0*/  LEA.HI.X.SX32 R11, R26, R3, 0x1, P4 ;  /* 0x000000031a0b7211 */ /* 0x000fe200020f0eff */
[----:B-1----:R-:W2:Y:S04]  /*2d8e0*/  LDL.LU R29, [R1+0xe00] ;  /* 0x000e0000011d7983 */ /* 0x002ea80000300800 */
[----:B------:R0:W-:Y:S04]  /*2d8f0*/  STL.64 [R1+0x7f8], R10 ;  /* 0x0007f80a01007387 */ /* 0x0001e80000100a00 */
[----:B0-----:R-:W3:Y:S01]  /*2d900*/  LDL.LU.64 R10, [R1+0xdf8] ;  /* 0x000df800010a7983 */ /* 0x001ee20000300a00 */
[----:B------:R-:W-:-:S05]  /*2d910*/  LEA R28, P3, R8, R2, 0x1 ;  /* 0x00000002081c7211 */ /* 0x000fca00078608ff */
[----:B------:R0:W-:Y:S01]  /*2d920*/  STL [R1+0x7f0], R28 ;  /* 0x0007f01c01007387 */ /* 0x0001e20000100800 */
[----:B------:R-:W-:Y:S01]  /*2d930*/  IMAD.MOV.U32 R26, RZ, RZ, R28 ;  /* 0x000000ffff1a7224 */ /* 0x000fe200078e001c */
[----:B0-----:R-:W-:Y:S01]  /*2d940*/  LEA R28, P4, R9, R2, 0x1 ;  /* 0x00000002091c7211 */ /* 0x001fe200078808ff */
[----:B------:R-:W-:-:S04]  /*2d950*/  VIADD R12, R24, UR22 ;  /* 0x00000016180c7c36 */ /* 0x000fc80008000000 */
        /* <DEDUP_REMOVED lines=15> */
[----:B------:R-:W-:Y:S02]  /*2da50*/  VIADD R7, R6, UR40 ;  /* 0x0000002806077c36 */ /* 0x000fe40008000000 */
[----:B--2---:R-:W-:Y:S01]  /*2da60*/  IMAD.MOV.U32 R27, RZ, RZ, R29 ;  /* 0x000000ffff1b7224 */ /* 0x004fe200078e001d */
[-C--:B------:R-:W-:Y:S02]  /*2da70*/  LEA.HI.X.SX32 R27, R8, R3.reuse, 0x1, P3 ;  /* 0x00000003081b7211 */ /* 0x080fe400018f0eff */
[-C--:B------:R-:W-:Y:S02]  /*2da80*/  LEA.HI.X.SX32 R29, R9, R3.reuse, 0x1, P4 ;  /* 0x00000003091d7211 */ /* 0x080fe400020f0eff */
[C---:B------:R-:W-:Y:S01]  /*2da90*/  LEA R26, P3, R25.reuse, R2, 0x1 ;  /* 0x00000002191a7211 */ /* 0x040fe200078608ff */
[----:B------:R0:W-:Y:S04]  /*2daa0*/  STL [R1+0x7f4], R27 ;  /* 0x0007f41b01007387 */ /* 0x0001e80000100800 */
[----:B------:R3:W-:Y:S01]  /*2dab0*/  STL.64 [R1+0x7e8], R28 ;  /* 0x0007e81c01007387 */ /* 0x0007e20000100a00 */
[----:B0-----:R-:W-:-:S02]  /*2dac0*/  LEA.HI.X.SX32 R27, R25, R3, 0x1, P3 ;  /* 0x00000003191b7211 */ /* 0x001fc400018f0eff */
[----:B---3--:R-:W-:-:S04]  /*2dad0*/  LEA R28, P4, R10, R2, 0x1 ;  /* 0x000000020a1c7211 */ /* 0x008fc800078808ff */
[-C--:B------:R-:W-:Y:S01]  /*2dae0*/  LEA.HI.X.SX32 R29, R10, R3.reuse, 0x1, P4 ;  /* 0x000000030a1d7211 */ /* 0x080fe200020f0eff */
[----:B------:R0:W-:Y:S04]  /*2daf0*/  STL.64 [R1+0x808], R26 ;  /* 0x0008081a01007387 */ /* 0x0001e80000100a00 */
[----:B------:R1:W-:Y:S01]  /*2db00*/  STL.64 [R1+0x830], R28 ;  /* 0x0008301c01007387 */ /* 0x0003e20000100a00 */
[CC--:B0-----:R-:W-:Y:S02]  /*2db10*/  LEA R26, P3, R11.reuse, R2.reuse, 0x1 ;  /* 0x000000020b1a7211 */ /* 0x0c1fe400078608ff */
[----:B-1----:R-:W-:Y:S02]  /*2db20*/  LEA R28, P4, R24, R2, 0x1 ;  /* 0x00000002181c7211 */ /* 0x002fe400078808ff */
[----:B------:R-:W-:-:S02]  /*2db30*/  LEA.HI.X.SX32 R27, R11, R3, 0x1, P3 ;  /* 0x000000030b1b7211 */ /* 0x000fc400018f0eff */
[----:B------:R-:W-:-:S03]  /*2db40*/  LEA.HI.X.SX32 R29, R24, R3, 0x1, P4 ;  /* 0x00000003181d7211 */ /* 0x000fc600020f0eff */
[----:B------:R-:W-:Y:S04]  /*2db50*/  STL.64 [R1+0x828], R26 ;  /* 0x0008281a01007387 */ /* 0x000fe80000100a00 */
[----:B------:R0:W-:Y:S04]  /*2db60*/  STL.64 [R1+0x820], R28 ;  /* 0x0008201c01007387 */ /* 0x0001e80000100a00 */
[----:B0-----:R-:W2:Y:S01]  /*2db70*/  LDL.LU.64 R28, [R1+0xdf0] ;  /* 0x000df000011c7983 */ /* 0x001ea20000300a00 */
[-C--:B------:R-:W-:Y:S02]  /*2db80*/  LEA R26, P3, R12, R2.reuse, 0x1 ;  /* 0x000000020c1a7211 */ /* 0x080fe400078608ff */
[----:B------:R-:W-:-:S02]  /*2db90*/  LEA R24, P4, R0, R2, 0x1 ;  /* 0x0000000200187211 */ /* 0x000fc400078808ff */
[-C--:B------:R-:W-:Y:S02]  /*2dba0*/  LEA.HI.X.SX32 R27, R12, R3.reuse, 0x1, P3 ;  /* 0x000000030c1b7211 */ /* 0x080fe400018f0eff */
[----:B------:R-:W-:-:S03]  /*2dbb0*/  LEA.HI.X.SX32 R25, R0, R3, 0x1, P4 ;  /* 0x0000000300197211 */ /* 0x000fc600020f0eff */
[----:B------:R0:W-:Y:S04]  /*2dbc0*/  STL.64 [R1+0x840], R26 ;  /* 0x0008401a01007387 */ /* 0x0001e80000100a00 */
[----:B------:R1:W-:Y:S01]  /*2dbd0*/  STL.64 [R1+0x858], R24 ;  /* 0x0008581801007387 */ /* 0x0003e20000100a00 */
[CC--:B0-----:R-:W-:Y:S02]  /*2dbe0*/  LEA R26, P3, R23.reuse, R2.reuse, 0x1 ;  /* 0x00000002171a7211 */ /* 0x0c1fe400078608ff */
[C---:B-1----:R-:W-:Y:S02]  /*2dbf0*/  LEA R24, P4, R4.reuse, R2, 0x1 ;  /* 0x0000000204187211 */ /* 0x042fe400078808ff */
        /* <DEDUP_REMOVED lines=13> */
[----:B------:R-:W-:-:S02]  /*2dcd0*/  LEA.HI.X.SX32 R25, R19, R3, 0x1, P4 ;  /* 0x0000000313197211 */ /* 0x000fc400020f0eff */
[CC--:B------:R-:W-:Y:S01]  /*2dce0*/  LEA R16, P3, R20.reuse, R2.reuse, 0x1 ;  /* 0x0000000214107211 */ /* 0x0c0fe200078608ff */
[----:B------:R-:W-:Y:S03]  /*2dcf0*/  STL.64 [R1+0x880], R26 ;  /* 0x0008801a01007387 */ /* 0x000fe60000100a00 */
[----:B------:R-:W-:Y:S01]  /*2dd00*/  LEA.HI.X.SX32 R17, R20, R3, 0x1, P3 ;  /* 0x0000000314117211 */ /* 0x000fe200018f0eff */
[----:B------:R0:W-:Y:S04]  /*2dd10*/  STL.64 [R1+0xa20], R24 ;  /* 0x000a201801007387 */ /* 0x0001e80000100a00 */
[----:B------:R1:W-:Y:S01]  /*2dd20*/  STL.64 [R1+0x8a0], R16 ;  /* 0x0008a01001007387 */ /* 0x0003e20000100a00 */
[----:B0-----:R-:W-:-:S04]  /*2dd30*/  LEA R24, P4, R21, R2, 0x1 ;  /* 0x0000000215187211 */ /* 0x001fc800078808ff */
[----:B------:R-:W-:Y:S02]  /*2dd40*/  LEA.HI.X.SX32 R25, R21, R3, 0x1, P4 ;  /* 0x0000000315197211 */ /* 0x000fe400020f0eff */
[----:B-1----:R-:W-:-:S03]  /*2dd50*/  LEA R16, P3, R22, R2, 0x1 ;  /* 0x0000000216107211 */ /* 0x002fc600078608ff */
[----:B------:R0:W-:Y:S01]  /*2dd60*/  STL.64 [R1+0x898], R24 ;  /* 0x0008981801007387 */ /* 0x0001e20000100a00 */
[----:B------:R-:W-:-:S05]  /*2dd70*/  LEA.HI.X.SX32 R17, R22, R3, 0x1, P3 ;  /* 0x0000000316117211 */ /* 0x000fca00018f0eff */
[----:B------:R1:W-:Y:S01]  /*2dd80*/  STL.64 [R1+0xa28], R16 ;  /* 0x000a281001007387 */ /* 0x0003e20000100a00 */
[----:B0-----:R-:W-:-:S04]  /*2dd90*/  LEA R24, P4, R13, R2, 0x1 ;  /* 0x000000020d187211 */ /* 0x001fc800078808ff */
[-C--:B------:R-:W-:Y:S02]  /*2dda0*/  LEA.HI.X.SX32 R25, R13, R3.reuse, 0x1, P4 ;  /* 0x000000030d197211 */ /* 0x080fe400020f0eff */
[CC--:B-1----:R-:W-:Y:S02]  /*2ddb0*/  LEA R16, P3, R14.reuse, R2.reuse, 0x1 ;  /* 0x000000020e107211 */ /* 0x0c2fe400078608ff */
[CC--:B------:R-:W-:Y:S01]  /*2ddc0*/  LEA R26, P4, R15.reuse, R2.reuse, 0x1 ;  /* 0x000000020f1a7211 */ /* 0x0c0fe200078808ff */
[----:B------:R0:W-:Y:S01]  /*2ddd0*/  STL.64 [R1+0xa40], R24 ;  /* 0x000a401801007387 */ /* 0x0001e20000100a00 */
[-C--:B------:R-:W-:Y:S02]  /*2dde0*/  LEA.HI.X.SX32 R17, R14, R3.reuse, 0x1, P3 ;  /* 0x000000030e117211 */ /* 0x080fe400018f0eff */
[----:B------:R-:W-:Y:S02]  /*2ddf0*/  LEA.HI.X.SX32 R27, R15, R3, 0x1, P4 ;  /* 0x000000030f1b7211 */ /* 0x000fe400020f0eff */
[----:B0-----:R-:W-:-:S04]  /*2de00*/  LEA R24, P3, R5, R2, 0x1 ;  /* 0x0000000205187211 */ /* 0x001fc800078608ff */
[----:B------:R-:W-:Y:S01]  /*2de10*/  LEA.HI.X.SX32 R25, R5, R3, 0x1, P3 ;  /* 0x0000000305197211 */ /* 0x000fe200018f0eff */
[----:B------:R-:W-:Y:S01]  /*2de20*/  STL.64 [R1+0xa70], R26 ;  /* 0x000a701a01007387 */ /* 0x000fe20000100a00 */
[----:B------:R-:W-:-:S03]  /*2de30*/  VIADD R8, R7, UR41 ;  /* 0x0000002907087c36 */ /* 0x000fc60008000000 */
[----:B------:R0:W-:Y:S01]  /*2de40*/  STL.64 [R1+0xa48], R24 ;  /* 0x000a481801007387 */ /* 0x0001e20000100a00 */
[-C--:B------:R-:W-:Y:S01]  /*2de50*/  LEA R14, P4, R6, R2.reuse, 0x1 ;  /* 0x00000002060e7211 */ /* 0x080fe200078808ff */
[----:B------:R-:W-:Y:S01]  /*2de60*/  VIADD R9, R8, UR52 ;  /* 0x0000003408097c36 */ /* 0x000fe20008000000 */
[----:B0-----:R-:W-:-:S04]  /*2de70*/  LEA R24, P3, R7, R2, 0x1 ;  /* 0x0000000207187211 */ /* 0x001fc800078608ff */
[-C--:B------:R-:W-:Y:S02]  /*2de80*/  LEA.HI.X.SX32 R25, R7, R3.reuse, 0x1, P3 ;  /* 0x0000000307197211 */ /* 0x080fe400018f0eff */
[-C--:B------:R-:W-:Y:S02]  /*2de90*/  LEA.HI.X.SX32 R15, R6, R3.reuse, 0x1, P4 ;  /* 0x00000003060f7211 */ /* 0x080fe400020f0eff */
[CC--:B------:R-:W-:Y:S01]  /*2dea0*/  LEA R26, P4, R8.reuse, R2.reuse, 0x1 ;  /* 0x00000002081a7211 */ /* 0x0c0fe200078808ff */
[----:B------:R0:W-:Y:S01]  /*2deb0*/  STL.64 [R1+0xa88], R24 ;  /* 0x000a881801007387 */ /* 0x0001e20000100a00 */
[C---:B------:R-:W-:Y:S02]  /*2dec0*/  VIADD R10, R9.reuse, UR51 ;  /* 0x00000033090a7c36 */ /* 0x040fe40008000000 */
[----:B------:R-:W-:Y:S02]  /*2ded0*/  LEA.HI.X.SX32 R27, R8, R3, 0x1, P4 ;  /* 0x00000003081b7211 */ /* 0x000fe400020f0eff */
[----:B------:R-:W-:Y:S01]  /*2dee0*/  VIADD R11, R10, UR50 ;  /* 0x000000320a0b7c36 */ /* 0x000fe20008000000 */
[----:B0-----:R-:W-:-:S04]  /*2def0*/  LEA R24, P3, R9, R2, 0x1 ;  /* 0x0000000209187211 */ /* 0x001fc800078608ff */
[----:B------:R-:W-:Y:S01]  /*2df00*/  LEA.HI.X.SX32 R25, R9, R3, 0x1, P3 ;  /* 0x0000000309197211 */ /* 0x000fe200018f0eff */
[----:B------:R0:W-:Y:S01]  /*2df10*/  STL.64 [R1+0xa78], R26 ;  /* 0x000a781a01007387 */ /* 0x0001e20000100a00 */
[----:B------:R-:W-:-:S03]  /*2df20*/  VIADD R12, R11, UR49 ;  /* 0x000000310b0c7c36 */ /* 0x000fc60008000000 */
[----:B------:R1:W-:Y:S01]  /*2df30*/  STL.64 [R1+0xaa0], R24 ;  /* 0x000aa01801007387 */ /* 0x0003e20000100a00 */
[----:B------:R-:W-:Y:S01]  /*2df40*/  VIADD R0, R12, UR48 ;  /* 0x000000300c007c36 */ /* 0x000fe20008000000 */
[CC--:B0-----:R-:W-:Y:S02]  /*2df50*/  LEA R26, P4, R10.reuse, R2.reuse, 0x1 ;  /* 0x000000020a1a7211 */ /* 0x0c1fe400078808ff */
[CC--:B-1----:R-:W-:Y:S02]  /*2df60*/  LEA R24, P3, R11.reuse, R2.reuse, 0x1 ;  /* 0x000000020b187211 */ /* 0x0c2fe400078608ff */
[-C--:B------:R-:W-:Y:S02]  /*2df70*/  LEA.HI.X.SX32 R27, R10, R3.reuse, 0x1, P4 ;  /* 0x000000030a1b7211 */ /* 0x080fe400020f0eff */
[----:B------:R-:W-:Y:S01]  /*2df80*/  LEA.HI.X.SX32 R25, R11, R3, 0x1, P3 ;  /* 0x000000030b197211 */ /* 0x000fe200018f0eff */
[----:B------:R-:W-:Y:S02]  /*2df90*/  VIADD R4, R0, UR47 ;  /* 0x0000002f00047c36 */ /* 0x000fe40008000000 */
[----:B------:R0:W-:Y:S04]  /*2dfa0*/  STL.64 [R1+0xab0], R26 ;  /* 0x000ab01a01007387 */ /* 0x0001e80000100a00 */
[----:B------:R1:W-:Y:S01]  /*2dfb0*/  STL.64 [R1+0xaa8], R24 ;  /* 0x000aa81801007387 */ /* 0x0003e20000100a00 */
[----:B------:R-:W-:Y:S01]  /*2dfc0*/  VIADD R23, R4, UR46 ;  /* 0x0000002e04177c36 */ /* 0x000fe20008000000 */
[----:B0-----:R-:W-:-:S02]  /*2dfd0*/  LEA R26, P4, R12, R2, 0x1 ;  /* 0x000000020c1a7211 */ /* 0x001fc400078808ff */
[-C--:B-1----:R-:W-:Y:S02]  /*2dfe0*/  LEA R24, P3, R0, R2.reuse, 0x1 ;  /* 0x0000000200187211 */ /* 0x082fe400078608ff */
[-C--:B------:R-:W-:Y:S02]  /*2dff0*/  LEA.HI.X.SX32 R27, R12, R3.reuse, 0x1, P4 ;  /* 0x000000030c1b7211 */ /* 0x080fe400020f0eff */
[-C--:B------:R-:W-:Y:S01]  /*2e000*/  LEA.HI.X.SX32 R25, R0, R3.reuse, 0x1, P3 ;  /* 0x0000000300197211 */ /* 0x080fe200018f0eff */
[----:B------:R-:W-:Y:S01]  /*2e010*/  VIADD R18, R23, UR45 ;  /* 0x0000002d17127c36 */ /* 0x000fe20008000000 */
[----:B------:R-:W-:Y:S01]  /*2e020*/  LEA R12, P4, R4, R2, 0x1 ;  /* 0x00000002040c7211 */ /* 0x000fe200078808ff */
[----:B------:R-:W-:Y:S04]  /*2e030*/  STL.64 [R1+0xac0], R26 ;  /* 0x000ac01a01007387 */ /* 0x000fe80000100a00 */
[----:B------:R0:W-:Y:S01]  /*2e040*/  STL.64 [R1+0xab8], R24 ;  /* 0x000ab81801007387 */ /* 0x0001e20000100a00 */
[----:B------:R-:W-:Y:S01]  /*2e050*/  VIADD R19, R18, UR44 ;  /* 0x0000002c12137c36 */ /* 0x000fe20008000000 */
[----:B------:R-:W-:-:S03]  /*2e060*/  LEA.HI.X.SX32 R13, R4, R3, 0x1, P4 ;  /* 0x00000003040d7211 */ /* 0x000fc600020f0eff */
[----:B------:R-:W-:Y:S01]  /*2e070*/  VIADD R20, R19, UR43 ;  /* 0x0000002b13147c36 */ /* 0x000fe20008000000 */
[CC--:B0-----:R-:W-:Y:S02]  /*2e080*/  LEA R24, P3, R23.reuse, R2.reuse, 0x1 ;  /* 0x0000000217187211 */ /* 0x0c1fe400078608ff */
[C---:B------:R-:W-:Y:S02]  /*2e090*/  LEA R26, P4, R18.reuse, R2, 0x1 ;  /* 0x00000002121a7211 */ /* 0x040fe400078808ff */
[-C--:B------:R-:W-:Y:S01]  /*2e0a0*/  LEA.HI.X.SX32 R25, R23, R3.reuse, 0x1, P3 ;  /* 0x0000000317197211 */ /* 0x080fe200018f0eff */
[----:B------:R0:W-:Y:S01]  /*2e0b0*/  STL.64 [R1+0xde8], R12 ;  /* 0x000de80c01007387 */ /* 0x0001e20000100a00 */
[----:B------:R-:W-:-:S03]  /*2e0c0*/  LEA.HI.X.SX32 R27, R18, R3, 0x1, P4 ;  /* 0x00000003121b7211 */ /* 0x000fc600020f0eff */
[----:B------:R1:W-:Y:S01]  /*2e0d0*/  STL.64 [R1+0xaf0], R24 ;  /* 0x000af01801007387 */ /* 0x0003e20000100a00 */
[C---:B------:R-:W-:Y:S01]  /*2e0e0*/  VIADD R21, R20.reuse, UR42 ;  /* 0x0000002a14157c36 */ /* 0x040fe20008000000 */
[CC--:B0-----:R-:W-:Y:S02]  /*2e0f0*/  LEA R12, P4, R20.reuse, R2.reuse, 0x1 ;  /* 0x00000002140c7211 */ /* 0x0c1fe400078808ff */
[----:B-1----:R-:W-:Y:S01]  /*2e100*/  LEA R24, P3, R19, R2, 0x1 ;  /* 0x0000000213187211 */ /* 0x002fe200078608ff */
[----:B------:R-:W-:Y:S01]  /*2e110*/  VIADD R22, R21, UR56 ;  /* 0x0000003815167c36 */ /* 0x000fe20008000000 */
[-C--:B------:R-:W-:Y:S02]  /*2e120*/  LEA.HI.X.SX32 R13, R20, R3.reuse, 0x1, P4 ;  /* 0x00000003140d7211 */ /* 0x080fe400020f0eff */
[----:B------:R-:W-:Y:S01]  /*2e130*/  LEA.HI.X.SX32 R25, R19, R3, 0x1, P3 ;  /* 0x0000000313197211 */ /* 0x000fe200018f0eff */
[----:B------:R-:W-:Y:S01]  /*2e140*/  STL.64 [R1+0xae8], R26 ;  /* 0x000ae81a01007387 */ /* 0x000fe20000100a00 */
[----:B------:R-:W-:-:S03]  /*2e150*/  VIADD R5, R22, UR55 ;  /* 0x0000003716057c36 */ /* 0x000fc60008000000 */
[----:B------:R0:W-:Y:S04]  /*2e160*/  STL.64 [R1+0xaf8], R24 ;  /* 0x000af81801007387 */ /* 0x0001e80000100a00 */
[----:B------:R1:W-:Y:S01]  /*2e170*/  STL.64 [R1+0xb20], R12 ;  /* 0x000b200c01007387 */ /* 0x0003e20000100a00 */
[----:B------:R-:W-:Y:S01]  /*2e180*/  VIADD R6, R5, UR54 ;  /* 0x0000003605067c36 */ /* 0x000fe20008000000 */
[CC--:B0-----:R-:W-:Y:S02]  /*2e190*/  LEA R24, P3, R21.reuse, R2.reuse, 0x1 ;  /* 0x0000000215187211 */ /* 0x0c1fe400078608ff */
[----:B-1----:R-:W-:Y:S02]  /*2e1a0*/  LEA R12, P4, R22, R2, 0x1 ;  /* 0x00000002160c7211 */ /* 0x002fe400078808ff */
[----:B------:R-:W-:-:S02]  /*2e1b0*/  LEA.HI.X.SX32 R25, R21, R3, 0x1, P3 ;  /* 0x0000000315197211 */ /* 0x000fc400018f0eff */
[----:B------:R-:W-:-:S03]  /*2e1c0*/  LEA.HI.X.SX32 R13, R22, R3, 0x1, P4 ;  /* 0x00000003160d7211 */ /* 0x000fc600020f0eff */
[----:B------:R0:W-:Y:S01]  /*2e1d0*/  STL.64 [R1+0xb18], R24 ;  /* 0x000b181801007387 */ /* 0x0001e20000100a00 */
[----:B------:R-:W-:-:S03]  /*2e1e0*/  VIADD R7, R6, UR53 ;  /* 0x0000003506077c36 */ /* 0x000fc60008000000 */
[----:B------:R1:W-:Y:S01]  /*2e1f0*/  STL.64 [R1+0xb40], R12 ;  /* 0x000b400c01007387 */ /* 0x0003e20000100a00 */
[----:B------:R-:W-:Y:S01]  /*2e200*/  VIADD R8, R7, UR6 ;  /* 0x0000000607087c36 */ /* 0x000fe20008000000 */
[----:B------:R-:W3:Y:S01]  /*2e210*/  LDCU UR6, c[0x0][0x39c] ;  /* 0x00007380ff0677ac */ /* 0x000ee20008000800 */
[CC--:B0-----:R-:W-:Y:S02]  /*2e220*/  LEA R24, P3, R5.reuse, R2.reuse, 0x1 ;  /* 0x0000000205187211 */ /* 0x0c1fe400078608ff */
[CC--:B-1----:R-:W-:Y:S02]  /*2e230*/  LEA R12, P4, R6.reuse, R2.reuse, 0x1 ;  /* 0x00000002060c7211 */ /* 0x0c2fe400078808ff */
[-C--:B------:R-:W-:Y:S02]  /*2e240*/  LEA.HI.X.SX32 R25, R5, R3.reuse, 0x1, P3 ;  /* 0x0000000305197211 */ /* 0x080fe400018f0eff */
[----:B------:R-:W-:Y:S02]  /*2e250*/  LEA.HI.X.SX32 R13, R6, R3, 0x1, P4 ;  /* 0x00000003060d7211 */ /* 0x000fe400020f0eff */
[----:B------:R-:W-:Y:S01]  /*2e260*/  LEA R20, P3, R7, R2, 0x1 ;  /* 0x0000000207147211 */ /* 0x000fe200078608ff */
[----:B------:R-:W-:Y:S01]  /*2e270*/  STL.64 [R1+0xb28], R24 ;  /* 0x000b281801007387 */ /* 0x000fe20000100a00 */
[----:B------:R-:W-:-:S02]  /*2e280*/  VIADD R9, R8, UR76 ;  /* 0x0000004c08097c36 */ /* 0x000fc40008000000 */
[----:B------:R-:W-:Y:S01]  /*2e290*/  LEA.HI.X.SX32 R21, R7, R3, 0x1, P3 ;  /* 0x0000000307157211 */ /* 0x000fe200018f0eff */
[----:B------:R0:W-:Y:S01]  /*2e2a0*/  STL.64 [R1+0xb10], R12 ;  /* 0x000b100c01007387 */ /* 0x0001e20000100a00 */
[----:B------:R-:W-:-:S03]  /*2e2b0*/  VIADD R10, R9, UR75 ;  /* 0x0000004b090a7c36 */ /* 0x000fc60008000000 */
[----:B------:R1:W-:Y:S01]  /*2e2c0*/  STL.64 [R1+0xb68], R20 ;  /* 0x000b681401007387 */ /* 0x0003e20000100a00 */
[----:B------:R-:W-:Y:S01]  /*2e2d0*/  VIADD R0, R10, UR72 ;  /* 0x000000480a007c36 */ /* 0x000fe20008000000 */
[----:B0-----:R-:W-:-:S04]  /*2e2e0*/  LEA R12, P4, R8, R2, 0x1 ;  /* 0x00000002080c7211 */ /* 0x001fc800078808ff */
[-C--:B------:R-:W-:Y:S02]  /*2e2f0*/  LEA.HI.X.SX32 R13, R8, R3.reuse, 0x1, P4 ;  /* 0x00000003080d7211 */ /* 0x080fe400020f0eff */
[C---:B-1----:R-:W-:Y:S01]  /*2e300*/  LEA R20, P3, R9.reuse, R2, 0x1 ;  /* 0x0000000209147211 */ /* 0x042fe200078608ff */
[----:B------:R-:W-:Y:S02]  /*2e310*/  VIADD R4, R0, UR71 ;  /* 0x0000004700047c36 */ /* 0x000fe40008000000 */
[----:B------:R0:W-:Y:S01]  /*2e320*/  STL.64 [R1+0xb60], R12 ;  /* 0x000b600c01007387 */ /* 0x0001e20000100a00 */
[----:B------:R-:W-:Y:S01]  /*2e330*/  LEA.HI.X.SX32 R21, R9, R3, 0x1, P3 ;  /* 0x0000000309157211 */ /* 0x000fe200018f0eff */
[----:B------:R-:W-:-:S04]  /*2e340*/  VIADD R11, R4, UR70 ;  /* 0x00000046040b7c36 */ /* 0x000fc80008000000 */
[----:B------:R1:W-:Y:S01]  /*2e350*/  STL.64 [R1+0xb78], R20 ;  /* 0x000b781401007387 */ /* 0x0003e20000100a00 */
        /* <DEDUP_REMOVED lines=8> */
[----:B0-----:R-:W-:Y:S01]  /*2e3e0*/  LEA R12, P4, R4, R2, 0x1 ;  /* 0x00000002040c7211 */ /* 0x001fe200078808ff */
[----:B------:R-:W-:-:S03]  /*2e3f0*/  VIADD R5, R19, UR67 ;  /* 0x0000004313057c36 */ /* 0x000fc60008000000 */
[-C--:B------:R-:W-:Y:S02]  /*2e400*/  LEA.HI.X.SX32 R13, R4, R3.reuse, 0x1, P4 ;  /* 0x00000003040d7211 */ /* 0x080fe400020f0eff */
[----:B-1----:R-:W-:Y:S01]  /*2e410*/  LEA R20, P3, R11, R2, 0x1 ;  /* 0x000000020b147211 */ /* 0x002fe200078608ff */
[----:B------:R-:W-:Y:S02]  /*2e420*/  VIADD R6, R5, UR74 ;  /* 0x0000004a05067c36 */ /* 0x000fe40008000000 */
[----:B------:R0:W-:Y:S01]  /*2e430*/  STL.64 [R1+0xba8], R12 ;  /* 0x000ba80c01007387 */ /* 0x0001e20000100a00 */
[----:B------:R-:W-:Y:S01]  /*2e440*/  LEA.HI.X.SX32 R21, R11, R3, 0x1, P3 ;  /* 0x000000030b157211 */ /* 0x000fe200018f0eff */
[----:B------:R-:W-:-:S04]  /*2e450*/  VIADD R7, R6, UR64 ;  /* 0x0000004006077c36 */ /* 0x000fc80008000000 */
[----:B------:R1:W-:Y:S01]  /*2e460*/  STL.64 [R1+0xba0], R20 ;  /* 0x000ba01401007387 */ /* 0x0003e20000100a00 */
[----:B0-----:R-:W-:-:S04]  /*2e470*/  LEA R12, P4, R18, R2, 0x1 ;  /* 0x00000002120c7211 */ /* 0x001fc800078808ff */
[-C--:B------:R-:W-:Y:S02]  /*2e480*/  LEA.HI.X.SX32 R13, R18, R3.reuse, 0x1, P4 ;  /* 0x00000003120d7211 */ /* 0x080fe400020f0eff */
[----:B-1----:R-:W-:Y:S01]  /*2e490*/  LEA R20, P3, R19, R2, 0x1 ;  /* 0x0000000213147211 */ /* 0x002fe200078608ff */
        /* <DEDUP_REMOVED lines=16> */
[CC--:B-1----:R-:W-:Y:S01]  /*2e5a0*/  LEA R20, P3, R10.reuse, R2.reuse, 0x1 ;  /* 0x000000020a147211 */ /* 0x0c2fe200078608ff */
[----:B------:R-:W-:Y:S02]  /*2e5b0*/  VIADD R6, R5, UR62 ;  /* 0x0000003e05067c36 */ /* 0x000fe40008000000 */
[----:B------:R0:W-:Y:S01]  /*2e5c0*/  STL.64 [R1+0xbc0], R12 ;  /* 0x000bc00c01007387 */ /* 0x0001e20000100a00 */
[----:B------:R-:W-:Y:S02]  /*2e5d0*/  LEA.HI.X.SX32 R21, R10, R3, 0x1, P3 ;  /* 0x000000030a157211 */ /* 0x000fe400018f0eff */
[----:B------:R-:W-:Y:S01]  /*2e5e0*/  LEA R26, P3, R8, R2, 0x1 ;  /* 0x00000002081a7211 */ /* 0x000fe200078608ff */
[----:B------:R-:W-:-:S03]  /*2e5f0*/  VIADD R7, R6, UR68 ;  /* 0x0000004406077c36 */ /* 0x000fc60008000000 */
[-C--:B------:R-:W-:Y:S02]  /*2e600*/  LEA.HI.X.SX32 R27, R8, R3.reuse, 0x1, P3 ;  /* 0x00000003081b7211 */ /* 0x080fe400018f0eff */
[-C--:B0-----:R-:W-:Y:S01]  /*2e610*/  LEA R12, P4, R9, R2.reuse, 0x1 ;  /* 0x00000002090c7211 */ /* 0x081fe200078808ff */
[----:B------:R-:W-:Y:S01]  /*2e620*/  VIADD R4, R7, UR58 ;  /* 0x0000003a07047c36 */ /* 0x000fe20008000000 */
[-C--:B------:R-:W-:Y:S02]  /*2e630*/  LEA R22, P3, R5, R2.reuse, 0x1 ;  /* 0x0000000205167211 */ /* 0x080fe400078608ff */
[-C--:B------:R-:W-:Y:S02]  /*2e640*/  LEA.HI.X.SX32 R13, R9, R3.reuse, 0x1, P4 ;  /* 0x00000003090d7211 */ /* 0x080fe400020f0eff */
[----:B------:R-:W-:Y:S01]  /*2e650*/  LEA R24, P4, R0, R2, 0x1 ;  /* 0x0000000200187211 */ /* 0x000fe200078808ff */
[----:B------:R0:W-:Y:S01]  /*2e660*/  STL.64 [R1+0xbe8], R20 ;  /* 0x000be81401007387 */ /* 0x0001e20000100a00 */
[----:B------:R-:W-:-:S02]  /*2e670*/  LEA.HI.X.SX32 R23, R5, R3, 0x1, P3 ;  /* 0x0000000305177211 */ /* 0x000fc400018f0eff */
[-C--:B------:R-:W-:Y:S01]  /*2e680*/  LEA.HI.X.SX32 R25, R0, R3.reuse, 0x1, P4 ;  /* 0x0000000300197211 */ /* 0x080fe200020f0eff */
[----:B------:R-:W-:Y:S01]  /*2e690*/  VIADD R0, R4, UR24 ;  /* 0x0000001804007c36 */ /* 0x000fe20008000000 */
[CC--:B------:R-:W-:Y:S01]  /*2e6a0*/  LEA R10, P3, R7.reuse, R2.reuse, 0x1 ;  /* 0x00000002070a7211 */ /* 0x0c0fe200078608ff */
[----:B------:R1:W-:Y:S01]  /*2e6b0*/  STL.64 [R1], R12 ;  /* 0x0000000c01007387 */ /* 0x0003e20000100a00 */
[CC--:B0-----:R-:W-:Y:S02]  /*2e6c0*/  LEA R20, P4, R6.reuse, R2.reuse, 0x1 ;  /* 0x0000000206147211 */ /* 0x0c1fe400078808ff */
[-C--:B------:R-:W-:Y:S02]  /*2e6d0*/  LEA.HI.X.SX32 R11, R7, R3.reuse, 0x1, P3 ;  /* 0x00000003070b7211 */ /* 0x080fe400018f0eff */
[----:B------:R-:W-:Y:S01]  /*2e6e0*/  LEA.HI.X.SX32 R21, R6, R3, 0x1, P4 ;  /* 0x0000000306157211 */ /* 0x000fe200020f0eff */
[----:B-1----:R-:W4:Y:S01]  /*2e6f0*/  LDL.LU R13, [R1+0x8ac] ;  /* 0x0008ac00010d7983 */ /* 0x002f220000300800 */
[----:B------:R-:W-:-:S03]  /*2e700*/  LEA R6, P4, R4, R2, 0x1 ;  /* 0x0000000204067211 */ /* 0x000fc600078808ff */
[----:B------:R0:W-:Y:S01]  /*2e710*/  STL.64 [R1+0xdb0], R26 ;  /* 0x000db01a01007387 */ /* 0x0001e20000100a00 */
[----:B------:R-:W-:Y:S02]  /*2e720*/  LEA R8, P3, R0, R2, 0x1 ;  /* 0x0000000200087211 */ /* 0x000fe400078608ff */
[-C--:B------:R-:W-:Y:S02]  /*2e730*/  LEA.HI.X.SX32 R7, R4, R3.reuse, 0x1, P4 ;  /* 0x0000000304077211 */ /* 0x080fe400020f0eff */
[----:B------:R-:W-:Y:S01]  /*2e740*/  LEA.HI.X.SX32 R9, R0, R3, 0x1, P3 ;  /* 0x0000000300097211 */ /* 0x000fe200018f0eff */
[----:B0-----:R-:W3:Y:S04]  /*2e750*/  LDL.LU R27, [R1+0xa10] ;  /* 0x000a1000011b7983 */ /* 0x001ee80000300800 */
[----:B------:R-:W-:Y:S04]  /*2e760*/  STL.64 [R1+0xdb8], R24 ;  /* 0x000db81801007387 */ /* 0x000fe80000100a00 */
[----:B------:R0:W-:Y:S01]  /*2e770*/  STL.64 [R1+0xdc0], R22 ;  /* 0x000dc01601007387 */ /* 0x0001e20000100a00 */
[----:B--2---:R-:W-:-:S03]  /*2e780*/  VIADD R12, R28, 0x98 ;  /* 0x000000981c0c7836 */ /* 0x004fc60000000000 */
[----:B0-----:R-:W2:Y:S04]  /*2e790*/  LDL.LU.64 R22, [R1+0xd80] ;  /* 0x000d800001167983 */ /* 0x001ea80000300a00 */
[----:B------:R-:W-:Y:S04]  /*2e7a0*/  STL.64 [R1+0xdc8], R20 ;  /* 0x000dc81401007387 */ /* 0x000fe80000100a00 */
[----:B------:R0:W-:Y:S01]  /*2e7b0*/  STL.64 [R1+0xdd0], R10 ;  /* 0x000dd00a01007387 */ /* 0x0001e20000100a00 */
[----:B------:R-:W-:Y:S01]  /*2e7c0*/  ISETP.LT.AND P3, PT, R12, UR5, !P0 ;  /* 0x000000050c007c0c */ /* 0x000fe2000c761270 */
[----:B------:R-:W-:Y:S01]  /*2e7d0*/  VIADD R5, R0, UR63 ;  /* 0x0000003f00057c36 */ /* 0x000fe20008000000 */
[----:B------:R-:W1:Y:S01]  /*2e7e0*/  LDCU UR5, c[0x0][0x39c] ;  /* 0x00007380ff0577ac */ /* 0x000e620008000800 */
[----:B0-----:R-:W3:Y:S04]  /*2e7f0*/  LDL.LU.64 R10, [R1+0xd70] ;  /* 0x000d7000010a7983 */ /* 0x001ee80000300a00 */
[----:B------:R-:W-:Y:S04]  /*2e800*/  STL.64 [R1+0xdd8], R6 ;  /* 0x000dd80601007387 */ /* 0x000fe80000100a00 */
[----:B------:R0:W-:Y:S04]  /*2e810*/  STL.64 [R1+0xde0], R8 ;  /* 0x000de00801007387 */ /* 0x0001e80000100a00 */
[----:B0-----:R-:W3:Y:S04]  /*2e820*/  LDL.LU.64 R8, [R1+0xd78] ;  /* 0x000d780001087983 */ /* 0x001ee80000300a00 */
[----:B------:R-:W3:Y:S04]  /*2e830*/  LDL.LU.64 R6, [R1+0xd68] ;  /* 0x000d680001067983 */ /* 0x000ee80000300a00 */
[----:B------:R-:W3:Y:S04]  /*2e840*/  LDL.LU.64 R24, [R1+0xd60] ;  /* 0x000d600001187983 */ /* 0x000ee80000300a00 */
[----:B------:R-:W3:Y:S01]  /*2e850*/  LDL.LU R12, [R1+0xa14] ;  /* 0x000a1400010c7983 */ /* 0x000ee20000300800 */
[C---:B------:R-:W-:Y:S01]  /*2e860*/  VIADD R18, R5.reuse, UR4 ;  /* 0x0000000405127c36 */ /* 0x040fe20008000000 */
[-C--:B------:R-:W-:Y:S01]  /*2e870*/  LEA R4, P4, R5, R2.reuse, 0x1 ;  /* 0x0000000205047211 */ /* 0x080fe200078808ff */
[----:B------:R-:W-:Y:S01]  /*2e880*/  VIADD R0, R28, 0x99 ;  /* 0x000000991c007836 */ /* 0x000fe20000000000 */
[----:B------:R-:W3:Y:S01]  /*2e890*/  LDL.LU.64 R20, [R1+0xd58] ;  /* 0x000d580001147983 */ /* 0x000ee20000300a00 */
[----:B------:R-:W0:Y:S01]  /*2e8a0*/  LDCU UR4, c[0x0][0x39c] ;  /* 0x00007380ff0477ac */ /* 0x000e220008000800 */
[----:B------:R-:W-:-:S02]  /*2e8b0*/  LEA R2, P5, R18, R2, 0x1 ;  /* 0x0000000212027211 */ /* 0x000fc400078a08ff */
[-C--:B------:R-:W-:Y:S02]  /*2e8c0*/  LEA.HI.X.SX32 R5, R5, R3.reuse, 0x1, P4 ;  /* 0x0000000305057211 */ /* 0x080fe400020f0eff */
[----:B------:R-:W-:Y:S01]  /*2e8d0*/  LEA.HI.X.SX32 R3, R18, R3, 0x1, P5 ;  /* 0x0000000312037211 */ /* 0x000fe200028f0eff */
[----:B------:R-:W-:Y:S01]  /*2e8e0*/  VIADD R18, R28, 0x9a ;  /* 0x0000009a1c127836 */ /* 0x000fe20000000000 */
[----:B------:R-:W-:-:S04]  /*2e8f0*/  ISETP.LT.AND P4, PT, R0, UR21, !P0 ;  /* 0x0000001500007c0c */ /* 0x000fc8000c781270 */
[----:B------:R-:W-:Y:S01]  /*2e900*/  ISETP.LT.AND P5, PT, R18, UR15, !P0 ;  /* 0x0000000f12007c0c */ /* 0x000fe2000c7a1270 */
[----:B------:R-:W-:Y:S01]  /*2e910*/  VIADD R18, R28, 0x9c ;  /* 0x0000009c1c127836 */ /* 0x000fe20000000000 */
[----:B----4-:R-:W-:Y:S01]  /*2e920*/  PRMT R19, R13, 0x7632, R19 ;  /* 0x000076320d137816 */ /* 0x010fe20000000013 */
[----:B--2---:R2:W-:Y:S03]  /*2e930*/  @P1 STG.E.U16 desc[UR8][R22.64], R13 ;  /* 0x0000000d16001986 */ /* 0x0045e6000c101508 */
[----:B------:R-:W-:Y:S02]  /*2e940*/  ISETP.LT.AND P1, PT, R18, UR16, !P0 ;  /* 0x0000001012007c0c */ /* 0x000fe4000c721270 */
[----:B---3--:R-:W-:Y:S01]  /*2e950*/  PRMT R18, R27, 0x7632, R18 ;  /* 0x000076321b127816 */ /* 0x008fe20000000012 */
[----:B--2---:R-:W2:Y:S04]  /*2e960*/  LDL.LU.64 R22, [R1+0xd50] ;  /* 0x000d500001167983 */ /* 0x004ea80000300a00 */
[----:B------:R-:W2:Y:S04]  /*2e970*/  LDL.LU R26, [R1+0xa18] ;  /* 0x000a1800011a7983 */ /* 0x000ea80000300800 */
[----:B------:R3:W-:Y:S04]  /*2e980*/  @P2 STG.E.U16 desc[UR8][R8.64], R19 ;  /* 0x0000001308002986 */ /* 0x0007e8000c101508 */
[----:B------:R4:W-:Y:S04]  /*2e990*/  @P3 STG.E.U16 desc[UR8][R10.64], R27 ;  /* 0x0000001b0a003986 */ /* 0x0009e8000c101508 */
[----:B---3--:R-:W3:Y:S04]  /*2e9a0*/  LDL.LU.64 R8, [R1+0xd48] ;  /* 0x000d480001087983 */ /* 0x008ee80000300a00 */
[----:B----4-:R-:W4:Y:S04]  /*2e9b0*/  LDL.LU.64 R10, [R1+0xd40] ;  /* 0x000d4000010a7983 */ /* 0x010f280000300a00 */
[----:B------:R-:W4:Y:S04]  /*2e9c0*/  LDL.LU R13, [R1+0xa1c] ;  /* 0x000a1c00010d7983 */ /* 0x000f280000300800 */
[----:B------:R0:W-:Y:S04]  /*2e9d0*/  @P4 STG.E.U16 desc[UR8][R6.64], R18 ;  /* 0x0000001206004986 */ /* 0x0001e8000c101508 */
[----:B------:R1:W-:Y:S04]  /*2e9e0*/  @P5 STG.E.U16 desc[UR8][R24.64], R12 ;  /* 0x0000000c18005986 */ /* 0x0003e8000c101508 */
[----:B0-----:R-:W4:Y:S04]  /*2e9f0*/  LDL.LU.64 R6, [R1+0xd38] ;  /* 0x000d380001067983 */ /* 0x001f280000300a00 */
[----:B-1----:R-:W4:Y:S04]  /*2ea00*/  LDL.LU.64 R24, [R1+0xd30] ;  /* 0x000d300001187983 */ /* 0x002f280000300a00 */
[----:B------:R-:W4:Y:S01]  /*2ea10*/  LDL.LU R27, [R1+0xa00] ;  /* 0x000a0000011b7983 */ /* 0x000f220000300800 */
[----:B------:R-:W-:-:S05]  /*2ea20*/  VIADD R0, R28, 0x9b ;  /* 0x0000009b1c007836 */ /* 0x000fca0000000000 */
[----:B------:R-:W-:Y:S01]  /*2ea30*/  ISETP.LT.AND P6, PT, R0, UR20, !P0 ;  /* 0x0000001400007c0c */ /* 0x000fe2000c7c1270 */
[----:B------:R-:W-:-:S05]  /*2ea40*/  VIADD R0, R28, 0x9d ;  /* 0x0000009d1c007836 */ /* 0x000fca0000000000 */
[----:B------:R-:W-:Y:S01]  /*2ea50*/  ISETP.LT.AND P2, PT, R0, UR4, !P0 ;  /* 0x0000000400007c0c */ /* 0x000fe2000c741270 */
[----:B------:R-:W-:Y:S01]  /*2ea60*/  VIADD R0, R28, 0x9e ;  /* 0x0000009e1c007836 */ /* 0x000fe20000000000 */
[----:B------:R-:W-:Y:S01]  /*2ea70*/  PRMT R18, R12, 0x7632, R18 ;  /* 0x000076320c127816 */ /* 0x000fe20000000012 */
[----:B------:R-:W0:Y:S03]  /*2ea80*/  LDCU UR4, c[0x0][0x39c] ;  /* 0x00007380ff0477ac */ /* 0x000e260008000800 */
[----:B------:R-:W-:Y:S01]  /*2ea90*/  ISETP.LT.AND P3, PT, R0, UR5, !P0 ;  /* 0x0000000500007c0c */ /* 0x000fe2000c761270 */
[----:B------:R-:W-:Y:S01]  /*2eaa0*/  VIADD R0, R28, 0x9f ;  /* 0x0000009f1c007836 */ /* 0x000fe20000000000 */
[----:B------:R1:W-:Y:S01]  /*2eab0*/  @P6 STG.E.U16 desc[UR8][R20.64], R18 ;  /* 0x0000001214006986 */ /* 0x0003e2000c101508 */
[----:B------:R-:W0:Y:S03]  /*2eac0*/  LDCU UR5, c[0x0][0x39c] ;  /* 0x00007380ff0577ac */ /* 0x000e260008000800 */
[----:B------:R-:W-:Y:S01]  /*2ead0*/  ISETP.LT.AND P4, PT, R0, UR6, !P0 ;  /* 0x0000000600007c0c */ /* 0x000fe2000c781270 */
[----:B------:R-:W-:Y:S01]  /*2eae0*/  VIADD R0, R28, 0xa0 ;  /* 0x000000a01c007836 */ /* 0x000fe20000000000 */
[----:B------:R-:W0:Y:S04]  /*2eaf0*/  LDCU UR6, c[0x0][0x39c] ;  /* 0x00007380ff0677ac */ /* 0x000e280008000800 */
[----:B------:R-:W-:Y:S01]  /*2eb00*/  ISETP.LT.AND P5, PT, R0, UR7, !P0 ;  /* 0x0000000700007c0c */ /* 0x000fe2000c7a1270 */
[----:B-1----:R-:W4:Y:S04]  /*2eb10*/  LDL.LU.64 R20, [R1+0xd28] ;  /* 0x000d280001147983 */ /* 0x002f280000300a00 */
[----:B--2---:R1:W-:Y:S01]  /*2eb20*/  @P1 STG.E.U16 desc[UR8][R22.64], R26 ;  /* 0x0000001a16001986 */ /* 0x0043e2000c101508 */
[----:B------:R-:W-:Y:S01]  /*2eb30*/  PRMT R18, R26, 0x7632, R18 ;  /* 0x000076321a127816 */ /* 0x000fe20000000012 */
[----:B------:R-:W-:Y:S01]  /*2eb40*/  VIADD R0, R28, 0xa1 ;  /* 0x000000a11c007836 */ /* 0x000fe20000000000 */
[----:B------:R-:W2:Y:S01]  /*2eb50*/  LDCU UR7, c[0x0][0x39c] ;  /* 0x00007380ff0777ac */ /* 0x000ea20008000800 */
[----:B-1----:R-:W2:Y:S04]  /*2eb60*/  LDL.LU.64 R22, [R1+0xd20] ;  /* 0x000d200001167983 */ /* 0x002ea80000300a00 */
[----:B------:R-:W2:Y:S04]  /*2eb70*/  LDL.LU R12, [R1+0xa04] ;  /* 0x000a0400010c7983 */ /* 0x000ea80000300800 */
[----:B---3--:R1:W-:Y:S04]  /*2eb80*/  @P2 STG.E.U16 desc[UR8][R8.64], R18 ;  /* 0x0000001208002986 */ /* 0x0083e8000c101508 */
[----:B----4-:R3:W-:Y:S04]  /*2eb90*/  @P3 STG.E.U16 desc[UR8][R10.64], R13 ;  /* 0x0000000d0a003986 */ /* 0x0107e8000c101508 */
[----:B-1----:R-:W4:Y:S01]  /*2eba0*/  LDL.LU.64 R8, [R1+0xd08] ;  /* 0x000d080001087983 */ /* 0x002f220000300a00 */
[----:B------:R-:W-:-:S03]  /*2ebb0*/  PRMT R18, R13, 0x7632, R18 ;  /* 0x000076320d127816 */ /* 0x000fc60000000012 */
[----:B---3--:R-:W3:Y:S04]  /*2ebc0*/  LDL.LU.64 R10, [R1+0xd00] ;  /* 0x000d0000010a7983 */ /* 0x008ee80000300a00 */
[----:B------:R-:W3:Y:S04]  /*2ebd0*/  LDL.LU R26, [R1+0xa08] ;  /* 0x000a0800011a7983 */ /* 0x000ee80000300800 */
[----:B------:R1:W-:Y:S04]  /*2ebe0*/  @P4 STG.E.U16 desc[UR8][R6.64], R18 ;  /* 0x0000001206004986 */ /* 0x0003e8000c101508 */
[----:B------:R0:W-:Y:S04]  /*2ebf0*/  @P5 STG.E.U16 desc[UR8][R24.64], R27 ;  /* 0x0000001b18005986 */ /* 0x0001e8000c101508 */
[----:B-1----:R-:W3:Y:S04]  /*2ec00*/  LDL.LU.64 R6, [R1+0xcf8] ;  /* 0x000cf80001067983 */ /* 0x002ee80000300a00 */
[----:B0-----:R-:W3:Y:S04]  /*2ec10*/  LDL.LU.64 R24, [R1+0xcf0] ;  /* 0x000cf00001187983 */ /* 0x001ee80000300a00 */
[----:B------:R-:W3:Y:S01]  /*2ec20*/  LDL.LU R13, [R1+0xa0c] ;  /* 0x000a0c00010d7983 */ /* 0x000ee20000300800 */
[----:B------:R-:W-:Y:S01]  /*2ec30*/  ISETP.LT.AND P6, PT, R0, UR4, !P0 ;  /* 0x0000000400007c0c */ /* 0x000fe2000c7c1270 */
[----:B------:R-:W-:Y:S01]  /*2ec40*/  VIADD R0, R28, 0xa2 ;  /* 0x000000a21c007836 */ /* 0x000fe20000000000 */
[----:B------:R-:W0:Y:S04]  /*2ec50*/  LDCU UR4, c[0x0][0x39c] ;  /* 0x00007380ff0477ac */ /* 0x000e280008000800 */
[----:B------:R-:W-:Y:S01]  /*2ec60*/  ISETP.LT.AND P1, PT, R0, UR5, !P0 ;  /* 0x0000000500007c0c */ /* 0x000fe2000c721270 */
[----:B------:R-:W-:Y:S01]  /*2ec70*/  VIADD R0, R28, 0xa3 ;  /* 0x000000a31c007836 */ /* 0x000fe20000000000 */
[----:B------:R-:W1:Y:S04]  /*2ec80*/  LDCU UR5, c[0x0][0x39c] ;  /* 0x00007380ff0577ac */ /* 0x000e680008000800 */
[----:B------:R-:W-:Y:S01]  /*2ec90*/  ISETP.LT.AND P2, PT, R0, UR6, !P0 ;  /* 0x0000000600007c0c */ /* 0x000fe2000c741270 */
[----:B------:R-:W-:Y:S01]  /*2eca0*/  VIADD R0, R28, 0xa4 ;  /* 0x000000a41c007836 */ /* 0x000fe20000000000 */
[----:B------:R-:W-:Y:S01]  /*2ecb0*/  PRMT R18, R27, 0x7632, R18 ;  /* 0x000076321b127816 */ /* 0x000fe20000000012 */
[----:B------:R-:W2:Y:S03]  /*2ecc0*/  LDCU UR6, c[0x0][0x39c] ;  /* 0x00007380ff0677ac */ /* 0x000ea60008000800 */
[----:B--2---:R-:W-:Y:S01]  /*2ecd0*/  ISETP.LT.AND P3, PT, R0, UR7, !P0 ;  /* 0x0000000700007c0c */ /* 0x004fe2000c761270 */
[----:B------:R-:W-:Y:S01]  /*2ece0*/  VIADD R0, R28, 0xa5 ;  /* 0x000000a51c007836 */ /* 0x000fe20000000000 */
[----:B------:R2:W-:Y:S01]  /*2ecf0*/  @P6 STG.E.U16 desc[UR8][R20.64], R18 ;  /* 0x0000001214006986 */ /* 0x0005e2000c101508 */
[----:B------:R-:W2:Y:S03]  /*2ed00*/  LDCU UR7, c[0x0][0x39c] ;  /* 0x00007380ff0777ac */ /* 0x000ea60008000800 */
[----:B0-----:R-:W-:Y:S01]  /*2ed10*/  ISETP.LT.AND P4, PT, R0, UR4, !P0 ;  /* 0x0000000400007c0c */ /* 0x001fe2000c781270 */
[----:B------:R-:W-:Y:S01]  /*2ed20*/  VIADD R0, R28, 0xa6 ;  /* 0x000000a61c007836 */ /* 0x000fe20000000000 */
[----:B------:R-:W0:Y:S04]  /*2ed30*/  LDCU UR4, c[0x0][0x39c] ;  /* 0x00007380ff0477ac */ /* 0x000e280008000800 */
[----:B-1----:R-:W-:Y:S01]  /*2ed40*/  ISETP.LT.AND P5, PT, R0, UR5, !P0 ;  /* 0x0000000500007c0c */ /* 0x002fe2000c7a1270 */
[----:B--2---:R-:W2:Y:S04]  /*2ed50*/  LDL.LU.64 R20, [R1+0xcd8] ;  /* 0x000cd80001147983 */ /* 0x004ea80000300a00 */
[----:B------:R1:W-:Y:S01]  /*2ed60*/  @P1 STG.E.U16 desc[UR8][R22.64], R12 ;  /* 0x0000000c16001986 */ /* 0x0003e2000c101508 */
[----:B------:R-:W-:Y:S01]  /*2ed70*/  PRMT R18, R12, 0x7632, R18 ;  /* 0x000076320c127816 */ /* 0x000fe20000000012 */
[----:B------:R-:W-:Y:S01]  /*2ed80*/  VIADD R0, R28, 0xa7 ;  /* 0x000000a71c007836 */ /* 0x000fe20000000000 */
[----:B------:R-:W0:Y:S01]  /*2ed90*/  LDCU UR5, c[0x0][0x39c] ;  /* 0x00007380ff0577ac */ /* 0x000e220008000800 */
[----:B-1----:R-:W2:Y:S04]  /*2eda0*/  LDL.LU.64 R22, [R1+0xcd0] ;  /* 0x000cd00001167983 */ /* 0x002ea80000300a00 */
[----:B------:R-:W2:Y:S04]  /*2edb0*/  LDL.LU R27, [R1+0x9f0] ;  /* 0x0009f000011b7983 */ /* 0x000ea80000300800 */
[----:B----4-:R1:W-:Y:S04]  /*2edc0*/  @P2 STG.E.U16 desc[UR8][R8.64], R18 ;  /* 0x0000001208002986 */ /* 0x0103e8000c101508 */
[----:B---3--:R3:W-:Y:S01]  /*2edd0*/  @P3 STG.E.U16 desc[UR8][R10.64], R26 ;  /* 0x0000001a0a003986 */ /* 0x0087e2000c101508 */
[----:B-1----:R-:W-:-:S03]  /*2ede0*/  PRMT R18, R26, 0x7632, R18 ;  /* 0x000076321a127816 */ /* 0x002fc60000000012 */
[----:B------:R-:W4:Y:S04]  /*2edf0*/  LDL.LU.64 R8, [R1+0xcb8] ;  /* 0x000cb80001087983 */ /* 0x000f280000300a00 */
        /* <DEDUP_REMOVED lines=17> */
[----:B------:R-:W-:Y:S01]  /*2ef10*/  ISETP.LT.AND P3, PT, R0, UR5, !P0 ;  /* 0x0000000500007c0c */ /* 0x000fe2000c761270 */
[----:B------:R-:W-:Y:S01]  /*2ef20*/  VIADD R0, R28, 0xab ;  /* 0x000000ab1c007836 */ /* 0x000fe20000000000 */
[----:B--2---:R2:W-:Y:S01]  /*2ef30*/  @P6 STG.E.U16 desc[UR8][R20.64], R18 ;  /* 0x0000001214006986 */ /* 0x0045e2000c101508 */
        /* <DEDUP_REMOVED lines=13> */
[----:B-1----:R-:W4:Y:S01]  /*2f010*/  LDL.LU.64 R8, [R1+0xc68] ;  /* 0x000c680001087983 */ /* 0x002f220000300a00 */
[----:B---3--:R-:W-:-:S03]  /*2f020*/  PRMT R18, R12, 0x7632, R18 ;  /* 0x000076320c127816 */ /* 0x008fc60000000012 */
[----:B------:R1:W-:Y:S04]  /*2f030*/  @P3 STG.E.U16 desc[UR8][R10.64], R12 ;  /* 0x0000000c0a003986 */ /* 0x0003e8000c101508 */
[----:B-1----:R-:W3:Y:S04]  /*2f040*/  LDL.LU.64 R10, [R1+0xc60] ;  /* 0x000c6000010a7983 */ /* 0x002ee80000300a00 */
        /* <DEDUP_REMOVED lines=32> */
[----:B-1----:R-:W4:Y:S04]  /*2f250*/  LDL.LU.64 R8, [R1+0xc18] ;  /* 0x000c180001087983 */ /* 0x002f280000300a00 */
[----:B---3--:R1:W-:Y:S01]  /*2f260*/  @P3 STG.E.U16 desc[UR8][R10.64], R27 ;  /* 0x0000001b0a003986 */ /* 0x0083e2000c101508 */
[----:B------:R-:W-:-:S03]  /*2f270*/  PRMT R18, R27, 0x7632, R18 ;  /* 0x000076321b127816 */ /* 0x000fc60000000012 */
        /* <DEDUP_REMOVED lines=1564> */
[----:B------:R-:W1:Y:S03]  /*35440*/  LDCU UR6, c[0x0][0x39c] ;  /* 0x00007380ff0677ac */ /* 0x000e660008000800 */
[----:B------:R-:W-:Y:S01]  /*35450*/  ISETP.LT.AND P3, PT, R0, UR7, !P0 ;  /* 0x0000000700007c0c */ /* 0x000fe2000c761270 */
[----:B------:R-:W-:Y:S01]  /*35460*/  VIADD R0, R28, 0x1b9 ;  /* 0x000001b91c007836 */ /* 0x000fe20000000000 */
[----:B--2---:R2:W-:Y:S01]  /*35470*/  @P6 STG.E.U16 desc[UR8][R20.64], R18 ;  /* 0x0000001214006986 */ /* 0x0045e2000c101508 */
[----:B------:R-:W2:Y:S03]  /*35480*/  LDCU UR7, c[0x0][0x39c] ;  /* 0x00007380ff0777ac */ /* 0x000ea60008000800 */
[----:B0-----:R-:W-:Y:S01]  /*35490*/  ISETP.LT.AND P4, PT, R0, UR4, !P0 ;  /* 0x0000000400007c0c */ /* 0x001fe2000c781270 */
[----:B------:R-:W-:Y:S01]  /*354a0*/  VIADD R0, R28, 0x1ba ;  /* 0x000001ba1c007836 */ /* 0x000fe20000000000 */
[----:B------:R-:W0:Y:S01]  /*354b0*/  LDCU UR4, c[0x0][0x39c] ;  /* 0x00007380ff0477ac */ /* 0x000e220008000800 */
[----:B--2---:R-:W2:Y:S03]  /*354c0*/  LDL.LU.64 R20, [R1+0x788] ;  /* 0x0007880001147983 */ /* 0x004ea60000300a00 */
[----:B-1----:R-:W-:Y:S01]  /*354d0*/  ISETP.LT.AND P5, PT, R0, UR5, !P0 ;  /* 0x0000000500007c0c */ /* 0x002fe2000c7a1270 */
        /* <DEDUP_REMOVED lines=61> */
[----:B------:R-:W2:Y:S04]  /*358b0*/  LDCU UR6, c[0x0][0x39c] ;  /* 0x00007380ff0677ac */ /* 0x000ea80008000800 */
[----:B------:R-:W-:Y:S01]  /*358c0*/  ISETP.LT.AND P3, PT, R0, UR7, !P0 ;  /* 0x0000000700007c0c */ /* 0x000fe2000c761270 */
[----:B------:R-:W-:Y:S01]  /*358d0*/  VIADD R0, R28, 0x1c5 ;  /* 0x000001c51c007836 */ /* 0x000fe20000000000 */
[----:B------:R-:W2:Y:S01]  /*358e0*/  LDCU UR7, c[0x0][0x39c] ;  /* 0x00007380ff0777ac */ /* 0x000ea20008000800 */
[----:B------:R-:W-:-:S03]  /*358f0*/  PRMT R18, R27, 0x7632, R18 ;  /* 0x000076321b127816 */ /* 0x000fc60000000012 */
[----:B0-----:R-:W-:Y:S01]  /*35900*/  ISETP.LT.AND P4, PT, R0, UR4, !P0 ;  /* 0x0000000400007c0c */ /* 0x001fe2000c781270 */
[----:B------:R-:W-:Y:S01]  /*35910*/  VIADD R0, R28, 0x1c6 ;  /* 0x000001c61c007836 */ /* 0x000fe20000000000 */
[----:B------:R-:W0:Y:S01]  /*35920*/  LDCU UR4, c[0x0][0x39c] ;  /* 0x00007380ff0477ac */ /* 0x000e220008000800 */
[----:B--2---:R2:W-:Y:S03]  /*35930*/  @P6 STG.E.U16 desc[UR8][R20.64], R18 ;  /* 0x0000001214006986 */ /* 0x0045e6000c101508 */
[----:B-1----:R-:W-:Y:S01]  /*35940*/  ISETP.LT.AND P5, PT, R0, UR5, !P0 ;  /* 0x0000000500007c0c */ /* 0x002fe2000c7a1270 */
[C---:B------:R-:W-:Y:S01]  /*35950*/  VIADD R0, R28.reuse, 0x1c7 ;  /* 0x000001c71c007836 */ /* 0x040fe20000000000 */
[----:B------:R-:W1:Y:S01]  /*35960*/  LDCU UR5, c[0x0][0x39c] ;  /* 0x00007380ff0577ac */ /* 0x000e620008000800 */
[----:B--2---:R-:W-:Y:S01]  /*35970*/  VIADD R18, R28, 0x1c8 ;  /* 0x000001c81c127836 */ /* 0x004fe20000000000 */
[----:B------:R-:W2:Y:S02]  /*35980*/  LDL.LU.64 R20, [R1+0x828] ;  /* 0x0008280001147983 */ /* 0x000ea40000300a00 */
[----:B------:R-:W-:Y:S01]  /*35990*/  ISETP.LT.AND P6, PT, R0, UR6, !P0 ;  /* 0x0000000600007c0c */ /* 0x000fe2000c7c1270 */
[----:B------:R-:W0:Y:S01]  /*359a0*/  LDCU UR6, c[0x0][0x39c] ;  /* 0x00007380ff0677ac */ /* 0x000e220008000800 */
[----:B------:R0:W-:Y:S01]  /*359b0*/  @P1 STG.E.U16 desc[UR8][R22.64], R12 ;  /* 0x0000000c16001986 */ /* 0x0001e2000c101508 */
[----:B------:R-:W-:-:S02]  /*359c0*/  PRMT R0, R12, 0x7632, R0 ;  /* 0x000076320c007816 */ /* 0x000fc40000000000 */
[----:B------:R-:W-:Y:S01]  /*359d0*/  ISETP.LT.AND P1, PT, R18, UR7, !P0 ;  /* 0x0000000712007c0c */ /* 0x000fe2000c721270 */
[----:B------:R-:W-:Y:S01]  /*359e0*/  VIADD R18, R28, 0x1c9 ;  /* 0x000001c91c127836 */ /* 0x000fe20000000000 */
[----:B------:R-:W1:Y:S01]  /*359f0*/  LDCU UR7, c[0x0][0x39c] ;  /* 0x00007380ff0777ac */ /* 0x000e620008000800 */
[----:B0-----:R-:W2:Y:S04]  /*35a00*/  LDL.LU.64 R22, [R1+0x820] ;  /* 0x0008200001167983 */ /* 0x001ea80000300a00 */
[----:B------:R-:W2:Y:S04]  /*35a10*/  LDL.LU R27, [R1+0xcc0] ;  /* 0x000cc000011b7983 */ /* 0x000ea80000300800 */
[----:B----4-:R0:W-:Y:S01]  /*35a20*/  @P2 STG.E.U16 desc[UR8][R8.64], R0 ;  /* 0x0000000008002986 */ /* 0x0101e2000c101508 */
[----:B------:R-:W-:Y:S01]  /*35a30*/  ISETP.LT.AND P2, PT, R18, UR4, !P0 ;  /* 0x0000000412007c0c */ /* 0x000fe2000c741270 */
[----:B------:R-:W4:Y:S02]  /*35a40*/  LDCU UR4, c[0x0][0x39c] ;  /* 0x00007380ff0477ac */ /* 0x000f240008000800 */
[----:B0-----:R-:W2:Y:S04]  /*35a50*/  LDL.LU.64 R8, [R1+0x840] ;  /* 0x0008400001087983 */ /* 0x001ea80000300a00 */
[----:B---3--:R0:W-:Y:S01]  /*35a60*/  @P3 STG.E.U16 desc[UR8][R10.64], R26 ;  /* 0x0000001a0a003986 */ /* 0x0081e2000c101508 */
[----:B------:R-:W-:-:S03]  /*35a70*/  PRMT R18, R26, 0x7632, R18 ;  /* 0x000076321a127816 */ /* 0x000fc60000000012 */
[----:B0-----:R-:W3:Y:S04]  /*35a80*/  LDL.LU.64 R10, [R1+0x858] ;  /* 0x00085800010a7983 */ /* 0x001ee80000300a00 */
[----:B------:R-:W3:Y:S04]  /*35a90*/  LDL.LU R12, [R1+0xcc4] ;  /* 0x000cc400010c7983 */ /* 0x000ee80000300800 */
[----:B------:R0:W-:Y:S04]  /*35aa0*/  @P4 STG.E.U16 desc[UR8][R6.64], R18 ;  /* 0x0000001206004986 */ /* 0x0001e8000c101508 */
[----:B------:R1:W-:Y:S04]  /*35ab0*/  @P5 STG.E.U16 desc[UR8][R24.64], R13 ;  /* 0x0000000d18005986 */ /* 0x0003e8000c101508 */
[----:B0-----:R-:W3:Y:S04]  /*35ac0*/  LDL.LU.64 R6, [R1+0x850] ;  /* 0x0008500001067983 */ /* 0x001ee80000300a00 */
[----:B-1----:R-:W3:Y:S04]  /*35ad0*/  LDL.LU.64 R24, [R1+0x848] ;  /* 0x0008480001187983 */ /* 0x002ee80000300a00 */
[----:B------:R-:W3:Y:S01]  /*35ae0*/  LDL.LU R26, [R1+0xcc8] ;  /* 0x000cc800011a7983 */ /* 0x000ee20000300800 */
[----:B------:R-:W-:-:S05]  /*35af0*/  VIADD R0, R28, 0x1ca ;  /* 0x000001ca1c007836 */ /* 0x000fca0000000000 */
[----:B------:R-:W-:Y:S01]  /*35b00*/  ISETP.LT.AND P3, PT, R0, UR5, !P0 ;  /* 0x0000000500007c0c */ /* 0x000fe2000c761270 */
[C---:B------:R-:W-:Y:S01]  /*35b10*/  VIADD R0, R28.reuse, 0x1cb ;  /* 0x000001cb1c007836 */ /* 0x040fe20000000000 */
[----:B------:R-:W0:Y:S01]  /*35b20*/  LDCU UR5, c[0x0][0x39c] ;  /* 0x00007380ff0577ac */ /* 0x000e220008000800 */
[----:B------:R-:W-:-:S03]  /*35b30*/  VIADD R18, R28, 0x1cc ;  /* 0x000001cc1c127836 */ /* 0x000fc60000000000 */
[----:B------:R-:W-:Y:S01]  /*35b40*/  ISETP.LT.AND P4, PT, R0, UR6, !P0 ;  /* 0x0000000600007c0c */ /* 0x000fe2000c781270 */
[----:B------:R-:W1:Y:S01]  /*35b50*/  LDCU UR6, c[0x0][0x39c] ;  /* 0x00007380ff0677ac */ /* 0x000e620008000800 */
[----:B------:R-:W-:Y:S02]  /*35b60*/  PRMT R0, R13, 0x7632, R0 ;  /* 0x000076320d007816 */ /* 0x000fe40000000000 */
[----:B------:R-:W-:Y:S01]  /*35b70*/  ISETP.LT.AND P5, PT, R18, UR7, !P0 ;  /* 0x0000000712007c0c */ /* 0x000fe2000c7a1270 */
[----:B------:R-:W-:Y:S01]  /*35b80*/  VIADD R18, R28, 0x1cd ;  /* 0x000001cd1c127836 */ /* 0x000fe20000000000 */
[----:B------:R-:W0:Y:S01]  /*35b90*/  LDCU UR7, c[0x0][0x39c] ;  /* 0x00007380ff0777ac */ /* 0x000e220008000800 */
[----:B--2---:R2:W-:Y:S03]  /*35ba0*/  @P6 STG.E.U16 desc[UR8][R20.64], R0 ;  /* 0x0000000014006986 */ /* 0x0045e6000c101508 */
[----:B----4-:R-:W-:Y:S01]  /*35bb0*/  ISETP.LT.AND P6, PT, R18, UR4, !P0 ;  /* 0x0000000412007c0c */ /* 0x010fe2000c7c1270 */
[----:B------:R-:W4:Y:S01]  /*35bc0*/  LDCU UR4, c[0x0][0x39c] ;  /* 0x00007380ff0477ac */ /* 0x000f220008000800 */
[----:B--2---:R-:W-:Y:S01]  /*35bd0*/  VIADD R0, R28, 0x1ce ;  /* 0x000001ce1c007836 */ /* 0x004fe20000000000 */
[----:B------:R-:W2:Y:S04]  /*35be0*/  LDL.LU.64 R20, [R1+0x868] ;  /* 0x0008680001147983 */ /* 0x000ea80000300a00 */
[----:B------:R1:W-:Y:S01]  /*35bf0*/  @P1 STG.E.U16 desc[UR8][R22.64], R27 ;  /* 0x0000001b16001986 */ /* 0x0003e2000c101508 */
[----:B------:R-:W-:-:S02]  /*35c00*/  PRMT R18, R27, 0x7632, R18 ;  /* 0x000076321b127816 */ /* 0x000fc40000000012 */
[----:B0-----:R-:W-:Y:S01]  /*35c10*/  ISETP.LT.AND P1, PT, R0, UR5, !P0 ;  /* 0x0000000500007c0c */ /* 0x001fe2000c721270 */
[----:B------:R-:W-:Y:S01]  /*35c20*/  VIADD R0, R28, 0x1cf ;  /* 0x000001cf1c007836 */ /* 0x000fe20000000000 */
[----:B------:R-:W0:Y:S01]  /*35c30*/  LDCU UR5, c[0x0][0x39c] ;  /* 0x00007380ff0577ac */ /* 0x000e220008000800 */
[----:B-1----:R-:W2:Y:S04]  /*35c40*/  LDL.LU.64 R22, [R1+0x888] ;  /* 0x0008880001167983 */ /* 0x002ea80000300a00 */
[----:B------:R-:W2:Y:S04]  /*35c50*/  LDL.LU R13, [R1+0xccc] ;  /* 0x000ccc00010d7983 */ /* 0x000ea80000300800 */
[----:B------:R1:W-:Y:S01]  /*35c60*/  @P2 STG.E.U16 desc[UR8][R8.64], R18 ;  /* 0x0000001208002986 */ /* 0x0003e2000c101508 */
[----:B------:R-:W-:Y:S01]  /*35c70*/  ISETP.LT.AND P2, PT, R0, UR6, !P0 ;  /* 0x0000000600007c0c */ /* 0x000fe2000c741270 */
[----:B------:R-:W0:Y:S02]  /*35c80*/  LDCU UR6, c[0x0][0x39c] ;  /* 0x00007380ff0677ac */ /* 0x000e240008000800 */
[----:B-1----:R-:W2:Y:S01]  /*35c90*/  LDL.LU.64 R8, [R1+0x880] ;  /* 0x0008800001087983 */ /* 0x002ea20000300a00 */
        /* <DEDUP_REMOVED lines=9> */
[----:B------:R-:W-:-:S02]  /*35d30*/  VIADD R18, R28, 0x1d0 ;  /* 0x000001d01c127836 */ /* 0x000fc40000000000 */
[----:B------:R-:W-:-:S03]  /*35d40*/  VIADD R0, R28, 0x1d2 ;  /* 0x000001d21c007836 */ /* 0x000fc60000000000 */
[----:B------:R-:W-:Y:S01]  /*35d50*/  ISETP.LT.AND P3, PT, R18, UR7, !P0 ;  /* 0x0000000712007c0c */ /* 0x000fe2000c761270 */
[----:B------:R-:W-:Y:S01]  /*35d60*/  VIADD R18, R28, 0x1d1 ;  /* 0x000001d11c127836 */ /* 0x000fe20000000000 */
[----:B------:R-:W-:Y:S01]  /*35d70*/  ISETP.LT.AND P5, PT, R0, UR5, !P0 ;  /* 0x0000000500007c0c */ /* 0x000fe2000c7a1270 */
[----:B------:R-:W-:Y:S01]  /*35d80*/  VIADD R0, R28, 0x1d3 ;  /* 0x000001d31c007836 */ /* 0x000fe20000000000 */
[----:B------:R-:W0:Y:S02]  /*35d90*/  LDCU UR7, c[0x0][0x39c] ;  /* 0x00007380ff0777ac */ /* 0x000e240008000800 */
[----:B----4-:R-:W-:Y:S02]  /*35da0*/  ISETP.LT.AND P4, PT, R18, UR4, !P0 ;  /* 0x0000000412007c0c */ /* 0x010fe4000c781270 */
[----:B------:R-:W-:Y:S01]  /*35db0*/  PRMT R18, R26, 0x7632, R18 ;  /* 0x000076321a127816 */ /* 0x000fe20000000012 */
[----:B------:R-:W1:Y:S01]  /*35dc0*/  LDCU UR4, c[0x0][0x39c] ;  /* 0x00007380ff0477ac */ /* 0x000e620008000800 */
[----:B------:R-:W4:Y:S03]  /*35dd0*/  LDCU UR5, c[0x0][0x39c] ;  /* 0x00007380ff0577ac */ /* 0x000f260008000800 */
[----:B--2---:R2:W-:Y:S01]  /*35de0*/  @P6 STG.E.U16 desc[UR8][R20.64], R18 ;  /* 0x0000001214006986 */ /* 0x0045e2000c101508 */
[----:B------:R-:W-:Y:S01]  /*35df0*/  ISETP.LT.AND P6, PT, R0, UR6, !P0 ;  /* 0x0000000600007c0c */ /* 0x000fe2000c7c1270 */
[----:B------:R-:W0:Y:S02]  /*35e00*/  LDCU UR6, c[0x0][0x39c] ;  /* 0x00007380ff0677ac */ /* 0x000e240008000800 */
[----:B--2---:R-:W2:Y:S04]  /*35e10*/  LDL.LU.64 R20, [R1+0xa28] ;  /* 0x000a280001147983 */ /* 0x004ea80000300a00 */
[----:B------:R0:W-:Y:S01]  /*35e20*/  @P1 STG.E.U16 desc[UR8][R22.64], R13 ;  /* 0x0000000d16001986 */ /* 0x0001e2000c101508 */
[----:B------:R-:W-:-:S03]  /*35e30*/  PRMT R0, R13, 0x7632, R0 ;  /* 0x000076320d007816 */ /* 0x000fc60000000000 */
[----:B0-----:R-:W2:Y:S04]  /*35e40*/  LDL.LU.64 R22, [R1+0xa40] ;  /* 0x000a400001167983 */ /* 0x001ea80000300a00 */
[----:B------:R-:W2:Y:S04]  /*35e50*/  LDL.LU R13, [R1+0xce8] ;  /* 0x000ce800010d7983 */ /* 0x000ea80000300800 */
[----:B------:R3:W-:Y:S02]  /*35e60*/  @P2 STG.E.U16 desc[UR8][R8.64], R0 ;  /* 0x0000000008002986 */ /* 0x0007e4000c101508 */
[----:B---3--:R-:W-:-:S02]  /*35e70*/  PRMT R0, R27, 0x7632, R0 ;  /* 0x000076321b007816 */ /* 0x008fc40000000000 */
[----:B------:R0:W-:Y:S04]  /*35e80*/  @P3 STG.E.U16 desc[UR8][R10.64], R27 ;  /* 0x0000001b0a003986 */ /* 0x0001e8000c101508 */
[----:B0-----:R-:W3:Y:S04]  /*35e90*/  LDL.LU.64 R10, [R1+0xa70] ;  /* 0x000a7000010a7983 */ /* 0x001ee80000300a00 */
[----:B------:R-:W3:Y:S04]  /*35ea0*/  LDL.LU R27, [R1+0xcec] ;  /* 0x000cec00011b7983 */ /* 0x000ee80000300800 */
[----:B------:R-:W-:Y:S04]  /*35eb0*/  @P4 STG.E.U16 desc[UR8][R6.64], R0 ;  /* 0x0000000006004986 */ /* 0x000fe8000c101508 */
[----:B------:R0:W-:Y:S04]  /*35ec0*/  @P5 STG.E.U16 desc[UR8][R24.64], R12 ;  /* 0x0000000c18005986 */ /* 0x0001e8000c101508 */
[----:B0-----:R-:W3:Y:S01]  /*35ed0*/  LDL.LU.64 R24, [R1+0xa48] ;  /* 0x000a480001187983 */ /* 0x001ee20000300a00 */
[----:B------:R-:W-:-:S03]  /*35ee0*/  VIADD R18, R28, 0x1d4 ;  /* 0x000001d41c127836 */ /* 0x000fc60000000000 */
[----:B------:R-:W3:Y:S02]  /*35ef0*/  LDL.LU R19, [R1+0xd10] ;  /* 0x000d100001137983 */ /* 0x000ee40000300800 */
[----:B------:R-:W-:Y:S01]  /*35f00*/  ISETP.LT.AND P1, PT, R18, UR7, !P0 ;  /* 0x0000000712007c0c */ /* 0x000fe2000c721270 */
[----:B------:R-:W-:Y:S01]  /*35f10*/  VIADD R18, R28, 0x1d5 ;  /* 0x000001d51c127836 */ /* 0x000fe20000000000 */
[----:B------:R-:W3:Y:S01]  /*35f20*/  LDL R7, [R1+0xd88] ;  /* 0x000d880001077983 */ /* 0x000ee20000100800 */
[----:B------:R-:W0:Y:S03]  /*35f30*/  LDCU UR7, c[0x0][0x39c] ;  /* 0x00007380ff0777ac */ /* 0x000e260008000800 */
[----:B-1----:R-:W-:Y:S01]  /*35f40*/  ISETP.LT.AND P2, PT, R18, UR4, !P0 ;  /* 0x0000000412007c0c */ /* 0x002fe2000c741270 */
[----:B------:R-:W-:Y:S01]  /*35f50*/  VIADD R18, R28, 0x1d6 ;  /* 0x000001d61c127836 */ /* 0x000fe20000000000 */
[----:B------:R-:W1:Y:S04]  /*35f60*/  LDCU UR4, c[0x0][0x39c] ;  /* 0x00007380ff0477ac */ /* 0x000e680008000800 */
[----:B----4-:R-:W-:Y:S01]  /*35f70*/  ISETP.LT.AND P3, PT, R18, UR5, !P0 ;  /* 0x0000000512007c0c */ /* 0x010fe2000c761270 */
[----:B------:R-:W-:Y:S01]  /*35f80*/  VIADD R18, R28, 0x1d7 ;  /* 0x000001d71c127836 */ /* 0x000fe20000000000 */
[----:B------:R-:W4:Y:S04]  /*35f90*/  LDCU UR5, c[0x0][0x39c] ;  /* 0x00007380ff0577ac */ /* 0x000f280008000800 */
[----:B------:R-:W-:Y:S01]  /*35fa0*/  ISETP.LT.AND P4, PT, R18, UR6, !P0 ;  /* 0x0000000612007c0c */ /* 0x000fe2000c781270 */
[----:B------:R-:W-:Y:S01]  /*35fb0*/  VIADD R0, R28, 0x1d8 ;  /* 0x000001d81c007836 */ /* 0x000fe20000000000 */
[----:B------:R-:W-:Y:S01]  /*35fc0*/  PRMT R18, R12, 0x7632, R18 ;  /* 0x000076320c127816 */ /* 0x000fe20000000012 */
[----:B------:R-:W0:Y:S04]  /*35fd0*/  LDCU UR6, c[0x0][0x39c] ;  /* 0x00007380ff0677ac */ /* 0x000e280008000800 */
[----:B--2---:R2:W-:Y:S04]  /*35fe0*/  @P6 STG.E.U16 desc[UR8][R20.64], R18 ;  /* 0x0000001214006986 */ /* 0x0045e8000c101508 */
[----:B--2---:R-:W2:Y:S01]  /*35ff0*/  LDL.LU.64 R20, [R1+0xa88] ;  /* 0x000a880001147983 */ /* 0x004ea20000300a00 */
[----:B------:R-:W-:-:S03]  /*36000*/  PRMT R18, R13, 0x7632, R18 ;  /* 0x000076320d127816 */ /* 0x000fc60000000012 */
[----:B------:R0:W-:Y:S04]  /*36010*/  @P1 STG.E.U16 desc[UR8][R22.64], R13 ;  /* 0x0000000d16001986 */ /* 0x0001e8000c101508 */
[----:B------:R3:W-:Y:S04]  /*36020*/  @P2 STG.E.U16 desc[UR8][R16.64], R18 ;  /* 0x0000001210002986 */ /* 0x0007e8000c101508 */
[----:B0-----:R-:W2:Y:S04]  /*36030*/  LDL.LU.64 R12, [R1+0xa78] ;  /* 0x000a7800010c7983 */ /* 0x001ea80000300a00 */
[----:B------:R-:W2:Y:S04]  /*36040*/  LDL.LU R6, [R1+0xd14] ;  /* 0x000d140001067983 */ /* 0x000ea80000300800 */
[----:B------:R-:W2:Y:S04]  /*36050*/  LDL.LU.64 R22, [R1+0xaa0] ;  /* 0x000aa00001167983 */ /* 0x000ea80000300a00 */
[----:B------:R-:W2:Y:S04]  /*36060*/  LDL.LU.64 R8, [R1+0xab0] ;  /* 0x000ab00001087983 */ /* 0x000ea80000300a00 */
[----:B------:R-:W2:Y:S01]  /*36070*/  LDL.LU R26, [R1+0xd18] ;  /* 0x000d1800011a7983 */ /* 0x000ea20000300800 */
[----:B---3--:R-:W-:-:S03]  /*36080*/  PRMT R16, R27, 0x7632, R16 ;  /* 0x000076321b107816 */ /* 0x008fc60000000010 */
[----:B------:R-:W-:Y:S04]  /*36090*/  @P3 STG.E.U16 desc[UR8][R10.64], R27 ;  /* 0x0000001b0a003986 */ /* 0x000fe8000c101508 */
[----:B------:R0:W-:Y:S04]  /*360a0*/  @P4 STG.E.U16 desc[UR8][R24.64], R16 ;  /* 0x0000001018004986 */ /* 0x0001e8000c101508 */
[----:B0-----:R-:W3:Y:S04]  /*360b0*/  LDL.LU.64 R24, [R1+0xaa8] ;  /* 0x000aa80001187983 */ /* 0x001ee80000300a00 */
[----:B------:R-:W3:Y:S04]  /*360c0*/  LDL.LU.64 R10, [R1+0xac0] ;  /* 0x000ac000010a7983 */ /* 0x000ee80000300a00 */
[----:B------:R-:W3:Y:S01]  /*360d0*/  LDL.LU R27, [R1+0xd1c] ;  /* 0x000d1c00011b7983 */ /* 0x000ee20000300800 */
[----:B------:R-:W-:Y:S01]  /*360e0*/  ISETP.LT.AND P5, PT, R0, UR7, !P0 ;  /* 0x0000000700007c0c */ /* 0x000fe2000c7a1270 */
[----:B------:R-:W-:Y:S01]  /*360f0*/  VIADD R0, R28, 0x1d9 ;  /* 0x000001d91c007836 */ /* 0x000fe20000000000 */
[----:B------:R-:W0:Y:S04]  /*36100*/  LDCU UR7, c[0x0][0x39c] ;  /* 0x00007380ff0777ac */ /* 0x000e280008000800 */
[----:B-1----:R-:W-:Y:S01]  /*36110*/  ISETP.LT.AND P6, PT, R0, UR4, !P0 ;  /* 0x0000000400007c0c */ /* 0x002fe2000c7c1270 */
[----:B------:R-:W1:Y:S01]  /*36120*/  LDCU UR4, c[0x0][0x39c] ;  /* 0x00007380ff0477ac */ /* 0x000e620008000800 */
[----:B------:R-:W-:-:S02]  /*36130*/  VIADD R0, R28, 0x1da ;  /* 0x000001da1c007836 */ /* 0x000fc40000000000 */
[----:B------:R-:W-:-:S03]  /*36140*/  VIADD R17, R28, 0x1dd ;  /* 0x000001dd1c117836 */ /* 0x000fc60000000000 */
[----:B----4-:R-:W-:Y:S01]  /*36150*/  ISETP.LT.AND P1, PT, R0, UR5, !P0 ;  /* 0x0000000500007c0c */ /* 0x010fe2000c721270 */
[----:B------:R-:W-:Y:S01]  /*36160*/  VIADD R0, R28, 0x1db ;  /* 0x000001db1c007836 */ /* 0x000fe20000000000 */
[----:B------:R-:W4:Y:S04]  /*36170*/  LDCU UR5, c[0x0][0x39c] ;  /* 0x00007380ff0577ac */ /* 0x000f280008000800 */
[----:B------:R-:W-:Y:S01]  /*36180*/  ISETP.LT.AND P2, PT, R0, UR6, !P0 ;  /* 0x0000000600007c0c */ /* 0x000fe2000c741270 */
[----:B------:R-:W2:Y:S01]  /*36190*/  LDCU UR6, c[0x0][0x39c] ;  /* 0x00007380ff0677ac */ /* 0x000ea20008000800 */
[----:B------:R-:W-:Y:S01]  /*361a0*/  VIADD R0, R28, 0x1dc ;  /* 0x000001dc1c007836 */ /* 0x000fe20000000000 */
[----:B-1----:R-:W-:Y:S01]  /*361b0*/  ISETP.LT.AND P4, PT, R17, UR4, !P0 ;  /* 0x0000000411007c0c */ /* 0x002fe2000c781270 */
[----:B------:R-:W1:Y:S03]  /*361c0*/  LDCU UR4, c[0x0][0x39c] ;  /* 0x00007380ff0477ac */ /* 0x000e660008000800 */
[----:B0-----:R-:W-:-:S02]  /*361d0*/  ISETP.LT.AND P3, PT, R0, UR7, !P0 ;  /* 0x0000000700007c0c */ /* 0x001fc4000c761270 */
[----:B------:R-:W-:Y:S01]  /*361e0*/  PRMT R0, R19, 0x7632, R0 ;  /* 0x0000763213007816 */ /* 0x000fe20000000000 */
[----:B------:R-:W0:Y:S01]  /*361f0*/  LDCU UR7, c[0x0][0x39c] ;  /* 0x00007380ff0777ac */ /* 0x000e220008000800 */
[----:B------:R2:W-:Y:S01]  /*36200*/  @P5 STG.E.U16 desc[UR8][R14.64], R19 ;  /* 0x000000130e005986 */ /* 0x0005e2000c101508 */
[----:B------:R-:W-:-:S03]  /*36210*/  VIADD R16, R28, 0x1de ;  /* 0x000001de1c107836 */ /* 0x000fc60000000000 */
[----:B--2---:R2:W-:Y:S01]  /*36220*/  @P6 STG.E.U16 desc[UR8][R20.64], R0 ;  /* 0x0000000014006986 */ /* 0x0045e2000c101508 */
[C---:B------:R-:W-:Y:S02]  /*36230*/  VIADD R14, R28.reuse, 0x1df ;  /* 0x000001df1c0e7836 */ /* 0x040fe40000000000 */
[----:B--2---:R-:W-:Y:S01]  /*36240*/  VIADD R0, R28, 0x1e0 ;  /* 0x000001e01c007836 */ /* 0x004fe20000000000 */
[----:B------:R-:W2:Y:S02]  /*36250*/  LDL.LU.64 R20, [R1+0xab8] ;  /* 0x000ab80001147983 */ /* 0x000ea40000300a00 */
[----:B------:R-:W-:Y:S01]  /*36260*/  ISETP.LT.AND P6, PT, R14, UR6, !P0 ;  /* 0x000000060e007c0c */ /* 0x000fe2000c7c1270 */
[----:B------:R-:W0:Y:S01]  /*36270*/  LDCU UR6, c[0x0][0x39c] ;  /* 0x00007380ff0677ac */ /* 0x000e220008000800 */
[----:B----4-:R-:W-:Y:S02]  /*36280*/  ISETP.LT.AND P5, PT, R16, UR5, !P0 ;  /* 0x0000000510007c0c */ /* 0x010fe4000c7a1270 */
[----:B------:R-:W4:Y:S01]  /*36290*/  LDS.128 R16, [R7] ;  /* 0x0000000007107984 */ /* 0x000f220000000c00 */
[----:B------:R-:W0:Y:S03]  /*362a0*/  LDCU UR5, c[0x0][0x39c] ;  /* 0x00007380ff0577ac */ /* 0x000e260008000800 */
[----:B------:R0:W-:Y:S01]  /*362b0*/  @P1 STG.E.U16 desc[UR8][R12.64], R6 ;  /* 0x000000060c001986 */ /* 0x0001e2000c101508 */
[----:B------:R-:W-:-:S02]  /*362c0*/  PRMT R14, R6, 0x7632, R14 ;  /* 0x00007632060e7816 */ /* 0x000fc4000000000e */
[----:B-1----:R-:W-:Y:S01]  /*362d0*/  ISETP.LT.AND P1, PT, R0, UR4, !P0 ;  /* 0x0000000400007c0c */ /* 0x002fe2000c721270 */
[----:B------:R-:W-:Y:S01]  /*362e0*/  VIADD R0, R28, 0x1e1 ;  /* 0x000001e11c007836 */ /* 0x000fe20000000000 */
[----:B------:R-:W1:Y:S01]  /*362f0*/  LDCU UR4, c[0x0][0x39c] ;  /* 0x00007380ff0477ac */ /* 0x000e620008000800 */
[----:B------:R4:W-:Y:S04]  /*36300*/  @P2 STG.E.U16 desc[UR8][R22.64], R14 ;  /* 0x0000000e16002986 */ /* 0x0009e8000c101508 */
[----:B0-----:R-:W2:Y:S01]  /*36310*/  LDL.LU.64 R12, [R1+0xde8] ;  /* 0x000de800010c7983 */ /* 0x001ea20000300a00 */
[----:B------:R-:W-:Y:S01]  /*36320*/  ISETP.LT.AND P2, PT, R0, UR7, !P0 ;  /* 0x0000000700007c0c */ /* 0x000fe2000c741270 */
[----:B------:R-:W0:Y:S01]  /*36330*/  LDCU UR7, c[0x0][0x39c] ;  /* 0x00007380ff0777ac */ /* 0x000e220008000800 */
[----:B------:R-:W-:Y:S01]  /*36340*/  PRMT R0, R26, 0x7632, R0 ;  /* 0x000076321a007816 */ /* 0x000fe20000000000 */
[----:B------:R1:W-:Y:S04]  /*36350*/  @P3 STG.E.U16 desc[UR8][R8.64], R26 ;  /* 0x0000001a08003986 */ /* 0x0003e8000c101508 */
[----:B----4-:R-:W4:Y:S04]  /*36360*/  LDL.LU.64 R22, [R1+0xaf0] ;  /* 0x000af00001167983 */ /* 0x010f280000300a00 */
[----:B-1----:R-:W4:Y:S04]  /*36370*/  LDL.LU.64 R8, [R1+0xae8] ;  /* 0x000ae80001087983 */ /* 0x002f280000300a00 */
[----:B---3--:R1:W-:Y:S01]  /*36380*/  @P4 STG.E.U16 desc[UR8][R24.64], R0 ;  /* 0x0000000018004986 */ /* 0x0083e2000c101508 */
[----:B------:R-:W-:-:S03]  /*36390*/  PRMT R15, R27, 0x7632, R15 ;  /* 0x000076321b0f7816 */ /* 0x000fc6000000000f */
[----:B------:R3:W-:Y:S04]  /*363a0*/  @P5 STG.E.U16 desc[UR8][R10.64], R27 ;  /* 0x0000001b0a005986 */ /* 0x0007e8000c101508 */
[----:B-1----:R-:W4:Y:S04]  /*363b0*/  LDL.LU.64 R24, [R1+0xaf8] ;  /* 0x000af80001187983 */ /* 0x002f280000300a00 */
[----:B---3--:R-:W3:Y:S01]  /*363c0*/  LDL.LU.64 R26, [R1+0xb20] ;  /* 0x000b2000011a7983 */ /* 0x008ee20000300a00 */
[C---:B------:R-:W-:Y:S02]  /*363d0*/  VIADD R14, R28.reuse, 0x1e2 ;  /* 0x000001e21c0e7836 */ /* 0x040fe40000000000 */
[----:B------:R-:W-:Y:S01]  /*363e0*/  VIADD R0, R28, 0x1e4 ;  /* 0x000001e41c007836 */ /* 0x000fe20000000000 */
[----:B------:R-:W3:Y:S02]  /*363f0*/  LDL.LU.64 R10, [R1+0xb18] ;  /* 0x000b1800010a7983 */ /* 0x000ee40000300a00 */
[----:B------:R-:W-:Y:S01]  /*36400*/  ISETP.LT.AND P3, PT, R14, UR5, !P0 ;  /* 0x000000050e007c0c */ /* 0x000fe2000c761270 */
[----:B------:R-:W-:Y:S01]  /*36410*/  VIADD R14, R28, 0x1e3 ;  /* 0x000001e31c0e7836 */ /* 0x000fe20000000000 */
[----:B------:R-:W-:Y:S01]  /*36420*/  ISETP.LT.AND P5, PT, R0, UR4, !P0 ;  /* 0x0000000400007c0c */ /* 0x000fe2000c7a1270 */
[----:B------:R-:W1:Y:S03]  /*36430*/  LDCU UR5, c[0x0][0x39c] ;  /* 0x00007380ff0577ac */ /* 0x000e660008000800 */
[----:B------:R-:W-:Y:S01]  /*36440*/  ISETP.LT.AND P4, PT, R14, UR6, !P0 ;  /* 0x000000060e007c0c */ /* 0x000fe2000c781270 */
[----:B--2---:R2:W-:Y:S01]  /*36450*/  @P6 STG.E.U16 desc[UR8][R20.64], R15 ;  /* 0x0000000f14006986 */ /* 0x0045e2000c101508 */
[C---:B------:R-:W-:Y:S01]  /*36460*/  VIADD R14, R28.reuse, 0x1e5 ;  /* 0x000001e51c0e7836 */ /* 0x040fe20000000000 */
[----:B------:R-:W0:Y:S01]  /*36470*/  LDCU UR6, c[0x0][0x39c] ;  /* 0x00007380ff0677ac */ /* 0x000e220008000800 */
[----:B------:R-:W-:Y:S01]  /*36480*/  VIADD R0, R28, 0x1e6 ;  /* 0x000001e61c007836 */ /* 0x000fe20000000000 */
[----:B------:R-:W0:Y:S01]  /*36490*/  LDCU UR4, c[0x0][0x39c] ;  /* 0x00007380ff0477ac */ /* 0x000e220008000800 */
[----:B--2---:R-:W2:Y:S04]  /*364a0*/  LDL.LU.64 R20, [R1+0xb40] ;  /* 0x000b400001147983 */ /* 0x004ea80000300a00 */
[----:B------:R0:W-:Y:S02]  /*364b0*/  @P1 STG.E.U16 desc[UR8][R12.64], R16 ;  /* 0x000000100c001986 */ /* 0x0001e4000c101508 */
[----:B0-----:R-:W-:-:S05]  /*364c0*/  PRMT R16, R16, 0x7632, R16 ;  /* 0x0000763210107816 */ /* 0x001fca0000000010 */
[----:B----4-:R0:W-:Y:S04]  /*364d0*/  @P2 STG.E.U16 desc[UR8][R22.64], R16 ;  /* 0x0000001016002986 */ /* 0x0101e8000c101508 */
[----:B------:R4:W-:Y:S04]  /*364e0*/  @P3 STG.E.U16 desc[UR8][R8.64], R17 ;  /* 0x0000001108003986 */ /* 0x0009e8000c101508 */
[----:B0-----:R-:W2:Y:S04]  /*364f0*/  LDL.LU.64 R22, [R1+0xb28] ;  /* 0x000b280001167983 */ /* 0x001ea80000300a00 */
[----:B----4-:R-:W4:Y:S01]  /*36500*/  LDL.LU.64 R8, [R1+0xb10] ;  /* 0x000b100001087983 */ /* 0x010f220000300a00 */
[----:B------:R-:W-:-:S05]  /*36510*/  PRMT R17, R17, 0x7632, R17 ;  /* 0x0000763211117816 */ /* 0x000fca0000000011 */
[----:B------:R0:W-:Y:S04]  /*36520*/  @P4 STG.E.U16 desc[UR8][R24.64], R17 ;  /* 0x0000001118004986 */ /* 0x0001e8000c101508 */
[----:B---3--:R3:W-:Y:S04]  /*36530*/  @P5 STG.E.U16 desc[UR8][R26.64], R18 ;  /* 0x000000121a005986 */ /* 0x0087e8000c101508 */
[----:B0-----:R-:W4:Y:S04]  /*36540*/  LDL.LU.64 R24, [R1+0xb68] ;  /* 0x000b680001187983 */ /* 0x001f280000300a00 */
[----:B---3--:R-:W3:Y:S01]  /*36550*/  LDL.LU.64 R26, [R1+0xb60] ;  /* 0x000b6000011a7983 */ /* 0x008ee20000300a00 */
[----:B------:R-:W-:Y:S01]  /*36560*/  ISETP.LT.AND P6, PT, R14, UR7, !P0 ;  /* 0x000000070e007c0c */ /* 0x000fe2000c7c1270 */
[----:B------:R-:W0:Y:S02]  /*36570*/  LDCU UR7, c[0x0][0x39c] ;  /* 0x00007380ff0777ac */ /* 0x000e240008000800 */
[----:B------:R-:W4:Y:S01]  /*36580*/  LDS.128 R12, [R7+0x2000] ;  /* 0x00200000070c7984 */ /* 0x000f220000000c00 */
[----:B-1----:R-:W-:Y:S01]  /*36590*/  ISETP.LT.AND P1, PT, R0, UR5, !P0 ;  /* 0x0000000500007c0c */ /* 0x002fe2000c721270 */
[----:B------:R-:W-:Y:S01]  /*365a0*/  VIADD R0, R28, 0x1e7 ;  /* 0x000001e71c007836 */ /* 0x000fe20000000000 */
[----:B------:R-:W1:Y:S04]  /*365b0*/  LDCU UR5, c[0x0][0x39c] ;  /* 0x00007380ff0577ac */ /* 0x000e680008000800 */
[----:B------:R-:W-:Y:S01]  /*365c0*/  ISETP.LT.AND P2, PT, R0, UR6, !P0 ;  /* 0x0000000600007c0c */ /* 0x000fe2000c741270 */
[C---:B------:R-:W-:Y:S01]  /*365d0*/  VIADD R0, R28.reuse, 0x1e8 ;  /* 0x000001e81c007836 */ /* 0x040fe20000000000 */
[----:B------:R-:W2:Y:S01]  /*365e0*/  LDCU UR6, c[0x0][0x39c] ;  /* 0x00007380ff0677ac */ /* 0x000ea20008000800 */
[----:B------:R-:W-:-:S03]  /*365f0*/  VIADD R16, R28, 0x1ea ;  /* 0x000001ea1c107836 */ /* 0x000fc60000000000 */
[----:B------:R-:W-:Y:S01]  /*36600*/  ISETP.LT.AND P3, PT, R0, UR4, !P0 ;  /* 0x0000000400007c0c */ /* 0x000fe2000c761270 */
[----:B------:R-:W-:Y:S01]  /*36610*/  VIADD R0, R28, 0x1e9 ;  /* 0x000001e91c007836 */ /* 0x000fe20000000000 */
[----:B------:R-:W2:Y:S04]  /*36620*/  LDCU UR4, c[0x0][0x39c] ;  /* 0x00007380ff0477ac */ /* 0x000ea80008000800 */
[----:B0-----:R-:W-:Y:S01]  /*36630*/  ISETP.LT.AND P4, PT, R0, UR7, !P0 ;  /* 0x0000000700007c0c */ /* 0x001fe2000c781270 */
[----:B------:R-:W0:Y:S01]  /*36640*/  LDCU UR7, c[0x0][0x39c] ;  /* 0x00007380ff0777ac */ /* 0x000e220008000800 */
[----:B------:R-:W-:Y:S02]  /*36650*/  PRMT R0, R18, 0x7632, R0 ;  /* 0x0000763212007816 */ /* 0x000fe40000000000 */
[----:B-1----:R-:W-:Y:S01]  /*36660*/  ISETP.LT.AND P5, PT, R16, UR5, !P0 ;  /* 0x0000000510007c0c */ /* 0x002fe2000c7a1270 */
[----:B------:R-:W-:Y:S01]  /*36670*/  VIADD R16, R28, 0x1eb ;  /* 0x000001eb1c107836 */ /* 0x000fe20000000000 */
[----:B------:R-:W1:Y:S01]  /*36680*/  LDCU UR5, c[0x0][0x39c] ;  /* 0x00007380ff0577ac */ /* 0x000e620008000800 */
[----:B------:R0:W-:Y:S03]  /*36690*/  @P6 STG.E.U16 desc[UR8][R10.64], R0 ;  /* 0x000000000a006986 */ /* 0x0001e6000c101508 */
[----:B--2---:R-:W-:Y:S01]  /*366a0*/  ISETP.LT.AND P6, PT, R16, UR6, !P0 ;  /* 0x0000000610007c0c */ /* 0x004fe2000c7c1270 */
[----:B------:R-:W-:Y:S01]  /*366b0*/  VIADD R17, R28, 0x1ed ;  /* 0x000001ed1c117836 */ /* 0x000fe20000000000 */
[----:B------:R-:W-:Y:S01]  /*366c0*/  PRMT R16, R19, 0x7632, R16 ;  /* 0x0000763213107816 */ /* 0x000fe20000000010 */
[----:B------:R2:W-:Y:S01]  /*366d0*/  @P1 STG.E.U16 desc[UR8][R20.64], R19 ;  /* 0x0000001314001986 */ /* 0x0005e2000c101508 */
[----:B------:R-:W1:Y:S03]  /*366e0*/  LDCU UR6, c[0x0][0x39c] ;  /* 0x00007380ff0677ac */ /* 0x000e660008000800 */
[----:B0-----:R-:W3:Y:S04]  /*366f0*/  LDL.LU.64 R10, [R1+0xb78] ;  /* 0x000b7800010a7983 */ /* 0x001ee80000300a00 */
[----:B--2---:R-:W2:Y:S04]  /*36700*/  LDL.LU.64 R20, [R1+0xb70] ;  /* 0x000b700001147983 */ /* 0x004ea80000300a00 */
[----:B------:R0:W-:Y:S04]  /*36710*/  @P2 STG.E.U16 desc[UR8][R22.64], R16 ;  /* 0x0000001016002986 */ /* 0x0001e8000c101508 */
[----:B----4-:R4:W-:Y:S04]  /*36720*/  @P3 STG.E.U16 desc[UR8][R8.64], R12 ;  /* 0x0000000c08003986 */ /* 0x0109e8000c101508 */
[----:B0-----:R-:W2:Y:S01]  /*36730*/  LDL.LU.64 R22, [R1+0xb88] ;  /* 0x000b880001167983 */ /* 0x001ea20000300a00 */
[----:B----4-:R-:W-:-:S03]  /*36740*/  PRMT R12, R12, 0x7632, R12 ;  /* 0x000076320c0c7816 */ /* 0x010fc6000000000c */
[----:B------:R-:W4:Y:S04]  /*36750*/  LDL.LU.64 R8, [R1+0xba8] ;  /* 0x000ba80001087983 */ /* 0x000f280000300a00 */
[----:B------:R0:W-:Y:S04]  /*36760*/  @P4 STG.E.U16 desc[UR8][R24.64], R12 ;  /* 0x0000000c18004986 */ /* 0x0001e8000c101508 */
[----:B---3--:R3:W-:Y:S04]  /*36770*/  @P5 STG.E.U16 desc[UR8][R26.64], R13 ;  /* 0x0000000d1a005986 */ /* 0x0087e8000c101508 */
[----:B0-----:R-:W4:Y:S04]  /*36780*/  LDL.LU.64 R24, [R1+0xba0] ;  /* 0x000ba00001187983 */ /* 0x001f280000300a00 */
[----:B---3--:R-:W3:Y:S01]  /*36790*/  LDL.LU.64 R26, [R1+0xb80] ;  /* 0x000b8000011a7983 */ /* 0x008ee20000300a00 */
[----:B------:R-:W-:Y:S01]  /*367a0*/  ISETP.LT.AND P2, PT, R17, UR7, !P0 ;  /* 0x0000000711007c0c */ /* 0x000fe2000c741270 */
[----:B------:R-:W-:Y:S01]  /*367b0*/  VIADD R0, R28, 0x1ec ;  /* 0x000001ec1c007836 */ /* 0x000fe20000000000 */
[----:B------:R-:W-:Y:S01]  /*367c0*/  PRMT R13, R13, 0x7632, R13 ;  /* 0x000076320d0d7816 */ /* 0x000fe2000000000d */
[----:B------:R0:W3:Y:S01]  /*367d0*/  LDS.128 R16, [R7+0x4000] ;  /* 0x0040000007107984 */ /* 0x0000e20000000c00 */
[----:B------:R-:W-:Y:S01]  /*367e0*/  PRMT R12, R15, 0x7632, R12 ;  /* 0x000076320f0c7816 */ /* 0x000fe2000000000c */
[----:B------:R-:W2:Y:S01]  /*367f0*/  LDCU UR7, c[0x0][0x39c] ;  /* 0x00007380ff0777ac */ /* 0x000ea20008000800 */
[----:B------:R-:W-:Y:S01]  /*36800*/  ISETP.LT.AND P1, PT, R0, UR4, !P0 ;  /* 0x0000000400007c0c */ /* 0x000fe2000c721270 */
[----:B------:R-:W-:Y:S01]  /*36810*/  VIADD R0, R28, 0x1ee ;  /* 0x000001ee1c007836 */ /* 0x000fe20000000000 */
[----:B------:R-:W2:Y:S01]  /*36820*/  LDCU UR4, c[0x0][0x39c] ;  /* 0x00007380ff0477ac */ /* 0x000ea20008000800 */
[----:B0-----:R-:W3:Y:S03]  /*36830*/  LDL.LU.64 R6, [R1+0xbb8] ;  /* 0x000bb80001067983 */ /* 0x001ee60000300a00 */
[----:B-1----:R-:W-:Y:S01]  /*36840*/  ISETP.LT.AND P3, PT, R0, UR5, !P0 ;  /* 0x0000000500007c0c */ /* 0x002fe2000c761270 */
[----:B------:R-:W-:Y:S01]  /*36850*/  VIADD R0, R28, 0x1ef ;  /* 0x000001ef1c007836 */ /* 0x000fe20000000000 */
[----:B------:R-:W0:Y:S04]  /*36860*/  LDCU UR5, c[0x0][0x39c] ;  /* 0x00007380ff0577ac */ /* 0x000e280008000800 */
[----:B------:R-:W-:Y:S01]  /*36870*/  ISETP.LT.AND P4, PT, R0, UR6, !P0 ;  /* 0x0000000600007c0c */ /* 0x000fe2000c781270 */
[----:B------:R-:W-:Y:S01]  /*36880*/  VIADD R0, R28, 0x1f0 ;  /* 0x000001f01c007836 */ /* 0x000fe20000000000 */
[----:B------:R-:W1:Y:S01]  /*36890*/  LDCU UR6, c[0x0][0x39c] ;  /* 0x00007380ff0677ac */ /* 0x000e620008000800 */
[----:B------:R0:W-:Y:S03]  /*368a0*/  @P6 STG.E.U16 desc[UR8][R10.64], R13 ;  /* 0x0000000d0a006986 */ /* 0x0001e6000c101508 */
[----:B--2---:R-:W-:Y:S01]  /*368b0*/  ISETP.LT.AND P5, PT, R0, UR4, !P0 ;  /* 0x0000000400007c0c */ /* 0x004fe2000c7a1270 */
[----:B------:R2:W-:Y:S04]  /*368c0*/  @P1 STG.E.U16 desc[UR8][R20.64], R14 ;  /* 0x0000000e14001986 */ /* 0x0005e8000c101508 */
[----:B0-----:R-:W3:Y:S01]  /*368d0*/  LDL.LU.64 R10, [R1+0xbb0] ;  /* 0x000bb000010a7983 */ /* 0x001ee20000300a00 */
[----:B------:R-:W-:Y:S01]  /*368e0*/  VIADD R0, R28, 0x1f1 ;  /* 0x000001f11c007836 */ /* 0x000fe20000000000 */
[----:B------:R-:W0:Y:S01]  /*368f0*/  LDCU UR4, c[0x0][0x39c] ;  /* 0x00007380ff0477ac */ /* 0x000e220008000800 */
[----:B--2---:R-:W-:-:S05]  /*36900*/  PRMT R14, R14, 0x7632, R14 ;  /* 0x000076320e0e7816 */ /* 0x004fca000000000e */
[----:B------:R2:W-:Y:S04]  /*36910*/  @P2 STG.E.U16 desc[UR8][R22.64], R14 ;  /* 0x0000000e16002986 */ /* 0x0005e8000c101508 */
[----:B----4-:R4:W-:Y:S04]  /*36920*/  @P3 STG.E.U16 desc[UR8][R8.64], R15 ;  /* 0x0000000f08003986 */ /* 0x0109e8000c101508 */
[----:B--2---:R-:W2:Y:S04]  /*36930*/  LDL.LU R14, [R1+0xd88] ;  /* 0x000d8800010e7983 */ /* 0x004ea80000300800 */
[----:B------:R-:W2:Y:S04]  /*36940*/  LDL.LU.64 R20, [R1+0xbc8] ;  /* 0x000bc80001147983 */ /* 0x000ea80000300a00 */
[----:B------:R-:W2:Y:S04]  /*36950*/  LDL.LU.64 R22, [R1+0xbc0] ;  /* 0x000bc00001167983 */ /* 0x000ea80000300a00 */
[----:B----4-:R-:W4:Y:S04]  /*36960*/  LDL.LU.64 R8, [R1+0xde0] ;  /* 0x000de00001087983 */ /* 0x010f280000300a00 */
[----:B------:R0:W-:Y:S04]  /*36970*/  @P4 STG.E.U16 desc[UR8][R24.64], R12 ;  /* 0x0000000c18004986 */ /* 0x0001e8000c101508 */
[----:B---3--:R3:W-:Y:S04]  /*36980*/  @P5 STG.E.U16 desc[UR8][R26.64], R16 ;  /* 0x000000101a005986 */ /* 0x0087e8000c101508 */
[----:B0-----:R-:W4:Y:S04]  /*36990*/  LDL.LU.64 R24, [R1+0xbe8] ;  /* 0x000be80001187983 */ /* 0x001f280000300a00 */
[----:B---3--:R-:W3:Y:S01]  /*369a0*/  LDL.LU.64 R26, [R1] ;  /* 0x00000000011a7983 */ /* 0x008ee20000300a00 */
[----:B------:R-:W-:Y:S01]  /*369b0*/  ISETP.LT.AND P6, PT, R0, UR7, !P0 ;  /* 0x0000000700007c0c */ /* 0x000fe2000c7c1270 */
[----:B------:R-:W-:Y:S01]  /*369c0*/  VIADD R0, R28, 0x1f2 ;  /* 0x000001f21c007836 */ /* 0x000fe20000000000 */
[----:B------:R-:W0:Y:S04]  /*369d0*/  LDCU UR7, c[0x0][0x39c] ;  /* 0x00007380ff0777ac */ /* 0x000e280008000800 */
[----:B------:R-:W-:Y:S01]  /*369e0*/  ISETP.LT.AND P1, PT, R0, UR5, !P0 ;  /* 0x0000000500007c0c */ /* 0x000fe2000c721270 */
[----:B------:R-:W-:Y:S01]  /*369f0*/  VIADD R0, R28, 0x1f3 ;  /* 0x000001f31c007836 */ /* 0x000fe20000000000 */
[----:B------:R-:W0:Y:S04]  /*36a00*/  LDCU UR5, c[0x0][0x39c] ;  /* 0x00007380ff0577ac */ /* 0x000e280008000800 */
[----:B-1----:R-:W-:Y:S01]  /*36a10*/  ISETP.LT.AND P2, PT, R0, UR6, !P0 ;  /* 0x0000000600007c0c */ /* 0x002fe2000c741270 */
[----:B------:R-:W-:Y:S01]  /*36a20*/  VIADD R0, R28, 0x1f4 ;  /* 0x000001f41c007836 */ /* 0x000fe20000000000 */
[----:B------:R-:W-:Y:S01]  /*36a30*/  PRMT R29, R16, 0x7632, R29 ;  /* 0x00007632101d7816 */ /* 0x000fe2000000001d */
[----:B------:R-:W-:Y:S01]  /*36a40*/  VIADD R13, R28, 0x1f5 ;  /* 0x000001f51c0d7836 */ /* 0x000fe20000000000 */
[----:B------:R-:W1:Y:S02]  /*36a50*/  LDCU UR6, c[0x0][0x39c] ;  /* 0x00007380ff0677ac */ /* 0x000e640008000800 */
[----:B------:R-:W-:Y:S01]  /*36a60*/  ISETP.LT.AND P3, PT, R0, UR4, !P0 ;  /* 0x0000000400007c0c */ /* 0x000fe2000c761270 */
[----:B------:R-:W-:Y:S01]  /*36a70*/  VIADD R0, R28, 0x1f6 ;  /* 0x000001f61c007836 */ /* 0x000fe20000000000 */
[----:B------:R1:W-:Y:S01]  /*36a80*/  @P6 STG.E.U16 desc[UR8][R6.64], R29 ;  /* 0x0000001d06006986 */ /* 0x0003e2000c101508 */
[----:B0-----:R-:W-:Y:S01]  /*36a90*/  ISETP.LT.AND P4, PT, R13, UR7, !P0 ;  /* 0x000000070d007c0c */ /* 0x001fe2000c781270 */
[----:B------:R-:W0:Y:S02]  /*36aa0*/  LDCU UR4, c[0x0][0x39c] ;  /* 0x00007380ff0477ac */ /* 0x000e240008000800 */
[----:B------:R-:W-:Y:S01]  /*36ab0*/  ISETP.LT.AND P5, PT, R0, UR5, !P0 ;  /* 0x0000000500007c0c */ /* 0x000fe2000c7a1270 */
[----:B------:R-:W0:Y:S01]  /*36ac0*/  LDCU UR7, c[0x0][0x39c] ;  /* 0x00007380ff0777ac */ /* 0x000e220008000800 */
[----:B------:R0:W-:Y:S04]  /*36ad0*/  @P1 STG.E.U16 desc[UR8][R10.64], R17 ;  /* 0x000000110a001986 */ /* 0x0001e8000c101508 */
[----:B-1----:R-:W3:Y:S01]  /*36ae0*/  LDL.LU.64 R6, [R1+0xdd8] ;  /* 0x000dd80001067983 */ /* 0x002ee20000300a00 */
[----:B------:R-:W-:Y:S01]  /*36af0*/  VIADD R16, R28, 0x1f7 ;  /* 0x000001f71c107836 */ /* 0x000fe20000000000 */
[----:B------:R-:W1:Y:S01]  /*36b00*/  LDCU UR5, c[0x0][0x39c] ;  /* 0x00007380ff0577ac */ /* 0x000e620008000800 */
[----:B0-----:R-:W-:Y:S01]  /*36b10*/  PRMT R17, R17, 0x7632, R17 ;  /* 0x0000763211117816 */ /* 0x001fe20000000011 */
[----:B------:R-:W3:Y:S04]  /*36b20*/  LDL.LU.64 R10, [R1+0xdd0] ;  /* 0x000dd000010a7983 */ /* 0x000ee80000300a00 */
[----:B--2---:R-:W0:Y:S04]  /*36b30*/  LDS.128 R12, [R14+0x6000] ;  /* 0x006000000e0c7984 */ /* 0x004e280000000c00 */
[----:B------:R2:W-:Y:S04]  /*36b40*/  @P2 STG.E.U16 desc[UR8][R20.64], R17 ;  /* 0x0000001114002986 */ /* 0x0005e8000c101508 */
[----:B------:R1:W-:Y:S04]  /*36b50*/  @P3 STG.E.U16 desc[UR8][R22.64], R18 ;  /* 0x0000001216003986 */ /* 0x0003e8000c101508 */
[----:B--2---:R-:W2:Y:S01]  /*36b60*/  LDL.LU.64 R20, [R1+0xdc8] ;  /* 0x000dc80001147983 */ /* 0x004ea20000300a00 */
[----:B-1----:R-:W-:-:S03]  /*36b70*/  PRMT R18, R18, 0x7632, R18 ;  /* 0x0000763212127816 */ /* 0x002fc60000000012 */
[----:B------:R-:W2:Y:S04]  /*36b80*/  LDL.LU.64 R22, [R1+0xdc0] ;  /* 0x000dc00001167983 */ /* 0x000ea80000300a00 */
[----:B----4-:R1:W-:Y:S04]  /*36b90*/  @P4 STG.E.U16 desc[UR8][R24.64], R18 ;  /* 0x0000001218004986 */ /* 0x0103e8000c101508 */
[----:B---3--:R3:W-:Y:S04]  /*36ba0*/  @P5 STG.E.U16 desc[UR8][R26.64], R19 ;  /* 0x000000131a005986 */ /* 0x0087e8000c101508 */
[----:B-1----:R-:W4:Y:S04]  /*36bb0*/  LDL.LU.64 R24, [R1+0xdb8] ;  /* 0x000db80001187983 */ /* 0x002f280000300a00 */
[----:B---3--:R-:W3:Y:S01]  /*36bc0*/  LDL.LU.64 R26, [R1+0xdb0] ;  /* 0x000db000011a7983 */ /* 0x008ee20000300a00 */
[----:B------:R-:W-:Y:S01]  /*36bd0*/  VIADD R0, R28, 0x1f8 ;  /* 0x000001f81c007836 */ /* 0x000fe20000000000 */
[----:B------:R-:W-:Y:S01]  /*36be0*/  ISETP.LT.AND P6, PT, R16, UR6, !P0 ;  /* 0x0000000610007c0c */ /* 0x000fe2000c7c1270 */
[----:B------:R-:W1:Y:S03]  /*36bf0*/  LDCU UR6, c[0x0][0x39c] ;  /* 0x00007380ff0677ac */ /* 0x000e660008000800 */
[----:B------:R-:W-:Y:S01]  /*36c00*/  ISETP.LT.AND P1, PT, R0, UR4, !P0 ;  /* 0x0000000400007c0c */ /* 0x000fe2000c721270 */
[----:B------:R-:W-:Y:S01]  /*36c10*/  VIADD R0, R28, 0x1f9 ;  /* 0x000001f91c007836 */ /* 0x000fe20000000000 */
[----:B------:R-:W0:Y:S04]  /*36c20*/  LDCU UR4, c[0x0][0x39c] ;  /* 0x00007380ff0477ac */ /* 0x000e280008000800 */
[----:B------:R-:W-:Y:S01]  /*36c30*/  ISETP.LT.AND P2, PT, R0, UR7, !P0 ;  /* 0x0000000700007c0c */ /* 0x000fe2000c741270 */
[----:B------:R-:W2:Y:S01]  /*36c40*/  LDCU UR7, c[0x0][0x39c] ;  /* 0x00007380ff0777ac */ /* 0x000ea20008000800 */
[----:B------:R-:W-:-:S05]  /*36c50*/  VIADD R0, R28, 0x1fa ;  /* 0x000001fa1c007836 */ /* 0x000fca0000000000 */
[----:B------:R-:W-:Y:S01]  /*36c60*/  ISETP.LT.AND P3, PT, R0, UR5, !P0 ;  /* 0x0000000500007c0c */ /* 0x000fe2000c761270 */
[C---:B------:R-:W-:Y:S01]  /*36c70*/  VIADD R0, R28.reuse, 0x1fb ;  /* 0x000001fb1c007836 */ /* 0x040fe20000000000 */
[----:B------:R-:W-:Y:S01]  /*36c80*/  PRMT R17, R19, 0x7632, R17 ;  /* 0x0000763213117816 */ /* 0x000fe20000000011 */
[----:B------:R-:W-:Y:S01]  /*36c90*/  VIADD R16, R28, 0x1fc ;  /* 0x000001fc1c107836 */ /* 0x000fe20000000000 */
[----:B------:R-:W2:Y:S02]  /*36ca0*/  LDCU UR5, c[0x0][0x39c] ;  /* 0x00007380ff0577ac */ /* 0x000ea40008000800 */
[----:B-1----:R-:W-:Y:S01]  /*36cb0*/  ISETP.LT.AND P4, PT, R0, UR6, !P0 ;  /* 0x0000000600007c0c */ /* 0x002fe2000c781270 */
[----:B------:R-:W-:Y:S01]  /*36cc0*/  VIADD R0, R28, 0x1fd ;  /* 0x000001fd1c007836 */ /* 0x000fe20000000000 */
[----:B0-----:R-:W-:Y:S02]  /*36cd0*/  ISETP.LT.AND P5, PT, R16, UR4, !P0 ;  /* 0x0000000410007c0c */ /* 0x001fe4000c7a1270 */
[----:B------:R-:W-:Y:S01]  /*36ce0*/  PRMT R16, R12, 0x7632, R16 ;  /* 0x000076320c107816 */ /* 0x000fe20000000010 */
[----:B---3--:R0:W-:Y:S01]  /*36cf0*/  @P6 STG.E.U16 desc[UR8][R26.64], R17 ;  /* 0x000000111a006986 */ /* 0x0081e2000c101508 */
[----:B--2---:R-:W-:Y:S01]  /*36d00*/  ISETP.LT.AND P6, PT, R0, UR7, !P0 ;  /* 0x0000000700007c0c */ /* 0x004fe2000c7c1270 */
[----:B------:R-:W-:-:S02]  /*36d10*/  VIADD R0, R28, 0x1ff ;  /* 0x000001ff1c007836 */ /* 0x000fc40000000000 */
[----:B----4-:R1:W-:Y:S03]  /*36d20*/  @P1 STG.E.U16 desc[UR8][R24.64], R12 ;  /* 0x0000000c18001986 */ /* 0x0103e6000c101508 */
[----:B------:R-:W-:Y:S02]  /*36d30*/  ISETP.LT.AND P1, PT, R0, UR10, !P0 ;  /* 0x0000000a00007c0c */ /* 0x000fe4000c721270 */
[----:B------:R-:W-:Y:S01]  /*36d40*/  PRMT R0, R13, 0x7632, R0 ;  /* 0x000076320d007816 */ /* 0x000fe20000000000 */
[----:B------:R1:W-:Y:S01]  /*36d50*/  @P2 STG.E.U16 desc[UR8][R22.64], R16 ;  /* 0x0000001016002986 */ /* 0x0003e2000c101508 */
[----:B0-----:R-:W-:-:S03]  /*36d60*/  PRMT R17, R14, 0x7632, R17 ;  /* 0x000076320e117816 */ /* 0x001fc60000000011 */
[----:B------:R1:W-:Y:S04]  /*36d70*/  @P3 STG.E.U16 desc[UR8][R20.64], R13 ;  /* 0x0000000d14003986 */ /* 0x0003e8000c101508 */
[----:B------:R1:W-:Y:S04]  /*36d80*/  @P4 STG.E.U16 desc[UR8][R10.64], R0 ;  /* 0x000000000a004986 */ /* 0x0003e8000c101508 */
[----:B------:R1:W-:Y:S04]  /*36d90*/  @P5 STG.E.U16 desc[UR8][R6.64], R14 ;  /* 0x0000000e06005986 */ /* 0x0003e8000c101508 */
[----:B------:R1:W-:Y:S01]  /*36da0*/  @P6 STG.E.U16 desc[UR8][R8.64], R17 ;  /* 0x0000001108006986 */ /* 0x0003e2000c101508 */
[----:B------:R-:W-:-:S05]  /*36db0*/  VIADD R28, R28, 0x1fe ;  /* 0x000001fe1c1c7836 */ /* 0x000fca0000000000 */
[----:B------:R-:W-:-:S13]  /*36dc0*/  ISETP.LT.AND P0, PT, R28, UR5, !P0 ;  /* 0x000000051c007c0c */ /* 0x000fda000c701270 */
[----:B------:R1:W-:Y:S01]  /*36dd0*/  @P0 STG.E.U16 desc[UR8][R4.64], R15 ;  /* 0x0000000f04000986 */ /* 0x0003e2000c101508 */
[----:B------:R-:W-:Y:S05]  /*36de0*/  @!P1 EXIT ;  /* 0x000000000000994d */ /* 0x000fea0003800000 */
[----:B-1----:R-:W-:-:S05]  /*36df0*/  PRMT R15, R15, 0x7632, R15 ;  /* 0x000076320f0f7816 */ /* 0x002fca000000000f */
[----:B------:R-:W-:Y:S01]  /*36e00*/  STG.E.U16 desc[UR8][R2.64], R15 ;  /* 0x0000000f02007986 */ /* 0x000fe2000c101508 */
[----:B------:R-:W-:Y:S05]  /*36e10*/  EXIT ;  /* 0x000000000000794d */ /* 0x000fea0003800000 */
.L_x_3:
[----:B------:R-:W-:-:S00]  /*36e20*/  BRA `(.L_x_3) ;  /* 0xfffffffc00fc7947 */ /* 0x000fc0000383ffff */
[----:B------:R-:W-:-:S00]  /*36e30*/  NOP ;  /* 0x0000000000007918 */ /* 0x000fc00000000000 */
        /* <DEDUP_REMOVED lines=12> */
.L_x_4:


//--------------------- .nv.shared.matmul_kernel  --------------------------
	.section	.nv.shared.matmul_kernel,"aw",@nobits
	.sectionflags	@""
	.align	16
	.zero		1024


//--------------------- .nv.shared.reserved.0     --------------------------
	.section	.nv.shared.reserved.0,"aw",@nobits
	.weak		__nv_reservedSMEM_offset_0_alias
	.size		__nv_reservedSMEM_offset_0_alias, 0, 64
	.other		__nv_reservedSMEM_offset_0_alias,@"STO_CUDA_RESERVED_SHARED STV_DEFAULT"
__nv_reservedSMEM_offset_0_alias:
	.zero		0
	.zero		64


//--------------------- .nv.constant0.matmul_kernel --------------------------
	.section	.nv.constant0.matmul_kernel,"a",@progbits
	.sectionflags	@""
	.align	4
.nv.constant0.matmul_kernel:
	.zero		976


//--------------------- SYMBOLS --------------------------

	.type		.nv.reservedSmem.offset0,@object
	.size		.nv.reservedSmem.offset0,0x4
	.type		.nv.reservedSmem.cap,@object
	.size		.nv.reservedSmem.cap,0x4
